//
// Generated by NVIDIA NVVM Compiler
//
// Compiler Build ID: CL-36424714
// Cuda compilation tools, release 13.0, V13.0.88
// Based on NVVM 20.0.0
//

.version 9.0
.target sm_100
.address_size 64

	// .globl	_Z14__device_max_dPfiiS_
.global .align 4 .b8 precalc_xorwow_matrix[102400];
.global .align 4 .b8 precalc_xorwow_offset_matrix[102400];
.global .align 4 .b8 mrg32k3aM1[2304];
.global .align 4 .b8 mrg32k3aM2[2304];
.global .align 4 .b8 mrg32k3aM1SubSeq[2016];
.global .align 4 .b8 mrg32k3aM2SubSeq[2016];
.global .align 4 .b8 mrg32k3aM1Seq[2304];
.global .align 4 .b8 mrg32k3aM2Seq[2304];
.const .align 8 .b8 __cr_lgamma_table[72];
// __block_maxval has been demoted

.visible .entry _Z14__device_max_dPfiiS_(
	.param .u64 .ptr .align 1 _Z14__device_max_dPfiiS__param_0,
	.param .u32 _Z14__device_max_dPfiiS__param_1,
	.param .u32 _Z14__device_max_dPfiiS__param_2,
	.param .u64 .ptr .align 1 _Z14__device_max_dPfiiS__param_3
)
{
	.local .align 4 .b8 	__local_depot0[4];
	.reg .b64 	%SP;
	.reg .b64 	%SPL;
	.reg .pred 	%p<38>;
	.reg .b32 	%r<42>;
	.reg .b32 	%f<104>;
	.reg .b64 	%rd<43>;
	// demoted variable
	.shared .align 4 .f32 __block_maxval;
	mov.u64 	%SPL, __local_depot0;
	cvta.local.u64 	%SP, %SPL;
	ld.param.u64 	%rd18, [_Z14__device_max_dPfiiS__param_0];
	ld.param.u32 	%r14, [_Z14__device_max_dPfiiS__param_1];
	ld.param.u32 	%r15, [_Z14__device_max_dPfiiS__param_2];
	ld.param.u64 	%rd19, [_Z14__device_max_dPfiiS__param_3];
	mov.u32 	%r1, %ctaid.x;
	mov.u32 	%r2, %ntid.x;
	mov.u32 	%r3, %tid.x;
	mad.lo.s32 	%r4, %r1, %r2, %r3;
	mov.u32 	%r5, %ctaid.y;
	mov.u32 	%r17, %ntid.y;
	mov.u32 	%r6, %tid.y;
	mad.lo.s32 	%r18, %r5, %r17, %r6;
	setp.ge.s32 	%p1, %r4, %r14;
	setp.ge.s32 	%p2, %r18, %r15;
	mov.f32 	%f86, 0f00000000;
	or.pred  	%p3, %p1, %p2;
	@%p3 bra 	$L__BB0_2;
	cvta.to.global.u64 	%rd21, %rd18;
	mad.lo.s32 	%r19, %r14, %r18, %r4;
	mul.wide.s32 	%rd22, %r19, 4;
	add.s64 	%rd23, %rd21, %rd22;
	ld.global.f32 	%f52, [%rd23];
	abs.f32 	%f86, %f52;
$L__BB0_2:
	or.b32  	%r20, %r3, %r6;
	setp.ne.s32 	%p4, %r20, 0;
	@%p4 bra 	$L__BB0_4;
	mov.b32 	%r21, 0;
	st.volatile.shared.u32 	[__block_maxval], %r21;
$L__BB0_4:
	bar.sync 	0;
	mad.lo.s32 	%r8, %r6, %r2, %r3;
	neg.s32 	%r40, %r8;
	mov.b32 	%r41, 0;
	add.u64 	%rd24, %SP, 0;
$L__BB0_5:
	setp.ne.s32 	%p5, %r40, 0;
	@%p5 bra 	$L__BB0_10;
	ld.volatile.shared.f32 	%f53, [__block_maxval];
	cvta.to.local.u64 	%rd2, %rd24;
	st.local.f32 	[%rd2], %f53;
	mov.f32 	%f103, %f86;
	ld.local.f32 	%f54, [%rd2];
	setp.leu.f32 	%p6, %f54, %f86;
	@%p6 bra 	$L__BB0_8;
	ld.local.f32 	%f87, [%rd2];
	bra.uni 	$L__BB0_9;
$L__BB0_8:
	mov.f32 	%f87, %f103;
$L__BB0_9:
	st.volatile.shared.f32 	[__block_maxval], %f87;
$L__BB0_10:
	bar.sync 	0;
	add.s32 	%r23, %r41, 1;
	setp.ne.s32 	%p7, %r23, %r8;
	@%p7 bra 	$L__BB0_15;
	ld.volatile.shared.f32 	%f55, [__block_maxval];
	cvta.to.local.u64 	%rd3, %rd24;
	st.local.f32 	[%rd3], %f55;
	mov.f32 	%f103, %f86;
	ld.local.f32 	%f56, [%rd3];
	setp.gt.f32 	%p8, %f56, %f86;
	@%p8 bra 	$L__BB0_13;
	mov.f32 	%f88, %f103;
	bra.uni 	$L__BB0_14;
$L__BB0_13:
	ld.local.f32 	%f88, [%rd3];
$L__BB0_14:
	st.volatile.shared.f32 	[__block_maxval], %f88;
$L__BB0_15:
	bar.sync 	0;
	add.s32 	%r24, %r41, 2;
	setp.ne.s32 	%p9, %r24, %r8;
	@%p9 bra 	$L__BB0_20;
	ld.volatile.shared.f32 	%f57, [__block_maxval];
	cvta.to.local.u64 	%rd4, %rd24;
	st.local.f32 	[%rd4], %f57;
	mov.f32 	%f103, %f86;
	ld.local.f32 	%f58, [%rd4];
	setp.gt.f32 	%p10, %f58, %f86;
	@%p10 bra 	$L__BB0_18;
	mov.f32 	%f89, %f103;
	bra.uni 	$L__BB0_19;
$L__BB0_18:
	ld.local.f32 	%f89, [%rd4];
$L__BB0_19:
	st.volatile.shared.f32 	[__block_maxval], %f89;
$L__BB0_20:
	bar.sync 	0;
	add.s32 	%r25, %r41, 3;
	setp.ne.s32 	%p11, %r25, %r8;
	@%p11 bra 	$L__BB0_25;
	ld.volatile.shared.f32 	%f59, [__block_maxval];
	cvta.to.local.u64 	%rd5, %rd24;
	st.local.f32 	[%rd5], %f59;
	mov.f32 	%f103, %f86;
	ld.local.f32 	%f60, [%rd5];
	setp.gt.f32 	%p12, %f60, %f86;
	@%p12 bra 	$L__BB0_23;
	mov.f32 	%f90, %f103;
	bra.uni 	$L__BB0_24;
$L__BB0_23:
	ld.local.f32 	%f90, [%rd5];
$L__BB0_24:
	st.volatile.shared.f32 	[__block_maxval], %f90;
$L__BB0_25:
	bar.sync 	0;
	add.s32 	%r26, %r41, 4;
	setp.ne.s32 	%p13, %r26, %r8;
	@%p13 bra 	$L__BB0_30;
	ld.volatile.shared.f32 	%f61, [__block_maxval];
	cvta.to.local.u64 	%rd6, %rd24;
	st.local.f32 	[%rd6], %f61;
	mov.f32 	%f103, %f86;
	ld.local.f32 	%f62, [%rd6];
	setp.gt.f32 	%p14, %f62, %f86;
	@%p14 bra 	$L__BB0_28;
	mov.f32 	%f91, %f103;
	bra.uni 	$L__BB0_29;
$L__BB0_28:
	ld.local.f32 	%f91, [%rd6];
$L__BB0_29:
	st.volatile.shared.f32 	[__block_maxval], %f91;
$L__BB0_30:
	bar.sync 	0;
	add.s32 	%r27, %r41, 5;
	setp.ne.s32 	%p15, %r27, %r8;
	@%p15 bra 	$L__BB0_35;
	ld.volatile.shared.f32 	%f63, [__block_maxval];
	cvta.to.local.u64 	%rd7, %rd24;
	st.local.f32 	[%rd7], %f63;
	mov.f32 	%f103, %f86;
	ld.local.f32 	%f64, [%rd7];
	setp.gt.f32 	%p16, %f64, %f86;
	@%p16 bra 	$L__BB0_33;
	mov.f32 	%f92, %f103;
	bra.uni 	$L__BB0_34;
$L__BB0_33:
	ld.local.f32 	%f92, [%rd7];
$L__BB0_34:
	st.volatile.shared.f32 	[__block_maxval], %f92;
$L__BB0_35:
	bar.sync 	0;
	add.s32 	%r28, %r41, 6;
	setp.ne.s32 	%p17, %r28, %r8;
	@%p17 bra 	$L__BB0_40;
	ld.volatile.shared.f32 	%f65, [__block_maxval];
	cvta.to.local.u64 	%rd8, %rd24;
	st.local.f32 	[%rd8], %f65;
	mov.f32 	%f103, %f86;
	ld.local.f32 	%f66, [%rd8];
	setp.gt.f32 	%p18, %f66, %f86;
	@%p18 bra 	$L__BB0_38;
	mov.f32 	%f93, %f103;
	bra.uni 	$L__BB0_39;
$L__BB0_38:
	ld.local.f32 	%f93, [%rd8];
$L__BB0_39:
	st.volatile.shared.f32 	[__block_maxval], %f93;
$L__BB0_40:
	bar.sync 	0;
	add.s32 	%r29, %r41, 7;
	setp.ne.s32 	%p19, %r29, %r8;
	@%p19 bra 	$L__BB0_45;
	ld.volatile.shared.f32 	%f67, [__block_maxval];
	cvta.to.local.u64 	%rd9, %rd24;
	st.local.f32 	[%rd9], %f67;
	mov.f32 	%f103, %f86;
	ld.local.f32 	%f68, [%rd9];
	setp.gt.f32 	%p20, %f68, %f86;
	@%p20 bra 	$L__BB0_43;
	mov.f32 	%f94, %f103;
	bra.uni 	$L__BB0_44;
$L__BB0_43:
	ld.local.f32 	%f94, [%rd9];
$L__BB0_44:
	st.volatile.shared.f32 	[__block_maxval], %f94;
$L__BB0_45:
	bar.sync 	0;
	add.s32 	%r30, %r41, 8;
	setp.ne.s32 	%p21, %r30, %r8;
	@%p21 bra 	$L__BB0_50;
	ld.volatile.shared.f32 	%f69, [__block_maxval];
	cvta.to.local.u64 	%rd10, %rd24;
	st.local.f32 	[%rd10], %f69;
	mov.f32 	%f103, %f86;
	ld.local.f32 	%f70, [%rd10];
	setp.gt.f32 	%p22, %f70, %f86;
	@%p22 bra 	$L__BB0_48;
	mov.f32 	%f95, %f103;
	bra.uni 	$L__BB0_49;
$L__BB0_48:
	ld.local.f32 	%f95, [%rd10];
$L__BB0_49:
	st.volatile.shared.f32 	[__block_maxval], %f95;
$L__BB0_50:
	bar.sync 	0;
	add.s32 	%r31, %r41, 9;
	setp.ne.s32 	%p23, %r31, %r8;
	@%p23 bra 	$L__BB0_55;
	ld.volatile.shared.f32 	%f71, [__block_maxval];
	cvta.to.local.u64 	%rd11, %rd24;
	st.local.f32 	[%rd11], %f71;
	mov.f32 	%f103, %f86;
	ld.local.f32 	%f72, [%rd11];
	setp.gt.f32 	%p24, %f72, %f86;
	@%p24 bra 	$L__BB0_53;
	mov.f32 	%f96, %f103;
	bra.uni 	$L__BB0_54;
$L__BB0_53:
	ld.local.f32 	%f96, [%rd11];
$L__BB0_54:
	st.volatile.shared.f32 	[__block_maxval], %f96;
$L__BB0_55:
	bar.sync 	0;
	add.s32 	%r32, %r41, 10;
	setp.ne.s32 	%p25, %r32, %r8;
	@%p25 bra 	$L__BB0_60;
	ld.volatile.shared.f32 	%f73, [__block_maxval];
	cvta.to.local.u64 	%rd12, %rd24;
	st.local.f32 	[%rd12], %f73;
	mov.f32 	%f103, %f86;
	ld.local.f32 	%f74, [%rd12];
	setp.gt.f32 	%p26, %f74, %f86;
	@%p26 bra 	$L__BB0_58;
	mov.f32 	%f97, %f103;
	bra.uni 	$L__BB0_59;
$L__BB0_58:
	ld.local.f32 	%f97, [%rd12];
$L__BB0_59:
	st.volatile.shared.f32 	[__block_maxval], %f97;
$L__BB0_60:
	bar.sync 	0;
	add.s32 	%r33, %r41, 11;
	setp.ne.s32 	%p27, %r33, %r8;
	@%p27 bra 	$L__BB0_65;
	ld.volatile.shared.f32 	%f75, [__block_maxval];
	cvta.to.local.u64 	%rd13, %rd24;
	st.local.f32 	[%rd13], %f75;
	mov.f32 	%f103, %f86;
	ld.local.f32 	%f76, [%rd13];
	setp.gt.f32 	%p28, %f76, %f86;
	@%p28 bra 	$L__BB0_63;
	mov.f32 	%f98, %f103;
	bra.uni 	$L__BB0_64;
$L__BB0_63:
	ld.local.f32 	%f98, [%rd13];
$L__BB0_64:
	st.volatile.shared.f32 	[__block_maxval], %f98;
$L__BB0_65:
	bar.sync 	0;
	add.s32 	%r34, %r41, 12;
	setp.ne.s32 	%p29, %r34, %r8;
	@%p29 bra 	$L__BB0_70;
	ld.volatile.shared.f32 	%f77, [__block_maxval];
	cvta.to.local.u64 	%rd14, %rd24;
	st.local.f32 	[%rd14], %f77;
	mov.f32 	%f103, %f86;
	ld.local.f32 	%f78, [%rd14];
	setp.gt.f32 	%p30, %f78, %f86;
	@%p30 bra 	$L__BB0_68;
	mov.f32 	%f99, %f103;
	bra.uni 	$L__BB0_69;
$L__BB0_68:
	ld.local.f32 	%f99, [%rd14];
$L__BB0_69:
	st.volatile.shared.f32 	[__block_maxval], %f99;
$L__BB0_70:
	bar.sync 	0;
	add.s32 	%r35, %r41, 13;
	setp.ne.s32 	%p31, %r35, %r8;
	@%p31 bra 	$L__BB0_75;
	ld.volatile.shared.f32 	%f79, [__block_maxval];
	cvta.to.local.u64 	%rd15, %rd24;
	st.local.f32 	[%rd15], %f79;
	mov.f32 	%f103, %f86;
	ld.local.f32 	%f80, [%rd15];
	setp.gt.f32 	%p32, %f80, %f86;
	@%p32 bra 	$L__BB0_73;
	mov.f32 	%f100, %f103;
	bra.uni 	$L__BB0_74;
$L__BB0_73:
	ld.local.f32 	%f100, [%rd15];
$L__BB0_74:
	st.volatile.shared.f32 	[__block_maxval], %f100;
$L__BB0_75:
	bar.sync 	0;
	add.s32 	%r36, %r41, 14;
	setp.ne.s32 	%p33, %r36, %r8;
	@%p33 bra 	$L__BB0_80;
	ld.volatile.shared.f32 	%f81, [__block_maxval];
	cvta.to.local.u64 	%rd16, %rd24;
	st.local.f32 	[%rd16], %f81;
	mov.f32 	%f103, %f86;
	ld.local.f32 	%f82, [%rd16];
	setp.gt.f32 	%p34, %f82, %f86;
	@%p34 bra 	$L__BB0_78;
	mov.f32 	%f101, %f103;
	bra.uni 	$L__BB0_79;
$L__BB0_78:
	ld.local.f32 	%f101, [%rd16];
$L__BB0_79:
	st.volatile.shared.f32 	[__block_maxval], %f101;
$L__BB0_80:
	bar.sync 	0;
	add.s32 	%r37, %r41, 15;
	setp.ne.s32 	%p35, %r37, %r8;
	@%p35 bra 	$L__BB0_85;
	ld.volatile.shared.f32 	%f83, [__block_maxval];
	cvta.to.local.u64 	%rd17, %rd24;
	st.local.f32 	[%rd17], %f83;
	mov.f32 	%f103, %f86;
	ld.local.f32 	%f84, [%rd17];
	setp.gt.f32 	%p36, %f84, %f86;
	@%p36 bra 	$L__BB0_83;
	mov.f32 	%f102, %f103;
	bra.uni 	$L__BB0_84;
$L__BB0_83:
	ld.local.f32 	%f102, [%rd17];
$L__BB0_84:
	st.volatile.shared.f32 	[__block_maxval], %f102;
$L__BB0_85:
	bar.sync 	0;
	add.s32 	%r41, %r41, 16;
	add.s32 	%r40, %r40, 16;
	setp.ne.s32 	%p37, %r41, 1024;
	@%p37 bra 	$L__BB0_5;
	cvta.to.global.u64 	%rd40, %rd19;
	ld.volatile.shared.f32 	%f85, [__block_maxval];
	mov.u32 	%r38, %nctaid.x;
	mad.lo.s32 	%r39, %r5, %r38, %r1;
	mul.wide.u32 	%rd41, %r39, 4;
	add.s64 	%rd42, %rd40, %rd41;
	st.global.f32 	[%rd42], %f85;
	ret;

}
	// .globl	_Z15initialize_loopPfS_S_S_S_S_S_S_S_ffffiifff
.visible .entry _Z15initialize_loopPfS_S_S_S_S_S_S_S_ffffiifff(
	.param .u64 .ptr .align 1 _Z15initialize_loopPfS_S_S_S_S_S_S_S_ffffiifff_param_0,
	.param .u64 .ptr .align 1 _Z15initialize_loopPfS_S_S_S_S_S_S_S_ffffiifff_param_1,
	.param .u64 .ptr .align 1 _Z15initialize_loopPfS_S_S_S_S_S_S_S_ffffiifff_param_2,
	.param .u64 .ptr .align 1 _Z15initialize_loopPfS_S_S_S_S_S_S_S_ffffiifff_param_3,
	.param .u64 .ptr .align 1 _Z15initialize_loopPfS_S_S_S_S_S_S_S_ffffiifff_param_4,
	.param .u64 .ptr .align 1 _Z15initialize_loopPfS_S_S_S_S_S_S_S_ffffiifff_param_5,
	.param .u64 .ptr .align 1 _Z15initialize_loopPfS_S_S_S_S_S_S_S_ffffiifff_param_6,
	.param .u64 .ptr .align 1 _Z15initialize_loopPfS_S_S_S_S_S_S_S_ffffiifff_param_7,
	.param .u64 .ptr .align 1 _Z15initialize_loopPfS_S_S_S_S_S_S_S_ffffiifff_param_8,
	.param .f32 _Z15initialize_loopPfS_S_S_S_S_S_S_S_ffffiifff_param_9,
	.param .f32 _Z15initialize_loopPfS_S_S_S_S_S_S_S_ffffiifff_param_10,
	.param .f32 _Z15initialize_loopPfS_S_S_S_S_S_S_S_ffffiifff_param_11,
	.param .f32 _Z15initialize_loopPfS_S_S_S_S_S_S_S_ffffiifff_param_12,
	.param .u32 _Z15initialize_loopPfS_S_S_S_S_S_S_S_ffffiifff_param_13,
	.param .u32 _Z15initialize_loopPfS_S_S_S_S_S_S_S_ffffiifff_param_14,
	.param .f32 _Z15initialize_loopPfS_S_S_S_S_S_S_S_ffffiifff_param_15,
	.param .f32 _Z15initialize_loopPfS_S_S_S_S_S_S_S_ffffiifff_param_16,
	.param .f32 _Z15initialize_loopPfS_S_S_S_S_S_S_S_ffffiifff_param_17
)
{
	.reg .pred 	%p<22>;
	.reg .b32 	%r<25>;
	.reg .b32 	%f<85>;
	.reg .b64 	%rd<47>;

	ld.param.u64 	%rd10, [_Z15initialize_loopPfS_S_S_S_S_S_S_S_ffffiifff_param_2];
	ld.param.u64 	%rd11, [_Z15initialize_loopPfS_S_S_S_S_S_S_S_ffffiifff_param_4];
	ld.param.u64 	%rd9, [_Z15initialize_loopPfS_S_S_S_S_S_S_S_ffffiifff_param_6];
	ld.param.u64 	%rd12, [_Z15initialize_loopPfS_S_S_S_S_S_S_S_ffffiifff_param_7];
	ld.param.u64 	%rd13, [_Z15initialize_loopPfS_S_S_S_S_S_S_S_ffffiifff_param_8];
	ld.param.f32 	%f8, [_Z15initialize_loopPfS_S_S_S_S_S_S_S_ffffiifff_param_9];
	ld.param.f32 	%f9, [_Z15initialize_loopPfS_S_S_S_S_S_S_S_ffffiifff_param_10];
	ld.param.f32 	%f10, [_Z15initialize_loopPfS_S_S_S_S_S_S_S_ffffiifff_param_11];
	ld.param.u32 	%r6, [_Z15initialize_loopPfS_S_S_S_S_S_S_S_ffffiifff_param_13];
	ld.param.u32 	%r8, [_Z15initialize_loopPfS_S_S_S_S_S_S_S_ffffiifff_param_14];
	ld.param.f32 	%f11, [_Z15initialize_loopPfS_S_S_S_S_S_S_S_ffffiifff_param_15];
	ld.param.f32 	%f12, [_Z15initialize_loopPfS_S_S_S_S_S_S_S_ffffiifff_param_16];
	ld.param.f32 	%f13, [_Z15initialize_loopPfS_S_S_S_S_S_S_S_ffffiifff_param_17];
	cvta.to.global.u64 	%rd1, %rd13;
	cvta.to.global.u64 	%rd2, %rd12;
	cvta.to.global.u64 	%rd3, %rd11;
	cvta.to.global.u64 	%rd4, %rd10;
	add.s32 	%r1, %r6, -2;
	add.s32 	%r9, %r8, -2;
	mov.u32 	%r10, %ctaid.x;
	mov.u32 	%r11, %ntid.x;
	mov.u32 	%r12, %tid.x;
	mad.lo.s32 	%r2, %r10, %r11, %r12;
	mov.u32 	%r13, %ctaid.y;
	mov.u32 	%r14, %ntid.y;
	mov.u32 	%r15, %tid.y;
	mad.lo.s32 	%r16, %r13, %r14, %r15;
	setp.ge.s32 	%p2, %r2, %r1;
	setp.ge.s32 	%p3, %r16, %r9;
	or.pred  	%p4, %p2, %p3;
	@%p4 bra 	$L__BB1_2;
	cvta.to.global.u64 	%rd14, %rd9;
	mad.lo.s32 	%r17, %r1, %r16, %r2;
	mul.wide.s32 	%rd15, %r17, 4;
	add.s64 	%rd16, %rd14, %rd15;
	st.global.f32 	[%rd16], %f12;
$L__BB1_2:
	setp.lt.s32 	%p5, %r2, %r6;
	setp.lt.s32 	%p6, %r16, %r8;
	and.pred  	%p1, %p5, %p6;
	not.pred 	%p7, %p1;
	@%p7 bra 	$L__BB1_6;
	ld.param.u64 	%rd46, [_Z15initialize_loopPfS_S_S_S_S_S_S_S_ffffiifff_param_5];
	ld.param.u64 	%rd44, [_Z15initialize_loopPfS_S_S_S_S_S_S_S_ffffiifff_param_1];
	ld.param.u64 	%rd43, [_Z15initialize_loopPfS_S_S_S_S_S_S_S_ffffiifff_param_0];
	mad.lo.s32 	%r4, %r6, %r16, %r2;
	mul.wide.s32 	%rd17, %r4, 4;
	add.s64 	%rd18, %rd4, %rd17;
	ld.global.f32 	%f14, [%rd18];
	cvta.to.global.u64 	%rd19, %rd43;
	add.s64 	%rd20, %rd19, %rd17;
	ld.global.f32 	%f15, [%rd20];
	add.f32 	%f16, %f14, %f15;
	cvta.to.global.u64 	%rd21, %rd44;
	add.s64 	%rd22, %rd21, %rd17;
	st.global.f32 	[%rd22], %f16;
	cvta.to.global.u64 	%rd23, %rd46;
	add.s64 	%rd24, %rd23, %rd17;
	ld.global.f32 	%f17, [%rd24];
	sub.f32 	%f18, %f16, %f17;
	mul.f32 	%f19, %f11, %f18;
	setp.lt.f32 	%p8, %f19, %f13;
	selp.f32 	%f20, %f19, %f13, %p8;
	add.s64 	%rd25, %rd3, %rd17;
	st.global.f32 	[%rd25], %f20;
	ld.global.f32 	%f21, [%rd22];
	ld.global.f32 	%f22, [%rd24];
	sub.f32 	%f1, %f21, %f22;
	ld.global.f32 	%f23, [%rd20];
	mul.f32 	%f24, %f9, %f23;
	mul.f32 	%f25, %f23, %f20;
	div.rn.f32 	%f26, %f25, 0f4BF099C0;
	div.rn.f32 	%f27, %f26, %f10;
	max.f32 	%f28, %f27, 0f00000000;
	sqrt.rn.f32 	%f29, %f28;
	add.f32 	%f30, %f29, 0f3A83126F;
	div.rn.f32 	%f2, %f24, %f30;
	div.rn.f32 	%f3, %f29, 0f3F921A18;
	abs.f32 	%f31, %f3;
	setp.ltu.f32 	%p9, %f31, 0f3F8060FE;
	setp.ge.f32 	%p10, %f31, 0f3F8060FE;
	mul.f32 	%f32, %f3, %f3;
	selp.f32 	%f33, %f31, %f32, %p10;
	selp.f32 	%f34, 0f38EB4C3A, 0f38B1E96A, %p10;
	selp.f32 	%f35, 0fBAAE005B, 0fBA574D20, %p10;
	fma.rn.f32 	%f36, %f34, %f33, %f35;
	selp.f32 	%f37, 0f3C09919F, 0f3BAAD5EA, %p10;
	fma.rn.f32 	%f38, %f36, %f33, %f37;
	selp.f32 	%f39, 0fBD24D99A, 0fBCDC1BE7, %p10;
	fma.rn.f32 	%f40, %f38, %f33, %f39;
	selp.f32 	%f41, 0f3E235519, 0f3DE718AF, %p10;
	fma.rn.f32 	%f42, %f40, %f33, %f41;
	selp.f32 	%f43, 0f3F69B4F9, 0fBEC093AC, %p10;
	fma.rn.f32 	%f44, %f42, %f33, %f43;
	selp.f32 	%f45, 0f3F210A14, 0f3E0375D3, %p10;
	fma.rn.f32 	%f46, %f44, %f33, %f45;
	neg.f32 	%f47, %f33;
	selp.f32 	%f48, %f47, %f3, %p10;
	fma.rn.f32 	%f84, %f46, %f48, %f48;
	@%p9 bra 	$L__BB1_5;
	ex2.approx.ftz.f32 	%f49, %f84;
	mov.f32 	%f50, 0f3F800000;
	sub.f32 	%f51, %f50, %f49;
	copysign.f32 	%f84, %f3, %f51;
$L__BB1_5:
	mul.f32 	%f52, %f2, %f84;
	mul.f32 	%f53, %f8, %f1;
	sub.f32 	%f54, %f52, %f53;
	add.s64 	%rd27, %rd2, %rd17;
	st.global.f32 	[%rd27], %f54;
$L__BB1_6:
	add.s32 	%r18, %r6, -1;
	setp.ge.s32 	%p11, %r2, %r18;
	add.s32 	%r19, %r8, -1;
	setp.ge.s32 	%p12, %r16, %r19;
	or.pred  	%p13, %p11, %p12;
	@%p13 bra 	$L__BB1_8;
	ld.param.u64 	%rd45, [_Z15initialize_loopPfS_S_S_S_S_S_S_S_ffffiifff_param_3];
	mul.lo.s32 	%r20, %r6, %r16;
	add.s32 	%r21, %r20, %r2;
	mul.wide.s32 	%rd28, %r21, 4;
	add.s64 	%rd29, %rd4, %rd28;
	ld.global.f32 	%f55, [%rd29];
	ld.global.f32 	%f56, [%rd29+4];
	setp.gt.f32 	%p14, %f55, %f56;
	selp.f32 	%f57, %f55, %f56, %p14;
	mul.wide.s32 	%rd30, %r6, 4;
	add.s64 	%rd31, %rd29, %rd30;
	ld.global.f32 	%f58, [%rd31];
	setp.gt.f32 	%p15, %f57, %f58;
	selp.f32 	%f59, %f57, %f58, %p15;
	ld.global.f32 	%f60, [%rd31+4];
	setp.gt.f32 	%p16, %f59, %f60;
	selp.f32 	%f61, %f59, %f60, %p16;
	sub.s32 	%r22, %r20, %r16;
	add.s32 	%r23, %r22, %r2;
	cvta.to.global.u64 	%rd32, %rd45;
	mul.wide.s32 	%rd33, %r23, 4;
	add.s64 	%rd34, %rd32, %rd33;
	st.global.f32 	[%rd34], %f61;
$L__BB1_8:
	@%p7 bra 	$L__BB1_13;
	mad.lo.s32 	%r5, %r6, %r16, %r2;
	mul.wide.s32 	%rd35, %r5, 4;
	add.s64 	%rd36, %rd2, %rd35;
	ld.global.f32 	%f7, [%rd36];
	setp.geu.f32 	%p18, %f7, 0f00000000;
	@%p18 bra 	$L__BB1_12;
	add.s64 	%rd38, %rd3, %rd35;
	ld.global.f32 	%f62, [%rd38];
	setp.leu.f32 	%p19, %f62, 0f00000000;
	@%p19 bra 	$L__BB1_12;
	abs.f32 	%f63, %f7;
	setp.gt.f32 	%p20, %f63, 0f3F800000;
	rcp.approx.ftz.f32 	%f64, %f63;
	selp.f32 	%f65, %f64, %f63, %p20;
	mul.f32 	%f66, %f65, %f65;
	fma.rn.f32 	%f67, %f66, 0f3B2090AA, 0fBC6BE14F;
	fma.rn.f32 	%f68, %f67, %f66, 0f3D23397E;
	fma.rn.f32 	%f69, %f68, %f66, 0fBD948A7A;
	fma.rn.f32 	%f70, %f69, %f66, 0f3DD76B21;
	fma.rn.f32 	%f71, %f70, %f66, 0fBE111E88;
	fma.rn.f32 	%f72, %f71, %f66, 0f3E4CAF60;
	fma.rn.f32 	%f73, %f72, %f66, 0fBEAAAA27;
	mul.f32 	%f74, %f66, %f73;
	fma.rn.f32 	%f75, %f74, %f65, %f65;
	neg.f32 	%f76, %f75;
	fma.rn.f32 	%f77, 0f3F6EE581, 0f3FD774EB, %f76;
	selp.f32 	%f78, %f77, %f75, %p20;
	setp.num.f32 	%p21, %f63, %f63;
	abs.f32 	%f79, %f78;
	neg.f32 	%f80, %f79;
	selp.f32 	%f81, %f80, %f78, %p21;
	fma.rn.f32 	%f82, %f81, 0f3F2AACDA, 0f3F800000;
	max.f32 	%f83, %f82, 0f3A83126F;
	add.s64 	%rd42, %rd1, %rd35;
	st.global.f32 	[%rd42], %f83;
	bra.uni 	$L__BB1_13;
$L__BB1_12:
	add.s64 	%rd40, %rd1, %rd35;
	mov.b32 	%r24, 1065353216;
	st.global.u32 	[%rd40], %r24;
$L__BB1_13:
	ret;

}
	// .globl	_Z8makeMaskPfS_S_S_S_ii
.visible .entry _Z8makeMaskPfS_S_S_S_ii(
	.param .u64 .ptr .align 1 _Z8makeMaskPfS_S_S_S_ii_param_0,
	.param .u64 .ptr .align 1 _Z8makeMaskPfS_S_S_S_ii_param_1,
	.param .u64 .ptr .align 1 _Z8makeMaskPfS_S_S_S_ii_param_2,
	.param .u64 .ptr .align 1 _Z8makeMaskPfS_S_S_S_ii_param_3,
	.param .u64 .ptr .align 1 _Z8makeMaskPfS_S_S_S_ii_param_4,
	.param .u32 _Z8makeMaskPfS_S_S_S_ii_param_5,
	.param .u32 _Z8makeMaskPfS_S_S_S_ii_param_6
)
{
	.reg .pred 	%p<6>;
	.reg .b32 	%r<15>;
	.reg .b32 	%f<8>;
	.reg .b64 	%rd<18>;

	ld.param.u64 	%rd3, [_Z8makeMaskPfS_S_S_S_ii_param_0];
	ld.param.u64 	%rd4, [_Z8makeMaskPfS_S_S_S_ii_param_1];
	ld.param.u64 	%rd5, [_Z8makeMaskPfS_S_S_S_ii_param_2];
	ld.param.u64 	%rd6, [_Z8makeMaskPfS_S_S_S_ii_param_3];
	ld.param.u64 	%rd7, [_Z8makeMaskPfS_S_S_S_ii_param_4];
	ld.param.u32 	%r4, [_Z8makeMaskPfS_S_S_S_ii_param_5];
	ld.param.u32 	%r5, [_Z8makeMaskPfS_S_S_S_ii_param_6];
	mov.u32 	%r7, %ctaid.x;
	mov.u32 	%r8, %ntid.x;
	mov.u32 	%r9, %tid.x;
	mad.lo.s32 	%r1, %r7, %r8, %r9;
	mov.u32 	%r10, %ctaid.y;
	mov.u32 	%r11, %ntid.y;
	mov.u32 	%r12, %tid.y;
	mad.lo.s32 	%r13, %r10, %r11, %r12;
	setp.ge.s32 	%p1, %r1, %r4;
	setp.ge.s32 	%p2, %r13, %r5;
	or.pred  	%p3, %p1, %p2;
	@%p3 bra 	$L__BB2_4;
	cvta.to.global.u64 	%rd8, %rd7;
	cvta.to.global.u64 	%rd9, %rd5;
	cvta.to.global.u64 	%rd10, %rd4;
	cvta.to.global.u64 	%rd11, %rd3;
	mad.lo.s32 	%r3, %r4, %r13, %r1;
	mul.wide.s32 	%rd12, %r3, 4;
	add.s64 	%rd13, %rd11, %rd12;
	ld.global.f32 	%f4, [%rd13];
	setp.gt.f32 	%p4, %f4, 0f00000000;
	selp.f32 	%f5, 0f3F800000, 0f00000000, %p4;
	add.s64 	%rd1, %rd8, %rd12;
	st.global.f32 	[%rd1], %f5;
	add.s64 	%rd14, %rd10, %rd12;
	ld.global.f32 	%f6, [%rd14];
	add.s64 	%rd2, %rd9, %rd12;
	ld.global.f32 	%f7, [%rd2];
	setp.leu.f32 	%p5, %f6, %f7;
	@%p5 bra 	$L__BB2_3;
	mov.b32 	%r14, 1065353216;
	st.global.u32 	[%rd1], %r14;
	ld.global.f32 	%f7, [%rd2];
$L__BB2_3:
	cvta.to.global.u64 	%rd15, %rd6;
	add.s64 	%rd17, %rd15, %rd12;
	st.global.f32 	[%rd17], %f7;
$L__BB2_4:
	ret;

}
	// .globl	_Z10SchemePartPfS_S_S_S_iiff
.visible .entry _Z10SchemePartPfS_S_S_S_iiff(
	.param .u64 .ptr .align 1 _Z10SchemePartPfS_S_S_S_iiff_param_0,
	.param .u64 .ptr .align 1 _Z10SchemePartPfS_S_S_S_iiff_param_1,
	.param .u64 .ptr .align 1 _Z10SchemePartPfS_S_S_S_iiff_param_2,
	.param .u64 .ptr .align 1 _Z10SchemePartPfS_S_S_S_iiff_param_3,
	.param .u64 .ptr .align 1 _Z10SchemePartPfS_S_S_S_iiff_param_4,
	.param .u32 _Z10SchemePartPfS_S_S_S_iiff_param_5,
	.param .u32 _Z10SchemePartPfS_S_S_S_iiff_param_6,
	.param .f32 _Z10SchemePartPfS_S_S_S_iiff_param_7,
	.param .f32 _Z10SchemePartPfS_S_S_S_iiff_param_8
)
{
	.reg .pred 	%p<16>;
	.reg .b32 	%r<19>;
	.reg .b32 	%f<50>;
	.reg .b64 	%rd<22>;

	ld.param.u64 	%rd2, [_Z10SchemePartPfS_S_S_S_iiff_param_1];
	ld.param.u64 	%rd4, [_Z10SchemePartPfS_S_S_S_iiff_param_3];
	ld.param.u64 	%rd5, [_Z10SchemePartPfS_S_S_S_iiff_param_4];
	ld.param.u32 	%r3, [_Z10SchemePartPfS_S_S_S_iiff_param_5];
	ld.param.u32 	%r4, [_Z10SchemePartPfS_S_S_S_iiff_param_6];
	ld.param.f32 	%f1, [_Z10SchemePartPfS_S_S_S_iiff_param_7];
	ld.param.f32 	%f2, [_Z10SchemePartPfS_S_S_S_iiff_param_8];
	add.s32 	%r6, %r3, -1;
	add.s32 	%r7, %r4, -1;
	mov.u32 	%r8, %ctaid.x;
	mov.u32 	%r9, %ntid.x;
	mov.u32 	%r10, %tid.x;
	mad.lo.s32 	%r1, %r8, %r9, %r10;
	mov.u32 	%r11, %ctaid.y;
	mov.u32 	%r12, %ntid.y;
	mov.u32 	%r13, %tid.y;
	mad.lo.s32 	%r14, %r11, %r12, %r13;
	setp.ge.s32 	%p1, %r1, %r6;
	setp.ge.s32 	%p2, %r14, %r7;
	or.pred  	%p3, %p1, %p2;
	@%p3 bra 	$L__BB3_2;
	ld.param.u64 	%rd21, [_Z10SchemePartPfS_S_S_S_iiff_param_2];
	ld.param.u64 	%rd20, [_Z10SchemePartPfS_S_S_S_iiff_param_0];
	cvta.to.global.u64 	%rd6, %rd20;
	cvta.to.global.u64 	%rd7, %rd2;
	cvta.to.global.u64 	%rd8, %rd4;
	cvta.to.global.u64 	%rd9, %rd5;
	cvta.to.global.u64 	%rd10, %rd21;
	mul.lo.s32 	%r15, %r3, %r14;
	add.s32 	%r16, %r15, %r1;
	mul.wide.s32 	%rd11, %r16, 4;
	add.s64 	%rd12, %rd6, %rd11;
	ld.global.f32 	%f3, [%rd12];
	sub.s32 	%r17, %r15, %r14;
	add.s32 	%r18, %r17, %r1;
	mul.wide.s32 	%rd13, %r18, 4;
	add.s64 	%rd14, %rd7, %rd13;
	ld.global.f32 	%f4, [%rd14];
	sub.f32 	%f5, %f3, %f4;
	setp.lt.f32 	%p4, %f5, 0f00000000;
	selp.f32 	%f6, 0f00000000, %f5, %p4;
	ld.global.f32 	%f7, [%rd12+4];
	sub.f32 	%f8, %f7, %f4;
	setp.lt.f32 	%p5, %f8, 0f00000000;
	selp.f32 	%f9, 0f00000000, %f8, %p5;
	add.f32 	%f10, %f6, %f9;
	mul.wide.s32 	%rd15, %r3, 4;
	add.s64 	%rd16, %rd12, %rd15;
	ld.global.f32 	%f11, [%rd16];
	sub.f32 	%f12, %f11, %f4;
	setp.lt.f32 	%p6, %f12, 0f00000000;
	selp.f32 	%f13, 0f00000000, %f12, %p6;
	add.f32 	%f14, %f10, %f13;
	ld.global.f32 	%f15, [%rd16+4];
	sub.f32 	%f16, %f15, %f4;
	setp.lt.f32 	%p7, %f16, 0f00000000;
	selp.f32 	%f17, 0f00000000, %f16, %p7;
	add.f32 	%f18, %f14, %f17;
	mul.f32 	%f19, %f18, 0f3E800000;
	add.s64 	%rd17, %rd10, %rd13;
	st.global.f32 	[%rd17], %f19;
	ld.global.f32 	%f20, [%rd12+4];
	ld.global.f32 	%f21, [%rd14];
	setp.gt.f32 	%p8, %f20, %f21;
	selp.f32 	%f22, %f20, %f21, %p8;
	ld.global.f32 	%f23, [%rd12];
	setp.gt.f32 	%p9, %f23, %f21;
	selp.f32 	%f24, %f23, %f21, %p9;
	sub.f32 	%f25, %f22, %f24;
	ld.global.f32 	%f26, [%rd16+4];
	setp.gt.f32 	%p10, %f26, %f21;
	selp.f32 	%f27, %f26, %f21, %p10;
	add.f32 	%f28, %f25, %f27;
	ld.global.f32 	%f29, [%rd16];
	setp.gt.f32 	%p11, %f29, %f21;
	selp.f32 	%f30, %f29, %f21, %p11;
	sub.f32 	%f31, %f28, %f30;
	rcp.rn.f32 	%f32, %f1;
	mul.f32 	%f33, %f32, 0f3F000000;
	mul.f32 	%f34, %f33, %f31;
	add.s64 	%rd18, %rd8, %rd13;
	st.global.f32 	[%rd18], %f34;
	ld.global.f32 	%f35, [%rd16];
	ld.global.f32 	%f36, [%rd14];
	setp.gt.f32 	%p12, %f35, %f36;
	selp.f32 	%f37, %f35, %f36, %p12;
	ld.global.f32 	%f38, [%rd12];
	setp.gt.f32 	%p13, %f38, %f36;
	selp.f32 	%f39, %f38, %f36, %p13;
	sub.f32 	%f40, %f37, %f39;
	ld.global.f32 	%f41, [%rd16+4];
	setp.gt.f32 	%p14, %f41, %f36;
	selp.f32 	%f42, %f41, %f36, %p14;
	add.f32 	%f43, %f40, %f42;
	ld.global.f32 	%f44, [%rd12+4];
	setp.gt.f32 	%p15, %f44, %f36;
	selp.f32 	%f45, %f44, %f36, %p15;
	sub.f32 	%f46, %f43, %f45;
	rcp.rn.f32 	%f47, %f2;
	mul.f32 	%f48, %f47, 0f3F000000;
	mul.f32 	%f49, %f48, %f46;
	add.s64 	%rd19, %rd9, %rd13;
	st.global.f32 	[%rd19], %f49;
$L__BB3_2:
	ret;

}
	// .globl	_Z2DDPfS_S_S_S_S_S_S_S_ffffiif
.visible .entry _Z2DDPfS_S_S_S_S_S_S_S_ffffiif(
	.param .u64 .ptr .align 1 _Z2DDPfS_S_S_S_S_S_S_S_ffffiif_param_0,
	.param .u64 .ptr .align 1 _Z2DDPfS_S_S_S_S_S_S_S_ffffiif_param_1,
	.param .u64 .ptr .align 1 _Z2DDPfS_S_S_S_S_S_S_S_ffffiif_param_2,
	.param .u64 .ptr .align 1 _Z2DDPfS_S_S_S_S_S_S_S_ffffiif_param_3,
	.param .u64 .ptr .align 1 _Z2DDPfS_S_S_S_S_S_S_S_ffffiif_param_4,
	.param .u64 .ptr .align 1 _Z2DDPfS_S_S_S_S_S_S_S_ffffiif_param_5,
	.param .u64 .ptr .align 1 _Z2DDPfS_S_S_S_S_S_S_S_ffffiif_param_6,
	.param .u64 .ptr .align 1 _Z2DDPfS_S_S_S_S_S_S_S_ffffiif_param_7,
	.param .u64 .ptr .align 1 _Z2DDPfS_S_S_S_S_S_S_S_ffffiif_param_8,
	.param .f32 _Z2DDPfS_S_S_S_S_S_S_S_ffffiif_param_9,
	.param .f32 _Z2DDPfS_S_S_S_S_S_S_S_ffffiif_param_10,
	.param .f32 _Z2DDPfS_S_S_S_S_S_S_S_ffffiif_param_11,
	.param .f32 _Z2DDPfS_S_S_S_S_S_S_S_ffffiif_param_12,
	.param .u32 _Z2DDPfS_S_S_S_S_S_S_S_ffffiif_param_13,
	.param .u32 _Z2DDPfS_S_S_S_S_S_S_S_ffffiif_param_14,
	.param .f32 _Z2DDPfS_S_S_S_S_S_S_S_ffffiif_param_15
)
{
	.reg .pred 	%p<4>;
	.reg .b32 	%r<17>;
	.reg .b32 	%f<36>;
	.reg .b64 	%rd<32>;

	ld.param.u64 	%rd2, [_Z2DDPfS_S_S_S_S_S_S_S_ffffiif_param_1];
	ld.param.u64 	%rd4, [_Z2DDPfS_S_S_S_S_S_S_S_ffffiif_param_3];
	ld.param.u64 	%rd5, [_Z2DDPfS_S_S_S_S_S_S_S_ffffiif_param_4];
	ld.param.u64 	%rd6, [_Z2DDPfS_S_S_S_S_S_S_S_ffffiif_param_5];
	ld.param.u64 	%rd7, [_Z2DDPfS_S_S_S_S_S_S_S_ffffiif_param_6];
	ld.param.u64 	%rd8, [_Z2DDPfS_S_S_S_S_S_S_S_ffffiif_param_8];
	ld.param.f32 	%f1, [_Z2DDPfS_S_S_S_S_S_S_S_ffffiif_param_9];
	ld.param.f32 	%f2, [_Z2DDPfS_S_S_S_S_S_S_S_ffffiif_param_10];
	ld.param.u32 	%r4, [_Z2DDPfS_S_S_S_S_S_S_S_ffffiif_param_13];
	ld.param.u32 	%r5, [_Z2DDPfS_S_S_S_S_S_S_S_ffffiif_param_14];
	ld.param.f32 	%f3, [_Z2DDPfS_S_S_S_S_S_S_S_ffffiif_param_15];
	add.s32 	%r1, %r4, -1;
	add.s32 	%r7, %r5, -1;
	mov.u32 	%r8, %ctaid.x;
	mov.u32 	%r9, %ntid.x;
	mov.u32 	%r10, %tid.x;
	mad.lo.s32 	%r2, %r8, %r9, %r10;
	mov.u32 	%r11, %ctaid.y;
	mov.u32 	%r12, %ntid.y;
	mov.u32 	%r13, %tid.y;
	mad.lo.s32 	%r14, %r11, %r12, %r13;
	setp.ge.s32 	%p1, %r2, %r1;
	setp.ge.s32 	%p2, %r14, %r7;
	or.pred  	%p3, %p1, %p2;
	@%p3 bra 	$L__BB4_2;
	ld.param.u64 	%rd31, [_Z2DDPfS_S_S_S_S_S_S_S_ffffiif_param_2];
	ld.param.u64 	%rd30, [_Z2DDPfS_S_S_S_S_S_S_S_ffffiif_param_0];
	cvta.to.global.u64 	%rd9, %rd30;
	cvta.to.global.u64 	%rd10, %rd8;
	cvta.to.global.u64 	%rd11, %rd2;
	cvta.to.global.u64 	%rd12, %rd31;
	cvta.to.global.u64 	%rd13, %rd5;
	cvta.to.global.u64 	%rd14, %rd6;
	cvta.to.global.u64 	%rd15, %rd7;
	cvta.to.global.u64 	%rd16, %rd4;
	mad.lo.s32 	%r15, %r1, %r14, %r2;
	mul.wide.s32 	%rd17, %r15, 4;
	add.s64 	%rd18, %rd9, %rd17;
	ld.global.f32 	%f4, [%rd18];
	mul.f32 	%f5, %f1, %f4;
	mul.f32 	%f6, %f4, %f5;
	mul.f32 	%f7, %f4, %f6;
	mul.f32 	%f8, %f4, %f7;
	mad.lo.s32 	%r16, %r4, %r14, %r4;
	cvt.s64.s32 	%rd19, %r16;
	cvt.s64.s32 	%rd20, %r2;
	add.s64 	%rd21, %rd20, %rd19;
	shl.b64 	%rd22, %rd21, 2;
	add.s64 	%rd23, %rd10, %rd22;
	ld.global.f32 	%f9, [%rd23+4];
	mul.f32 	%f10, %f2, %f9;
	mul.f32 	%f11, %f10, %f4;
	mul.f32 	%f12, %f4, %f11;
	mul.f32 	%f13, %f4, %f12;
	fma.rn.f32 	%f14, %f4, %f8, %f13;
	add.s64 	%rd24, %rd11, %rd17;
	ld.global.f32 	%f15, [%rd24];
	mul.f32 	%f16, %f15, %f15;
	add.s64 	%rd25, %rd12, %rd17;
	ld.global.f32 	%f17, [%rd25];
	mul.f32 	%f18, %f17, %f17;
	add.f32 	%f19, %f16, %f18;
	mul.f32 	%f20, %f14, %f19;
	add.s64 	%rd26, %rd13, %rd17;
	ld.global.f32 	%f21, [%rd26];
	mul.f32 	%f22, %f16, %f21;
	add.f32 	%f23, %f15, %f15;
	mul.f32 	%f24, %f23, %f17;
	add.s64 	%rd27, %rd14, %rd17;
	ld.global.f32 	%f25, [%rd27];
	mul.f32 	%f26, %f24, %f25;
	sub.f32 	%f27, %f22, %f26;
	add.s64 	%rd28, %rd15, %rd17;
	ld.global.f32 	%f28, [%rd28];
	fma.rn.f32 	%f29, %f18, %f28, %f27;
	div.rn.f32 	%f30, %f29, %f19;
	max.f32 	%f31, %f30, 0f00000000;
	min.f32 	%f32, %f31, 0f3F800000;
	fma.rn.f32 	%f33, %f3, %f32, 0f3F800000;
	rcp.rn.f32 	%f34, %f33;
	mul.f32 	%f35, %f20, %f34;
	add.s64 	%rd29, %rd16, %rd17;
	st.global.f32 	[%rd29], %f35;
$L__BB4_2:
	ret;

}
	// .globl	_Z14compute_fluxesPfS_S_S_S_S_ffiiff
.visible .entry _Z14compute_fluxesPfS_S_S_S_S_ffiiff(
	.param .u64 .ptr .align 1 _Z14compute_fluxesPfS_S_S_S_S_ffiiff_param_0,
	.param .u64 .ptr .align 1 _Z14compute_fluxesPfS_S_S_S_S_ffiiff_param_1,
	.param .u64 .ptr .align 1 _Z14compute_fluxesPfS_S_S_S_S_ffiiff_param_2,
	.param .u64 .ptr .align 1 _Z14compute_fluxesPfS_S_S_S_S_ffiiff_param_3,
	.param .u64 .ptr .align 1 _Z14compute_fluxesPfS_S_S_S_S_ffiiff_param_4,
	.param .u64 .ptr .align 1 _Z14compute_fluxesPfS_S_S_S_S_ffiiff_param_5,
	.param .f32 _Z14compute_fluxesPfS_S_S_S_S_ffiiff_param_6,
	.param .f32 _Z14compute_fluxesPfS_S_S_S_S_ffiiff_param_7,
	.param .u32 _Z14compute_fluxesPfS_S_S_S_S_ffiiff_param_8,
	.param .u32 _Z14compute_fluxesPfS_S_S_S_S_ffiiff_param_9,
	.param .f32 _Z14compute_fluxesPfS_S_S_S_S_ffiiff_param_10,
	.param .f32 _Z14compute_fluxesPfS_S_S_S_S_ffiiff_param_11
)
{
	.reg .pred 	%p<18>;
	.reg .b32 	%r<32>;
	.reg .b32 	%f<47>;
	.reg .b64 	%rd<51>;

	ld.param.u64 	%rd7, [_Z14compute_fluxesPfS_S_S_S_S_ffiiff_param_0];
	ld.param.u64 	%rd8, [_Z14compute_fluxesPfS_S_S_S_S_ffiiff_param_1];
	ld.param.u64 	%rd9, [_Z14compute_fluxesPfS_S_S_S_S_ffiiff_param_2];
	ld.param.f32 	%f1, [_Z14compute_fluxesPfS_S_S_S_S_ffiiff_param_6];
	ld.param.f32 	%f2, [_Z14compute_fluxesPfS_S_S_S_S_ffiiff_param_7];
	ld.param.u32 	%r6, [_Z14compute_fluxesPfS_S_S_S_S_ffiiff_param_8];
	ld.param.u32 	%r8, [_Z14compute_fluxesPfS_S_S_S_S_ffiiff_param_9];
	ld.param.f32 	%f3, [_Z14compute_fluxesPfS_S_S_S_S_ffiiff_param_10];
	ld.param.f32 	%f4, [_Z14compute_fluxesPfS_S_S_S_S_ffiiff_param_11];
	cvta.to.global.u64 	%rd1, %rd7;
	cvta.to.global.u64 	%rd2, %rd8;
	cvta.to.global.u64 	%rd3, %rd9;
	add.s32 	%r1, %r6, -1;
	add.s32 	%r2, %r6, -2;
	add.s32 	%r3, %r8, -2;
	mov.u32 	%r9, %ctaid.x;
	mov.u32 	%r10, %ntid.x;
	mov.u32 	%r11, %tid.x;
	mad.lo.s32 	%r4, %r9, %r10, %r11;
	mov.u32 	%r12, %ctaid.y;
	mov.u32 	%r13, %ntid.y;
	mov.u32 	%r14, %tid.y;
	mad.lo.s32 	%r15, %r12, %r13, %r14;
	setp.ge.s32 	%p1, %r4, %r1;
	setp.ge.s32 	%p2, %r15, %r3;
	or.pred  	%p3, %p1, %p2;
	@%p3 bra 	$L__BB5_2;
	ld.param.u64 	%rd48, [_Z14compute_fluxesPfS_S_S_S_S_ffiiff_param_3];
	cvta.to.global.u64 	%rd10, %rd48;
	mul.lo.s32 	%r16, %r1, %r15;
	add.s32 	%r17, %r16, %r4;
	mul.wide.s32 	%rd11, %r17, 4;
	add.s64 	%rd12, %rd3, %rd11;
	ld.global.f32 	%f5, [%rd12];
	add.s32 	%r18, %r15, 1;
	add.s32 	%r19, %r16, %r1;
	add.s32 	%r20, %r17, %r1;
	mul.wide.s32 	%rd13, %r1, 4;
	add.s64 	%rd14, %rd12, %rd13;
	ld.global.f32 	%f6, [%rd14];
	add.f32 	%f7, %f5, %f6;
	mul.f32 	%f8, %f7, 0f3F000000;
	add.s32 	%r21, %r19, %r18;
	cvt.s64.s32 	%rd15, %r21;
	cvt.s64.s32 	%rd16, %r4;
	add.s64 	%rd17, %rd16, %rd15;
	shl.b64 	%rd18, %rd17, 2;
	add.s64 	%rd19, %rd2, %rd18;
	ld.global.f32 	%f9, [%rd19+4];
	add.s32 	%r22, %r20, %r18;
	mul.wide.s32 	%rd20, %r22, 4;
	add.s64 	%rd21, %rd2, %rd20;
	ld.global.f32 	%f10, [%rd21];
	setp.gt.f32 	%p4, %f9, %f10;
	selp.f32 	%f11, %f9, %f10, %p4;
	add.s64 	%rd22, %rd1, %rd18;
	ld.global.f32 	%f12, [%rd22+4];
	setp.gt.f32 	%p5, %f11, %f12;
	selp.f32 	%f13, %f11, %f12, %p5;
	add.s64 	%rd23, %rd1, %rd20;
	ld.global.f32 	%f14, [%rd23];
	setp.gt.f32 	%p6, %f11, %f14;
	selp.f32 	%f15, %f11, %f14, %p6;
	sub.f32 	%f16, %f13, %f15;
	mul.f32 	%f17, %f8, %f16;
	div.rn.f32 	%f18, %f17, %f1;
	add.s64 	%rd24, %rd10, %rd11;
	st.global.f32 	[%rd24], %f18;
$L__BB5_2:
	setp.ge.s32 	%p7, %r4, %r2;
	add.s32 	%r23, %r8, -1;
	setp.ge.s32 	%p8, %r15, %r23;
	or.pred  	%p9, %p7, %p8;
	@%p9 bra 	$L__BB5_4;
	ld.param.u64 	%rd49, [_Z14compute_fluxesPfS_S_S_S_S_ffiiff_param_4];
	mad.lo.s32 	%r24, %r1, %r15, %r4;
	mul.wide.s32 	%rd25, %r24, 4;
	add.s64 	%rd26, %rd3, %rd25;
	ld.global.f32 	%f19, [%rd26];
	ld.global.f32 	%f20, [%rd26+4];
	add.f32 	%f21, %f19, %f20;
	mul.f32 	%f22, %f21, 0f3F000000;
	mul.lo.s32 	%r25, %r6, %r15;
	add.s32 	%r26, %r25, %r6;
	cvt.s64.s32 	%rd27, %r26;
	cvt.s64.s32 	%rd28, %r4;
	add.s64 	%rd29, %rd27, %rd28;
	shl.b64 	%rd30, %rd29, 2;
	add.s64 	%rd31, %rd2, %rd30;
	ld.global.f32 	%f23, [%rd31+4];
	cvt.s64.s32 	%rd32, %r25;
	add.s64 	%rd33, %rd32, %rd28;
	shl.b64 	%rd34, %rd33, 2;
	add.s64 	%rd35, %rd2, %rd34;
	ld.global.f32 	%f24, [%rd35+4];
	setp.gt.f32 	%p10, %f23, %f24;
	selp.f32 	%f25, %f23, %f24, %p10;
	add.s64 	%rd36, %rd1, %rd30;
	ld.global.f32 	%f26, [%rd36+4];
	setp.gt.f32 	%p11, %f25, %f26;
	selp.f32 	%f27, %f25, %f26, %p11;
	add.s64 	%rd37, %rd1, %rd34;
	ld.global.f32 	%f28, [%rd37+4];
	setp.gt.f32 	%p12, %f25, %f28;
	selp.f32 	%f29, %f25, %f28, %p12;
	sub.f32 	%f30, %f27, %f29;
	mul.f32 	%f31, %f22, %f30;
	div.rn.f32 	%f32, %f31, %f2;
	mad.lo.s32 	%r27, %r2, %r15, %r4;
	cvta.to.global.u64 	%rd38, %rd49;
	mul.wide.s32 	%rd39, %r27, 4;
	add.s64 	%rd40, %rd38, %rd39;
	st.global.f32 	[%rd40], %f32;
$L__BB5_4:
	setp.ge.s32 	%p13, %r4, %r2;
	setp.ge.s32 	%p14, %r15, %r3;
	or.pred  	%p15, %p13, %p14;
	@%p15 bra 	$L__BB5_6;
	ld.param.u64 	%rd50, [_Z14compute_fluxesPfS_S_S_S_S_ffiiff_param_5];
	mul.f32 	%f33, %f1, %f1;
	mul.f32 	%f34, %f2, %f2;
	setp.lt.f32 	%p16, %f33, %f34;
	selp.f32 	%f35, %f33, %f34, %p16;
	mul.f32 	%f36, %f35, %f4;
	mul.lo.s32 	%r28, %r1, %r15;
	add.s32 	%r29, %r28, %r4;
	mul.wide.s32 	%rd41, %r29, 4;
	add.s64 	%rd42, %rd3, %rd41;
	ld.global.f32 	%f37, [%rd42];
	ld.global.f32 	%f38, [%rd42+4];
	add.f32 	%f39, %f37, %f38;
	mul.wide.s32 	%rd43, %r1, 4;
	add.s64 	%rd44, %rd42, %rd43;
	ld.global.f32 	%f40, [%rd44];
	add.f32 	%f41, %f39, %f40;
	ld.global.f32 	%f42, [%rd44+4];
	add.f32 	%f43, %f41, %f42;
	fma.rn.f32 	%f44, %f43, 0f3E800000, 0f3A83126F;
	div.rn.f32 	%f45, %f36, %f44;
	setp.lt.f32 	%p17, %f45, %f3;
	selp.f32 	%f46, %f45, %f3, %p17;
	sub.s32 	%r30, %r28, %r15;
	add.s32 	%r31, %r30, %r4;
	cvta.to.global.u64 	%rd45, %rd50;
	mul.wide.s32 	%rd46, %r31, 4;
	add.s64 	%rd47, %rd45, %rd46;
	st.global.f32 	[%rd47], %f46;
$L__BB5_6:
	ret;

}
	// .globl	_Z13ice_thicknessPfS_S_S_S_S_ffiif
.visible .entry _Z13ice_thicknessPfS_S_S_S_S_ffiif(
	.param .u64 .ptr .align 1 _Z13ice_thicknessPfS_S_S_S_S_ffiif_param_0,
	.param .u64 .ptr .align 1 _Z13ice_thicknessPfS_S_S_S_S_ffiif_param_1,
	.param .u64 .ptr .align 1 _Z13ice_thicknessPfS_S_S_S_S_ffiif_param_2,
	.param .u64 .ptr .align 1 _Z13ice_thicknessPfS_S_S_S_S_ffiif_param_3,
	.param .u64 .ptr .align 1 _Z13ice_thicknessPfS_S_S_S_S_ffiif_param_4,
	.param .u64 .ptr .align 1 _Z13ice_thicknessPfS_S_S_S_S_ffiif_param_5,
	.param .f32 _Z13ice_thicknessPfS_S_S_S_S_ffiif_param_6,
	.param .f32 _Z13ice_thicknessPfS_S_S_S_S_ffiif_param_7,
	.param .u32 _Z13ice_thicknessPfS_S_S_S_S_ffiif_param_8,
	.param .u32 _Z13ice_thicknessPfS_S_S_S_S_ffiif_param_9,
	.param .f32 _Z13ice_thicknessPfS_S_S_S_S_ffiif_param_10
)
{
	.reg .pred 	%p<7>;
	.reg .b32 	%r<28>;
	.reg .b32 	%f<21>;
	.reg .b64 	%rd<41>;

	ld.param.u64 	%rd7, [_Z13ice_thicknessPfS_S_S_S_S_ffiif_param_0];
	ld.param.u64 	%rd3, [_Z13ice_thicknessPfS_S_S_S_S_ffiif_param_2];
	ld.param.u64 	%rd5, [_Z13ice_thicknessPfS_S_S_S_S_ffiif_param_4];
	ld.param.u64 	%rd6, [_Z13ice_thicknessPfS_S_S_S_S_ffiif_param_5];
	ld.param.f32 	%f1, [_Z13ice_thicknessPfS_S_S_S_S_ffiif_param_6];
	ld.param.f32 	%f2, [_Z13ice_thicknessPfS_S_S_S_S_ffiif_param_7];
	ld.param.u32 	%r4, [_Z13ice_thicknessPfS_S_S_S_S_ffiif_param_8];
	ld.param.u32 	%r6, [_Z13ice_thicknessPfS_S_S_S_S_ffiif_param_9];
	ld.param.f32 	%f3, [_Z13ice_thicknessPfS_S_S_S_S_ffiif_param_10];
	cvta.to.global.u64 	%rd1, %rd7;
	add.s32 	%r1, %r4, -2;
	add.s32 	%r7, %r6, -2;
	mov.u32 	%r8, %ctaid.x;
	mov.u32 	%r9, %ntid.x;
	mov.u32 	%r10, %tid.x;
	mad.lo.s32 	%r2, %r8, %r9, %r10;
	mov.u32 	%r11, %ctaid.y;
	mov.u32 	%r12, %ntid.y;
	mov.u32 	%r13, %tid.y;
	mad.lo.s32 	%r14, %r11, %r12, %r13;
	setp.ge.s32 	%p1, %r2, %r1;
	setp.ge.s32 	%p2, %r14, %r7;
	or.pred  	%p3, %p1, %p2;
	@%p3 bra 	$L__BB6_2;
	ld.param.u64 	%rd40, [_Z13ice_thicknessPfS_S_S_S_S_ffiif_param_3];
	ld.param.u64 	%rd39, [_Z13ice_thicknessPfS_S_S_S_S_ffiif_param_1];
	shl.b32 	%r15, %r14, 1;
	cvta.to.global.u64 	%rd8, %rd6;
	cvta.to.global.u64 	%rd9, %rd5;
	cvta.to.global.u64 	%rd10, %rd39;
	cvta.to.global.u64 	%rd11, %rd3;
	cvta.to.global.u64 	%rd12, %rd40;
	mul.lo.s32 	%r16, %r1, %r14;
	add.s32 	%r17, %r16, %r2;
	mul.wide.s32 	%rd13, %r17, 4;
	add.s64 	%rd14, %rd8, %rd13;
	ld.global.f32 	%f4, [%rd14];
	add.s32 	%r18, %r16, %r14;
	cvt.s64.s32 	%rd15, %r18;
	cvt.s64.s32 	%rd16, %r2;
	add.s64 	%rd17, %rd15, %rd16;
	shl.b64 	%rd18, %rd17, 2;
	add.s64 	%rd19, %rd10, %rd18;
	ld.global.f32 	%f5, [%rd19+4];
	add.s32 	%r19, %r17, %r14;
	mul.wide.s32 	%rd20, %r19, 4;
	add.s64 	%rd21, %rd10, %rd20;
	ld.global.f32 	%f6, [%rd21];
	sub.f32 	%f7, %f5, %f6;
	div.rn.f32 	%f8, %f7, %f1;
	fma.rn.f32 	%f9, %f3, %f4, %f8;
	add.s32 	%r20, %r16, %r1;
	add.s32 	%r21, %r17, %r1;
	mul.wide.s32 	%rd22, %r21, 4;
	add.s64 	%rd23, %rd11, %rd22;
	ld.global.f32 	%f10, [%rd23];
	add.s64 	%rd24, %rd11, %rd13;
	ld.global.f32 	%f11, [%rd24];
	sub.f32 	%f12, %f10, %f11;
	div.rn.f32 	%f13, %f12, %f2;
	add.f32 	%f14, %f9, %f13;
	add.s32 	%r22, %r15, %r20;
	add.s32 	%r23, %r22, 2;
	cvt.s64.s32 	%rd25, %r23;
	add.s64 	%rd26, %rd25, %rd16;
	shl.b64 	%rd27, %rd26, 2;
	add.s64 	%rd28, %rd12, %rd27;
	ld.global.f32 	%f15, [%rd28+4];
	add.f32 	%f16, %f15, %f14;
	st.global.f32 	[%rd14], %f16;
	add.s64 	%rd29, %rd1, %rd27;
	ld.global.f32 	%f17, [%rd29+4];
	add.s64 	%rd30, %rd9, %rd13;
	ld.global.f32 	%f18, [%rd30];
	fma.rn.f32 	%f19, %f18, %f16, %f17;
	max.f32 	%f20, %f19, 0f00000000;
	st.global.f32 	[%rd29+4], %f20;
$L__BB6_2:
	setp.ge.s32 	%p4, %r2, %r4;
	setp.ge.s32 	%p5, %r14, %r6;
	or.pred  	%p6, %p4, %p5;
	@%p6 bra 	$L__BB6_4;
	mul.lo.s32 	%r24, %r4, %r14;
	mul.wide.s32 	%rd31, %r24, 4;
	add.s64 	%rd32, %rd1, %rd31;
	mov.b32 	%r25, 0;
	st.global.u32 	[%rd32], %r25;
	mul.wide.s32 	%rd33, %r2, 4;
	add.s64 	%rd34, %rd1, %rd33;
	st.global.u32 	[%rd34], %r25;
	mul.wide.s32 	%rd35, %r4, 4;
	add.s64 	%rd36, %rd32, %rd35;
	st.global.u32 	[%rd36+-4], %r25;
	add.s32 	%r26, %r6, -1;
	mul.lo.s32 	%r27, %r26, %r4;
	mul.wide.s32 	%rd37, %r27, 4;
	add.s64 	%rd38, %rd34, %rd37;
	st.global.u32 	[%rd38], %r25;
$L__BB6_4:
	ret;

}
	// .globl	_Z6dHcalcPfS_S_ii
.visible .entry _Z6dHcalcPfS_S_ii(
	.param .u64 .ptr .align 1 _Z6dHcalcPfS_S_ii_param_0,
	.param .u64 .ptr .align 1 _Z6dHcalcPfS_S_ii_param_1,
	.param .u64 .ptr .align 1 _Z6dHcalcPfS_S_ii_param_2,
	.param .u32 _Z6dHcalcPfS_S_ii_param_3,
	.param .u32 _Z6dHcalcPfS_S_ii_param_4
)
{
	.reg .pred 	%p<4>;
	.reg .b32 	%r<14>;
	.reg .b32 	%f<5>;
	.reg .b64 	%rd<11>;

	ld.param.u64 	%rd1, [_Z6dHcalcPfS_S_ii_param_0];
	ld.param.u64 	%rd2, [_Z6dHcalcPfS_S_ii_param_1];
	ld.param.u64 	%rd3, [_Z6dHcalcPfS_S_ii_param_2];
	ld.param.u32 	%r3, [_Z6dHcalcPfS_S_ii_param_3];
	ld.param.u32 	%r4, [_Z6dHcalcPfS_S_ii_param_4];
	mov.u32 	%r6, %ctaid.x;
	mov.u32 	%r7, %ntid.x;
	mov.u32 	%r8, %tid.x;
	mad.lo.s32 	%r1, %r6, %r7, %r8;
	mov.u32 	%r9, %ctaid.y;
	mov.u32 	%r10, %ntid.y;
	mov.u32 	%r11, %tid.y;
	mad.lo.s32 	%r12, %r9, %r10, %r11;
	setp.ge.s32 	%p1, %r1, %r3;
	setp.ge.s32 	%p2, %r12, %r4;
	or.pred  	%p3, %p1, %p2;
	@%p3 bra 	$L__BB7_2;
	cvta.to.global.u64 	%rd4, %rd3;
	cvta.to.global.u64 	%rd5, %rd1;
	cvta.to.global.u64 	%rd6, %rd2;
	mad.lo.s32 	%r13, %r3, %r12, %r1;
	mul.wide.s32 	%rd7, %r13, 4;
	add.s64 	%rd8, %rd4, %rd7;
	ld.global.f32 	%f1, [%rd8];
	add.s64 	%rd9, %rd5, %rd7;
	ld.global.f32 	%f2, [%rd9];
	sub.f32 	%f3, %f1, %f2;
	abs.f32 	%f4, %f3;
	add.s64 	%rd10, %rd6, %rd7;
	st.global.f32 	[%rd10], %f4;
$L__BB7_2:
	ret;

}
	// .globl	_Z6H0dropPfS_ii
.visible .entry _Z6H0dropPfS_ii(
	.param .u64 .ptr .align 1 _Z6H0dropPfS_ii_param_0,
	.param .u64 .ptr .align 1 _Z6H0dropPfS_ii_param_1,
	.param .u32 _Z6H0dropPfS_ii_param_2,
	.param .u32 _Z6H0dropPfS_ii_param_3
)
{
	.reg .pred 	%p<4>;
	.reg .b32 	%r<14>;
	.reg .b32 	%f<2>;
	.reg .b64 	%rd<8>;

	ld.param.u64 	%rd1, [_Z6H0dropPfS_ii_param_0];
	ld.param.u64 	%rd2, [_Z6H0dropPfS_ii_param_1];
	ld.param.u32 	%r3, [_Z6H0dropPfS_ii_param_2];
	ld.param.u32 	%r4, [_Z6H0dropPfS_ii_param_3];
	mov.u32 	%r6, %ctaid.x;
	mov.u32 	%r7, %ntid.x;
	mov.u32 	%r8, %tid.x;
	mad.lo.s32 	%r1, %r6, %r7, %r8;
	mov.u32 	%r9, %ctaid.y;
	mov.u32 	%r10, %ntid.y;
	mov.u32 	%r11, %tid.y;
	mad.lo.s32 	%r12, %r9, %r10, %r11;
	setp.ge.s32 	%p1, %r1, %r3;
	setp.ge.s32 	%p2, %r12, %r4;
	or.pred  	%p3, %p1, %p2;
	@%p3 bra 	$L__BB8_2;
	cvta.to.global.u64 	%rd3, %rd2;
	cvta.to.global.u64 	%rd4, %rd1;
	mad.lo.s32 	%r13, %r3, %r12, %r1;
	mul.wide.s32 	%rd5, %r13, 4;
	add.s64 	%rd6, %rd3, %rd5;
	ld.global.f32 	%f1, [%rd6];
	add.s64 	%rd7, %rd4, %rd5;
	st.global.f32 	[%rd7], %f1;
$L__BB8_2:
	ret;

}
	// .globl	_Z4paddPfS_iiii
.visible .entry _Z4paddPfS_iiii(
	.param .u64 .ptr .align 1 _Z4paddPfS_iiii_param_0,
	.param .u64 .ptr .align 1 _Z4paddPfS_iiii_param_1,
	.param .u32 _Z4paddPfS_iiii_param_2,
	.param .u32 _Z4paddPfS_iiii_param_3,
	.param .u32 _Z4paddPfS_iiii_param_4,
	.param .u32 _Z4paddPfS_iiii_param_5
)
{
	.reg .pred 	%p<4>;
	.reg .b32 	%r<27>;
	.reg .b32 	%f<2>;
	.reg .b64 	%rd<9>;

	ld.param.u64 	%rd1, [_Z4paddPfS_iiii_param_0];
	ld.param.u64 	%rd2, [_Z4paddPfS_iiii_param_1];
	ld.param.u32 	%r3, [_Z4paddPfS_iiii_param_2];
	ld.param.u32 	%r4, [_Z4paddPfS_iiii_param_3];
	ld.param.u32 	%r5, [_Z4paddPfS_iiii_param_4];
	ld.param.u32 	%r7, [_Z4paddPfS_iiii_param_5];
	mov.u32 	%r8, %ctaid.x;
	mov.u32 	%r9, %ntid.x;
	mov.u32 	%r10, %tid.x;
	mad.lo.s32 	%r1, %r8, %r9, %r10;
	mov.u32 	%r11, %ctaid.y;
	mov.u32 	%r12, %ntid.y;
	mov.u32 	%r13, %tid.y;
	mad.lo.s32 	%r14, %r11, %r12, %r13;
	setp.ge.s32 	%p1, %r1, %r5;
	setp.ge.s32 	%p2, %r14, %r7;
	or.pred  	%p3, %p1, %p2;
	@%p3 bra 	$L__BB9_2;
	cvta.to.global.u64 	%rd3, %rd2;
	cvta.to.global.u64 	%rd4, %rd1;
	mad.lo.s32 	%r15, %r5, %r14, %r1;
	mul.wide.s32 	%rd5, %r15, 4;
	add.s64 	%rd6, %rd3, %rd5;
	ld.global.f32 	%f1, [%rd6];
	sub.s32 	%r16, %r3, %r5;
	shr.u32 	%r17, %r16, 31;
	add.s32 	%r18, %r16, %r17;
	shr.s32 	%r19, %r18, 1;
	add.s32 	%r20, %r19, %r1;
	sub.s32 	%r21, %r4, %r7;
	shr.u32 	%r22, %r21, 31;
	add.s32 	%r23, %r21, %r22;
	shr.s32 	%r24, %r23, 1;
	add.s32 	%r25, %r24, %r14;
	mad.lo.s32 	%r26, %r25, %r3, %r20;
	mul.wide.s32 	%rd7, %r26, 4;
	add.s64 	%rd8, %rd4, %rd7;
	st.global.f32 	[%rd8], %f1;
$L__BB9_2:
	ret;

}
	// .globl	_Z4k_xyPfS_iiiff
.visible .entry _Z4k_xyPfS_iiiff(
	.param .u64 .ptr .align 1 _Z4k_xyPfS_iiiff_param_0,
	.param .u64 .ptr .align 1 _Z4k_xyPfS_iiiff_param_1,
	.param .u32 _Z4k_xyPfS_iiiff_param_2,
	.param .u32 _Z4k_xyPfS_iiiff_param_3,
	.param .u32 _Z4k_xyPfS_iiiff_param_4,
	.param .f32 _Z4k_xyPfS_iiiff_param_5,
	.param .f32 _Z4k_xyPfS_iiiff_param_6
)
{
	.reg .pred 	%p<6>;
	.reg .b32 	%r<16>;
	.reg .b32 	%f<16>;
	.reg .b64 	%rd<9>;

	ld.param.u64 	%rd2, [_Z4k_xyPfS_iiiff_param_0];
	ld.param.u64 	%rd3, [_Z4k_xyPfS_iiiff_param_1];
	ld.param.u32 	%r4, [_Z4k_xyPfS_iiiff_param_2];
	ld.param.u32 	%r5, [_Z4k_xyPfS_iiiff_param_3];
	ld.param.u32 	%r6, [_Z4k_xyPfS_iiiff_param_4];
	ld.param.f32 	%f1, [_Z4k_xyPfS_iiiff_param_5];
	ld.param.f32 	%f2, [_Z4k_xyPfS_iiiff_param_6];
	mov.u32 	%r7, %ctaid.x;
	mov.u32 	%r8, %ntid.x;
	mov.u32 	%r9, %tid.x;
	mad.lo.s32 	%r1, %r7, %r8, %r9;
	mov.u32 	%r10, %ctaid.y;
	mov.u32 	%r11, %ntid.y;
	mov.u32 	%r12, %tid.y;
	mad.lo.s32 	%r2, %r10, %r11, %r12;
	setp.ge.s32 	%p1, %r1, %r6;
	@%p1 bra 	$L__BB10_2;
	cvta.to.global.u64 	%rd4, %rd2;
	cvt.rn.f32.s32 	%f3, %r1;
	cvt.rn.f32.s32 	%f4, %r4;
	mul.f32 	%f5, %f1, %f4;
	div.rn.f32 	%f6, %f3, %f5;
	mul.wide.s32 	%rd5, %r1, 4;
	add.s64 	%rd6, %rd4, %rd5;
	st.global.f32 	[%rd6], %f6;
$L__BB10_2:
	shr.u32 	%r13, %r5, 31;
	add.s32 	%r14, %r5, %r13;
	shr.s32 	%r3, %r14, 1;
	setp.gt.s32 	%p2, %r2, %r3;
	cvta.to.global.u64 	%rd7, %rd3;
	mul.wide.u32 	%rd8, %r2, 4;
	add.s64 	%rd1, %rd7, %rd8;
	@%p2 bra 	$L__BB10_4;
	cvt.rn.f32.u32 	%f7, %r2;
	cvt.rn.f32.s32 	%f8, %r5;
	mul.f32 	%f9, %f2, %f8;
	div.rn.f32 	%f10, %f7, %f9;
	st.global.f32 	[%rd1], %f10;
$L__BB10_4:
	setp.le.s32 	%p3, %r2, %r3;
	setp.le.s32 	%p4, %r5, %r2;
	or.pred  	%p5, %p4, %p3;
	@%p5 bra 	$L__BB10_6;
	sub.s32 	%r15, %r5, %r2;
	cvt.rn.f32.s32 	%f11, %r15;
	neg.f32 	%f12, %f11;
	cvt.rn.f32.u32 	%f13, %r5;
	mul.f32 	%f14, %f2, %f13;
	div.rn.f32 	%f15, %f12, %f14;
	st.global.f32 	[%rd1], %f15;
$L__BB10_6:
	ret;

}
	// .globl	_Z14MultiplyKernelP6float2PfS1_fffffiii
.visible .entry _Z14MultiplyKernelP6float2PfS1_fffffiii(
	.param .u64 .ptr .align 1 _Z14MultiplyKernelP6float2PfS1_fffffiii_param_0,
	.param .u64 .ptr .align 1 _Z14MultiplyKernelP6float2PfS1_fffffiii_param_1,
	.param .u64 .ptr .align 1 _Z14MultiplyKernelP6float2PfS1_fffffiii_param_2,
	.param .f32 _Z14MultiplyKernelP6float2PfS1_fffffiii_param_3,
	.param .f32 _Z14MultiplyKernelP6float2PfS1_fffffiii_param_4,
	.param .f32 _Z14MultiplyKernelP6float2PfS1_fffffiii_param_5,
	.param .f32 _Z14MultiplyKernelP6float2PfS1_fffffiii_param_6,
	.param .f32 _Z14MultiplyKernelP6float2PfS1_fffffiii_param_7,
	.param .u32 _Z14MultiplyKernelP6float2PfS1_fffffiii_param_8,
	.param .u32 _Z14MultiplyKernelP6float2PfS1_fffffiii_param_9,
	.param .u32 _Z14MultiplyKernelP6float2PfS1_fffffiii_param_10
)
{
	.reg .pred 	%p<4>;
	.reg .b32 	%r<14>;
	.reg .b32 	%f<33>;
	.reg .b64 	%rd<13>;

	ld.param.u64 	%rd1, [_Z14MultiplyKernelP6float2PfS1_fffffiii_param_0];
	ld.param.u64 	%rd2, [_Z14MultiplyKernelP6float2PfS1_fffffiii_param_1];
	ld.param.u64 	%rd3, [_Z14MultiplyKernelP6float2PfS1_fffffiii_param_2];
	ld.param.f32 	%f1, [_Z14MultiplyKernelP6float2PfS1_fffffiii_param_4];
	ld.param.f32 	%f2, [_Z14MultiplyKernelP6float2PfS1_fffffiii_param_5];
	ld.param.f32 	%f3, [_Z14MultiplyKernelP6float2PfS1_fffffiii_param_6];
	ld.param.f32 	%f4, [_Z14MultiplyKernelP6float2PfS1_fffffiii_param_7];
	ld.param.u32 	%r4, [_Z14MultiplyKernelP6float2PfS1_fffffiii_param_9];
	ld.param.u32 	%r3, [_Z14MultiplyKernelP6float2PfS1_fffffiii_param_10];
	mov.u32 	%r6, %ctaid.x;
	mov.u32 	%r7, %ntid.x;
	mov.u32 	%r8, %tid.x;
	mad.lo.s32 	%r1, %r6, %r7, %r8;
	mov.u32 	%r9, %ctaid.y;
	mov.u32 	%r10, %ntid.y;
	mov.u32 	%r11, %tid.y;
	mad.lo.s32 	%r12, %r9, %r10, %r11;
	setp.ge.s32 	%p1, %r1, %r3;
	setp.ge.s32 	%p2, %r12, %r4;
	or.pred  	%p3, %p1, %p2;
	@%p3 bra 	$L__BB11_2;
	cvta.to.global.u64 	%rd4, %rd1;
	cvta.to.global.u64 	%rd5, %rd2;
	cvta.to.global.u64 	%rd6, %rd3;
	mad.lo.s32 	%r13, %r3, %r12, %r1;
	mul.wide.s32 	%rd7, %r13, 8;
	add.s64 	%rd8, %rd4, %rd7;
	ld.global.v2.f32 	{%f5, %f6}, [%rd8];
	div.rn.f32 	%f7, %f2, %f1;
	mul.f32 	%f8, %f7, %f5;
	mul.wide.s32 	%rd9, %r1, 4;
	add.s64 	%rd10, %rd5, %rd9;
	ld.global.f32 	%f9, [%rd10];
	mul.f32 	%f10, %f4, %f9;
	mul.wide.u32 	%rd11, %r12, 4;
	add.s64 	%rd12, %rd6, %rd11;
	ld.global.f32 	%f11, [%rd12];
	mul.f32 	%f12, %f4, %f11;
	mul.f32 	%f13, %f12, %f12;
	fma.rn.f32 	%f14, %f10, %f10, %f13;
	mul.f32 	%f15, %f14, %f14;
	mul.f32 	%f16, %f3, %f15;
	mul.f32 	%f17, %f1, 0f411CF5C3;
	div.rn.f32 	%f18, %f16, %f17;
	add.f32 	%f19, %f18, 0f3F800000;
	div.rn.f32 	%f20, %f8, %f19;
	st.global.f32 	[%rd8], %f20;
	mul.f32 	%f21, %f7, %f6;
	ld.global.f32 	%f22, [%rd10];
	mul.f32 	%f23, %f4, %f22;
	ld.global.f32 	%f24, [%rd12];
	mul.f32 	%f25, %f4, %f24;
	mul.f32 	%f26, %f25, %f25;
	fma.rn.f32 	%f27, %f23, %f23, %f26;
	mul.f32 	%f28, %f27, %f27;
	mul.f32 	%f29, %f3, %f28;
	div.rn.f32 	%f30, %f29, %f17;
	add.f32 	%f31, %f30, 0f3F800000;
	div.rn.f32 	%f32, %f21, %f31;
	st.global.f32 	[%rd8+4], %f32;
$L__BB11_2:
	ret;

}
	// .globl	_Z14scale_and_initPfS_S_S_iiii
.visible .entry _Z14scale_and_initPfS_S_S_iiii(
	.param .u64 .ptr .align 1 _Z14scale_and_initPfS_S_S_iiii_param_0,
	.param .u64 .ptr .align 1 _Z14scale_and_initPfS_S_S_iiii_param_1,
	.param .u64 .ptr .align 1 _Z14scale_and_initPfS_S_S_iiii_param_2,
	.param .u64 .ptr .align 1 _Z14scale_and_initPfS_S_S_iiii_param_3,
	.param .u32 _Z14scale_and_initPfS_S_S_iiii_param_4,
	.param .u32 _Z14scale_and_initPfS_S_S_iiii_param_5,
	.param .u32 _Z14scale_and_initPfS_S_S_iiii_param_6,
	.param .u32 _Z14scale_and_initPfS_S_S_iiii_param_7
)
{
	.reg .pred 	%p<6>;
	.reg .b32 	%r<28>;
	.reg .b32 	%f<8>;
	.reg .b64 	%rd<15>;

	ld.param.u64 	%rd1, [_Z14scale_and_initPfS_S_S_iiii_param_0];
	ld.param.u64 	%rd2, [_Z14scale_and_initPfS_S_S_iiii_param_1];
	ld.param.u64 	%rd3, [_Z14scale_and_initPfS_S_S_iiii_param_2];
	ld.param.u64 	%rd4, [_Z14scale_and_initPfS_S_S_iiii_param_3];
	ld.param.u32 	%r3, [_Z14scale_and_initPfS_S_S_iiii_param_4];
	ld.param.u32 	%r4, [_Z14scale_and_initPfS_S_S_iiii_param_5];
	ld.param.u32 	%r5, [_Z14scale_and_initPfS_S_S_iiii_param_6];
	ld.param.u32 	%r7, [_Z14scale_and_initPfS_S_S_iiii_param_7];
	mov.u32 	%r8, %ctaid.x;
	mov.u32 	%r9, %ntid.x;
	mov.u32 	%r10, %tid.x;
	mad.lo.s32 	%r1, %r8, %r9, %r10;
	mov.u32 	%r11, %ctaid.y;
	mov.u32 	%r12, %ntid.y;
	mov.u32 	%r13, %tid.y;
	mad.lo.s32 	%r14, %r11, %r12, %r13;
	setp.lt.s32 	%p1, %r1, 0;
	setp.ge.s32 	%p2, %r1, %r5;
	setp.ge.s32 	%p3, %r14, %r7;
	or.pred  	%p4, %p2, %p3;
	or.pred  	%p5, %p4, %p1;
	@%p5 bra 	$L__BB12_2;
	cvta.to.global.u64 	%rd5, %rd2;
	cvta.to.global.u64 	%rd6, %rd4;
	cvta.to.global.u64 	%rd7, %rd3;
	cvta.to.global.u64 	%rd8, %rd1;
	sub.s32 	%r15, %r3, %r5;
	shr.u32 	%r16, %r15, 31;
	add.s32 	%r17, %r15, %r16;
	shr.s32 	%r18, %r17, 1;
	add.s32 	%r19, %r18, %r1;
	sub.s32 	%r20, %r4, %r7;
	shr.u32 	%r21, %r20, 31;
	add.s32 	%r22, %r20, %r21;
	shr.s32 	%r23, %r22, 1;
	add.s32 	%r24, %r23, %r14;
	mad.lo.s32 	%r25, %r24, %r3, %r19;
	mul.wide.s32 	%rd9, %r25, 4;
	add.s64 	%rd10, %rd5, %rd9;
	ld.global.f32 	%f1, [%rd10];
	mul.lo.s32 	%r26, %r4, %r3;
	cvt.rn.f32.s32 	%f2, %r26;
	div.rn.f32 	%f3, %f1, %f2;
	mad.lo.s32 	%r27, %r5, %r14, %r1;
	mul.wide.s32 	%rd11, %r27, 4;
	add.s64 	%rd12, %rd8, %rd11;
	st.global.f32 	[%rd12], %f3;
	add.s64 	%rd13, %rd6, %rd11;
	ld.global.f32 	%f4, [%rd13];
	ld.global.f32 	%f5, [%rd10];
	div.rn.f32 	%f6, %f5, %f2;
	sub.f32 	%f7, %f4, %f6;
	add.s64 	%rd14, %rd7, %rd11;
	st.global.f32 	[%rd14], %f7;
$L__BB12_2:
	ret;

}
	// .globl	_Z8updateSMPfS_S_S_S_S_S_fffffiii
.visible .entry _Z8updateSMPfS_S_S_S_S_S_fffffiii(
	.param .u64 .ptr .align 1 _Z8updateSMPfS_S_S_S_S_S_fffffiii_param_0,
	.param .u64 .ptr .align 1 _Z8updateSMPfS_S_S_S_S_S_fffffiii_param_1,
	.param .u64 .ptr .align 1 _Z8updateSMPfS_S_S_S_S_S_fffffiii_param_2,
	.param .u64 .ptr .align 1 _Z8updateSMPfS_S_S_S_S_S_fffffiii_param_3,
	.param .u64 .ptr .align 1 _Z8updateSMPfS_S_S_S_S_S_fffffiii_param_4,
	.param .u64 .ptr .align 1 _Z8updateSMPfS_S_S_S_S_S_fffffiii_param_5,
	.param .u64 .ptr .align 1 _Z8updateSMPfS_S_S_S_S_S_fffffiii_param_6,
	.param .f32 _Z8updateSMPfS_S_S_S_S_S_fffffiii_param_7,
	.param .f32 _Z8updateSMPfS_S_S_S_S_S_fffffiii_param_8,
	.param .f32 _Z8updateSMPfS_S_S_S_S_S_fffffiii_param_9,
	.param .f32 _Z8updateSMPfS_S_S_S_S_S_fffffiii_param_10,
	.param .f32 _Z8updateSMPfS_S_S_S_S_S_fffffiii_param_11,
	.param .u32 _Z8updateSMPfS_S_S_S_S_S_fffffiii_param_12,
	.param .u32 _Z8updateSMPfS_S_S_S_S_S_fffffiii_param_13,
	.param .u32 _Z8updateSMPfS_S_S_S_S_S_fffffiii_param_14
)
{
	.reg .pred 	%p<17>;
	.reg .b32 	%r<19>;
	.reg .b32 	%f<49>;
	.reg .b64 	%rd<34>;
	.reg .b64 	%fd<63>;

	ld.param.u64 	%rd8, [_Z8updateSMPfS_S_S_S_S_S_fffffiii_param_1];
	ld.param.u64 	%rd9, [_Z8updateSMPfS_S_S_S_S_S_fffffiii_param_5];
	ld.param.u64 	%rd10, [_Z8updateSMPfS_S_S_S_S_S_fffffiii_param_6];
	ld.param.f32 	%f2, [_Z8updateSMPfS_S_S_S_S_S_fffffiii_param_7];
	ld.param.f32 	%f3, [_Z8updateSMPfS_S_S_S_S_S_fffffiii_param_8];
	ld.param.f32 	%f5, [_Z8updateSMPfS_S_S_S_S_S_fffffiii_param_10];
	ld.param.f32 	%f6, [_Z8updateSMPfS_S_S_S_S_S_fffffiii_param_11];
	ld.param.u32 	%r4, [_Z8updateSMPfS_S_S_S_S_S_fffffiii_param_12];
	ld.param.u32 	%r7, [_Z8updateSMPfS_S_S_S_S_S_fffffiii_param_13];
	ld.param.u32 	%r6, [_Z8updateSMPfS_S_S_S_S_S_fffffiii_param_14];
	cvta.to.global.u64 	%rd1, %rd10;
	cvta.to.global.u64 	%rd2, %rd9;
	cvta.to.global.u64 	%rd3, %rd8;
	mov.u32 	%r8, %ctaid.x;
	mov.u32 	%r9, %ntid.x;
	mov.u32 	%r10, %tid.x;
	mad.lo.s32 	%r1, %r8, %r9, %r10;
	mov.u32 	%r11, %ctaid.y;
	mov.u32 	%r12, %ntid.y;
	mov.u32 	%r13, %tid.y;
	mad.lo.s32 	%r14, %r11, %r12, %r13;
	setp.ge.s32 	%p1, %r1, %r4;
	setp.ge.s32 	%p2, %r14, %r7;
	or.pred  	%p3, %p1, %p2;
	@%p3 bra 	$L__BB13_2;
	ld.param.f32 	%f48, [_Z8updateSMPfS_S_S_S_S_S_fffffiii_param_9];
	ld.param.u64 	%rd33, [_Z8updateSMPfS_S_S_S_S_S_fffffiii_param_4];
	ld.param.u64 	%rd32, [_Z8updateSMPfS_S_S_S_S_S_fffffiii_param_3];
	ld.param.u64 	%rd31, [_Z8updateSMPfS_S_S_S_S_S_fffffiii_param_2];
	ld.param.u64 	%rd30, [_Z8updateSMPfS_S_S_S_S_S_fffffiii_param_0];
	cvta.to.global.u64 	%rd11, %rd31;
	cvta.to.global.u64 	%rd12, %rd30;
	cvta.to.global.u64 	%rd13, %rd33;
	cvta.to.global.u64 	%rd14, %rd32;
	mad.lo.s32 	%r15, %r4, %r14, %r1;
	mul.wide.s32 	%rd15, %r15, 4;
	add.s64 	%rd16, %rd14, %rd15;
	ld.global.f32 	%f7, [%rd16];
	add.s64 	%rd17, %rd11, %rd15;
	ld.global.f32 	%f8, [%rd17];
	add.f32 	%f9, %f7, %f8;
	add.s64 	%rd18, %rd12, %rd15;
	st.global.f32 	[%rd18], %f9;
	add.s64 	%rd19, %rd13, %rd15;
	ld.global.f32 	%f10, [%rd19];
	sub.f32 	%f11, %f9, %f10;
	mul.f32 	%f12, %f2, %f11;
	setp.lt.f32 	%p4, %f12, %f6;
	selp.f32 	%f13, %f12, %f6, %p4;
	add.s64 	%rd20, %rd3, %rd15;
	st.global.f32 	[%rd20], %f13;
	ld.global.f32 	%f14, [%rd18];
	ld.global.f32 	%f15, [%rd19];
	sub.f32 	%f16, %f14, %f15;
	mul.f32 	%f17, %f16, %f3;
	cvt.f64.f32 	%fd1, %f17;
	ld.global.f32 	%f18, [%rd17];
	mul.f32 	%f19, %f48, %f18;
	cvt.f64.f32 	%fd2, %f19;
	mul.f32 	%f20, %f18, %f13;
	cvt.f64.f32 	%fd3, %f20;
	div.rn.f64 	%fd4, %fd3, 0d417E133800000000;
	cvt.f64.f32 	%fd5, %f5;
	div.rn.f64 	%fd6, %fd4, %fd5;
	max.f64 	%fd7, %fd6, 0d0000000000000000;
	sqrt.rn.f64 	%fd8, %fd7;
	add.f64 	%fd9, %fd8, 0d3F50624DE0000000;
	div.rn.f64 	%fd10, %fd2, %fd9;
	div.rn.f64 	%fd11, %fd8, 0d3FF2434300000000;
	fma.rn.f64 	%fd12, %fd11, 0dBCF0679AFBA6F279, 0d3D47088FDB46FA5F;
	fma.rn.f64 	%fd13, %fd12, %fd11, 0dBD8DF9F9B976A9B2;
	fma.rn.f64 	%fd14, %fd13, %fd11, 0d3DC7F1F5590CC332;
	fma.rn.f64 	%fd15, %fd14, %fd11, 0dBDFA28A3CD2D56C4;
	fma.rn.f64 	%fd16, %fd15, %fd11, 0d3E2485EE67835925;
	fma.rn.f64 	%fd17, %fd16, %fd11, 0dBE476DB45919F583;
	fma.rn.f64 	%fd18, %fd17, %fd11, 0d3E62D698D98C8D71;
	fma.rn.f64 	%fd19, %fd18, %fd11, 0dBE720A2C7155D5C6;
	fma.rn.f64 	%fd20, %fd19, %fd11, 0dBE41D29B37CA1397;
	fma.rn.f64 	%fd21, %fd20, %fd11, 0d3EA2EF6CC0F67A49;
	fma.rn.f64 	%fd22, %fd21, %fd11, 0dBEC102B892333B6F;
	fma.rn.f64 	%fd23, %fd22, %fd11, 0d3ECA30375BA9A84E;
	fma.rn.f64 	%fd24, %fd23, %fd11, 0d3ECAAD18DEDEA43E;
	fma.rn.f64 	%fd25, %fd24, %fd11, 0dBEFF05355BC5B225;
	fma.rn.f64 	%fd26, %fd25, %fd11, 0d3F10E37A3108BC8B;
	fma.rn.f64 	%fd27, %fd26, %fd11, 0d3EFB292D828E5CB2;
	fma.rn.f64 	%fd28, %fd27, %fd11, 0dBF4356626EBF9BFA;
	fma.rn.f64 	%fd29, %fd28, %fd11, 0d3F5BCA68F73D6AFC;
	fma.rn.f64 	%fd30, %fd29, %fd11, 0dBF2B6B69EBBC280B;
	fma.rn.f64 	%fd31, %fd30, %fd11, 0dBF9396685912A453;
	fma.rn.f64 	%fd32, %fd31, %fd11, 0d3FBA4F4E2A1ABEF8;
	fma.rn.f64 	%fd33, %fd32, %fd11, 0d3FE45F306DC9C8BB;
	fma.rn.f64 	%fd34, %fd33, %fd11, 0d3FC06EBA8214DB69;
	fma.rn.f64 	%fd35, %fd34, %fd11, %fd11;
	sub.f64 	%fd36, %fd11, %fd35;
	fma.rn.f64 	%fd37, %fd34, %fd11, %fd36;
	neg.f64 	%fd38, %fd35;
	neg.f64 	%fd39, %fd37;
	cvt.rn.f32.f64 	%f21, %fd35;
	mul.f32 	%f22, %f21, 0fBFB8AA3B;
	cvt.rni.f32.f32 	%f23, %f22;
	cvt.f64.f32 	%fd40, %f23;
	fma.rn.f64 	%fd41, %fd40, 0dBFE62E42FEFA39EF, %fd38;
	fma.rn.f64 	%fd42, %fd41, 0d3E5AE904A4741B81, 0d3E928A27F89B6999;
	fma.rn.f64 	%fd43, %fd42, %fd41, 0d3EC71DE715FF7E07;
	fma.rn.f64 	%fd44, %fd43, %fd41, 0d3EFA019A6B0AC45A;
	fma.rn.f64 	%fd45, %fd44, %fd41, 0d3F2A01A017EED94F;
	fma.rn.f64 	%fd46, %fd45, %fd41, 0d3F56C16C17F2A71B;
	fma.rn.f64 	%fd47, %fd46, %fd41, 0d3F811111111173C4;
	fma.rn.f64 	%fd48, %fd47, %fd41, 0d3FA555555555211A;
	fma.rn.f64 	%fd49, %fd48, %fd41, 0d3FC5555555555540;
	fma.rn.f64 	%fd50, %fd49, %fd41, 0d3FE0000000000005;
	mul.f64 	%fd51, %fd41, %fd50;
	fma.rn.f64 	%fd52, %fd51, %fd41, %fd39;
	add.f64 	%fd53, %fd41, %fd52;
	ex2.approx.ftz.f32 	%f24, %f23;
	cvt.f64.f32 	%fd54, %f24;
	mov.f64 	%fd55, 0d3FF0000000000000;
	sub.f64 	%fd56, %fd55, %fd54;
	neg.f64 	%fd57, %fd53;
	fma.rn.f64 	%fd58, %fd57, %fd54, %fd56;
	setp.ge.f64 	%p5, %fd11, 0d4017AFB48DC96626;
	abs.f64 	%fd59, %fd58;
	selp.f64 	%fd60, 0d3FF0000000000000, %fd59, %p5;
	mul.f64 	%fd61, %fd10, %fd60;
	sub.f64 	%fd62, %fd61, %fd1;
	cvt.rn.f32.f64 	%f25, %fd62;
	add.s64 	%rd21, %rd2, %rd15;
	st.global.f32 	[%rd21], %f25;
$L__BB13_2:
	setp.ge.s32 	%p6, %r14, %r7;
	setp.ge.s32 	%p7, %r1, %r4;
	mad.lo.s32 	%r16, %r6, -1030792151, 85899344;
	shf.l.wrap.b32 	%r17, %r16, %r16, 30;
	setp.gt.u32 	%p8, %r17, 42949672;
	setp.lt.s32 	%p9, %r1, 0;
	or.pred  	%p10, %p9, %p8;
	or.pred  	%p11, %p7, %p10;
	or.pred  	%p12, %p6, %p11;
	@%p12 bra 	$L__BB13_7;
	mad.lo.s32 	%r3, %r4, %r14, %r1;
	mul.wide.s32 	%rd22, %r3, 4;
	add.s64 	%rd23, %rd2, %rd22;
	ld.global.f32 	%f1, [%rd23];
	setp.geu.f32 	%p13, %f1, 0f00000000;
	@%p13 bra 	$L__BB13_6;
	add.s64 	%rd25, %rd3, %rd22;
	ld.global.f32 	%f26, [%rd25];
	setp.leu.f32 	%p14, %f26, 0f00000000;
	@%p14 bra 	$L__BB13_6;
	abs.f32 	%f27, %f1;
	setp.gt.f32 	%p15, %f27, 0f3F800000;
	rcp.approx.ftz.f32 	%f28, %f27;
	selp.f32 	%f29, %f28, %f27, %p15;
	mul.f32 	%f30, %f29, %f29;
	fma.rn.f32 	%f31, %f30, 0f3B2090AA, 0fBC6BE14F;
	fma.rn.f32 	%f32, %f31, %f30, 0f3D23397E;
	fma.rn.f32 	%f33, %f32, %f30, 0fBD948A7A;
	fma.rn.f32 	%f34, %f33, %f30, 0f3DD76B21;
	fma.rn.f32 	%f35, %f34, %f30, 0fBE111E88;
	fma.rn.f32 	%f36, %f35, %f30, 0f3E4CAF60;
	fma.rn.f32 	%f37, %f36, %f30, 0fBEAAAA27;
	mul.f32 	%f38, %f30, %f37;
	fma.rn.f32 	%f39, %f38, %f29, %f29;
	neg.f32 	%f40, %f39;
	fma.rn.f32 	%f41, 0f3F6EE581, 0f3FD774EB, %f40;
	selp.f32 	%f42, %f41, %f39, %p15;
	setp.num.f32 	%p16, %f27, %f27;
	abs.f32 	%f43, %f42;
	neg.f32 	%f44, %f43;
	selp.f32 	%f45, %f44, %f42, %p16;
	fma.rn.f32 	%f46, %f45, 0f3F2AACDA, 0f3F800000;
	max.f32 	%f47, %f46, 0f3A83126F;
	add.s64 	%rd29, %rd1, %rd22;
	st.global.f32 	[%rd29], %f47;
	bra.uni 	$L__BB13_7;
$L__BB13_6:
	add.s64 	%rd27, %rd1, %rd22;
	mov.b32 	%r18, 1065353216;
	st.global.u32 	[%rd27], %r18;
$L__BB13_7:
	ret;

}
	// .globl	_Z6ElaTauPfS_S_fii
.visible .entry _Z6ElaTauPfS_S_fii(
	.param .u64 .ptr .align 1 _Z6ElaTauPfS_S_fii_param_0,
	.param .u64 .ptr .align 1 _Z6ElaTauPfS_S_fii_param_1,
	.param .u64 .ptr .align 1 _Z6ElaTauPfS_S_fii_param_2,
	.param .f32 _Z6ElaTauPfS_S_fii_param_3,
	.param .u32 _Z6ElaTauPfS_S_fii_param_4,
	.param .u32 _Z6ElaTauPfS_S_fii_param_5
)
{
	.reg .pred 	%p<4>;
	.reg .b32 	%r<14>;
	.reg .b32 	%f<8>;
	.reg .b64 	%rd<11>;

	ld.param.u64 	%rd1, [_Z6ElaTauPfS_S_fii_param_0];
	ld.param.u64 	%rd2, [_Z6ElaTauPfS_S_fii_param_1];
	ld.param.u64 	%rd3, [_Z6ElaTauPfS_S_fii_param_2];
	ld.param.f32 	%f1, [_Z6ElaTauPfS_S_fii_param_3];
	ld.param.u32 	%r3, [_Z6ElaTauPfS_S_fii_param_4];
	ld.param.u32 	%r4, [_Z6ElaTauPfS_S_fii_param_5];
	mov.u32 	%r6, %ctaid.x;
	mov.u32 	%r7, %ntid.x;
	mov.u32 	%r8, %tid.x;
	mad.lo.s32 	%r1, %r6, %r7, %r8;
	mov.u32 	%r9, %ctaid.y;
	mov.u32 	%r10, %ntid.y;
	mov.u32 	%r11, %tid.y;
	mad.lo.s32 	%r12, %r9, %r10, %r11;
	setp.ge.s32 	%p1, %r1, %r3;
	setp.ge.s32 	%p2, %r12, %r4;
	or.pred  	%p3, %p1, %p2;
	@%p3 bra 	$L__BB14_2;
	cvta.to.global.u64 	%rd4, %rd1;
	cvta.to.global.u64 	%rd5, %rd2;
	cvta.to.global.u64 	%rd6, %rd3;
	mad.lo.s32 	%r13, %r3, %r12, %r1;
	mul.wide.s32 	%rd7, %r13, 4;
	add.s64 	%rd8, %rd4, %rd7;
	ld.global.f32 	%f2, [%rd8];
	add.s64 	%rd9, %rd5, %rd7;
	ld.global.f32 	%f3, [%rd9];
	add.s64 	%rd10, %rd6, %rd7;
	ld.global.f32 	%f4, [%rd10];
	sub.f32 	%f5, %f3, %f4;
	mul.f32 	%f6, %f1, %f5;
	sub.f32 	%f7, %f2, %f6;
	st.global.f32 	[%rd8], %f7;
$L__BB14_2:
	ret;

}
	// .globl	_Z7ElaDervPfS_iifff
.visible .entry _Z7ElaDervPfS_iifff(
	.param .u64 .ptr .align 1 _Z7ElaDervPfS_iifff_param_0,
	.param .u64 .ptr .align 1 _Z7ElaDervPfS_iifff_param_1,
	.param .u32 _Z7ElaDervPfS_iifff_param_2,
	.param .u32 _Z7ElaDervPfS_iifff_param_3,
	.param .f32 _Z7ElaDervPfS_iifff_param_4,
	.param .f32 _Z7ElaDervPfS_iifff_param_5,
	.param .f32 _Z7ElaDervPfS_iifff_param_6
)
{
	.reg .pred 	%p<4>;
	.reg .b32 	%r<23>;
	.reg .b32 	%f<20>;
	.reg .b64 	%rd<22>;

	ld.param.u64 	%rd1, [_Z7ElaDervPfS_iifff_param_0];
	ld.param.u64 	%rd2, [_Z7ElaDervPfS_iifff_param_1];
	ld.param.u32 	%r3, [_Z7ElaDervPfS_iifff_param_2];
	ld.param.u32 	%r4, [_Z7ElaDervPfS_iifff_param_3];
	ld.param.f32 	%f1, [_Z7ElaDervPfS_iifff_param_4];
	ld.param.f32 	%f2, [_Z7ElaDervPfS_iifff_param_5];
	ld.param.f32 	%f3, [_Z7ElaDervPfS_iifff_param_6];
	add.s32 	%r6, %r3, -2;
	add.s32 	%r7, %r4, -2;
	mov.u32 	%r8, %ctaid.x;
	mov.u32 	%r9, %ntid.x;
	mov.u32 	%r10, %tid.x;
	mad.lo.s32 	%r1, %r8, %r9, %r10;
	mov.u32 	%r11, %ctaid.y;
	mov.u32 	%r12, %ntid.y;
	mov.u32 	%r13, %tid.y;
	mad.lo.s32 	%r14, %r11, %r12, %r13;
	setp.ge.s32 	%p1, %r1, %r6;
	setp.ge.s32 	%p2, %r14, %r7;
	or.pred  	%p3, %p1, %p2;
	@%p3 bra 	$L__BB15_2;
	cvta.to.global.u64 	%rd3, %rd1;
	cvta.to.global.u64 	%rd4, %rd2;
	mad.lo.s32 	%r15, %r3, %r14, %r3;
	cvt.s64.s32 	%rd5, %r15;
	cvt.s64.s32 	%rd6, %r1;
	add.s64 	%rd7, %rd6, %rd5;
	shl.b64 	%rd8, %rd7, 2;
	add.s64 	%rd9, %rd3, %rd8;
	ld.global.f32 	%f4, [%rd9+8];
	ld.global.f32 	%f5, [%rd9+4];
	add.f32 	%f6, %f5, %f5;
	sub.f32 	%f7, %f4, %f6;
	add.s32 	%r16, %r15, %r1;
	mul.wide.s32 	%rd10, %r16, 4;
	add.s64 	%rd11, %rd3, %rd10;
	ld.global.f32 	%f8, [%rd11];
	add.f32 	%f9, %f8, %f7;
	mul.f32 	%f10, %f1, %f1;
	div.rn.f32 	%f11, %f9, %f10;
	add.s32 	%r17, %r15, %r3;
	cvt.s64.s32 	%rd12, %r17;
	add.s64 	%rd13, %rd12, %rd6;
	shl.b64 	%rd14, %rd13, 2;
	add.s64 	%rd15, %rd3, %rd14;
	ld.global.f32 	%f12, [%rd15+4];
	sub.f32 	%f13, %f12, %f6;
	shl.b32 	%r18, %r3, 1;
	sub.s32 	%r19, %r17, %r18;
	cvt.s64.s32 	%rd16, %r19;
	add.s64 	%rd17, %rd16, %rd6;
	shl.b64 	%rd18, %rd17, 2;
	add.s64 	%rd19, %rd3, %rd18;
	ld.global.f32 	%f14, [%rd19+4];
	add.f32 	%f15, %f14, %f13;
	mul.f32 	%f16, %f2, %f2;
	div.rn.f32 	%f17, %f15, %f16;
	add.f32 	%f18, %f11, %f17;
	mul.f32 	%f19, %f3, %f18;
	shl.b32 	%r20, %r14, 1;
	sub.s32 	%r21, %r19, %r20;
	add.s32 	%r22, %r21, %r1;
	mul.wide.s32 	%rd20, %r22, 4;
	add.s64 	%rd21, %rd4, %rd20;
	st.global.f32 	[%rd21], %f19;
$L__BB15_2:
	ret;

}
	// .globl	_Z7ElaDiffPfS_fii
.visible .entry _Z7ElaDiffPfS_fii(
	.param .u64 .ptr .align 1 _Z7ElaDiffPfS_fii_param_0,
	.param .u64 .ptr .align 1 _Z7ElaDiffPfS_fii_param_1,
	.param .f32 _Z7ElaDiffPfS_fii_param_2,
	.param .u32 _Z7ElaDiffPfS_fii_param_3,
	.param .u32 _Z7ElaDiffPfS_fii_param_4
)
{
	.reg .pred 	%p<4>;
	.reg .b32 	%r<20>;
	.reg .b32 	%f<8>;
	.reg .b64 	%rd<23>;

	ld.param.u64 	%rd3, [_Z7ElaDiffPfS_fii_param_0];
	ld.param.u64 	%rd2, [_Z7ElaDiffPfS_fii_param_1];
	ld.param.u32 	%r5, [_Z7ElaDiffPfS_fii_param_3];
	ld.param.u32 	%r6, [_Z7ElaDiffPfS_fii_param_4];
	cvta.to.global.u64 	%rd1, %rd3;
	mov.u32 	%r8, %ctaid.x;
	mov.u32 	%r9, %ntid.x;
	mov.u32 	%r10, %tid.x;
	mad.lo.s32 	%r1, %r8, %r9, %r10;
	mov.u32 	%r11, %ctaid.y;
	mov.u32 	%r12, %ntid.y;
	mov.u32 	%r13, %tid.y;
	mad.lo.s32 	%r14, %r11, %r12, %r13;
	add.s32 	%r3, %r5, -2;
	setp.ge.s32 	%p1, %r1, %r3;
	add.s32 	%r4, %r6, -2;
	setp.ge.s32 	%p2, %r14, %r4;
	or.pred  	%p3, %p1, %p2;
	@%p3 bra 	$L__BB16_2;
	cvta.to.global.u64 	%rd4, %rd2;
	mad.lo.s32 	%r15, %r5, %r14, %r5;
	cvt.s64.s32 	%rd5, %r15;
	cvt.s64.s32 	%rd6, %r1;
	add.s64 	%rd7, %rd6, %rd5;
	shl.b64 	%rd8, %rd7, 2;
	add.s64 	%rd9, %rd1, %rd8;
	ld.global.f32 	%f1, [%rd9+4];
	mad.lo.s32 	%r16, %r3, %r14, %r1;
	mul.wide.s32 	%rd10, %r16, 4;
	add.s64 	%rd11, %rd4, %rd10;
	ld.global.f32 	%f2, [%rd11];
	add.f32 	%f3, %f1, %f2;
	st.global.f32 	[%rd9+4], %f3;
$L__BB16_2:
	mul.lo.s32 	%r17, %r5, %r14;
	mul.wide.s32 	%rd12, %r17, 4;
	add.s64 	%rd13, %rd1, %rd12;
	ld.global.f32 	%f4, [%rd13+4];
	st.global.f32 	[%rd13], %f4;
	add.s32 	%r18, %r5, %r1;
	mul.wide.s32 	%rd14, %r18, 4;
	add.s64 	%rd15, %rd1, %rd14;
	ld.global.f32 	%f5, [%rd15];
	mul.wide.s32 	%rd16, %r1, 4;
	add.s64 	%rd17, %rd1, %rd16;
	st.global.f32 	[%rd17], %f5;
	mul.wide.s32 	%rd18, %r5, 4;
	add.s64 	%rd19, %rd13, %rd18;
	ld.global.f32 	%f6, [%rd19+-8];
	st.global.f32 	[%rd19+-4], %f6;
	mul.lo.s32 	%r19, %r4, %r5;
	mul.wide.s32 	%rd20, %r19, 4;
	add.s64 	%rd21, %rd17, %rd20;
	ld.global.f32 	%f7, [%rd21];
	add.s64 	%rd22, %rd21, %rd18;
	st.global.f32 	[%rd22], %f7;
	ret;

}
	// .globl	_Z8deltaElaPfS_S_S_ii
.visible .entry _Z8deltaElaPfS_S_S_ii(
	.param .u64 .ptr .align 1 _Z8deltaElaPfS_S_S_ii_param_0,
	.param .u64 .ptr .align 1 _Z8deltaElaPfS_S_S_ii_param_1,
	.param .u64 .ptr .align 1 _Z8deltaElaPfS_S_S_ii_param_2,
	.param .u64 .ptr .align 1 _Z8deltaElaPfS_S_S_ii_param_3,
	.param .u32 _Z8deltaElaPfS_S_S_ii_param_4,
	.param .u32 _Z8deltaElaPfS_S_S_ii_param_5
)
{
	.reg .pred 	%p<4>;
	.reg .b32 	%r<14>;
	.reg .b32 	%f<7>;
	.reg .b64 	%rd<14>;

	ld.param.u64 	%rd1, [_Z8deltaElaPfS_S_S_ii_param_0];
	ld.param.u64 	%rd2, [_Z8deltaElaPfS_S_S_ii_param_1];
	ld.param.u64 	%rd3, [_Z8deltaElaPfS_S_S_ii_param_2];
	ld.param.u64 	%rd4, [_Z8deltaElaPfS_S_S_ii_param_3];
	ld.param.u32 	%r3, [_Z8deltaElaPfS_S_S_ii_param_4];
	ld.param.u32 	%r4, [_Z8deltaElaPfS_S_S_ii_param_5];
	mov.u32 	%r6, %ctaid.x;
	mov.u32 	%r7, %ntid.x;
	mov.u32 	%r8, %tid.x;
	mad.lo.s32 	%r1, %r6, %r7, %r8;
	mov.u32 	%r9, %ctaid.y;
	mov.u32 	%r10, %ntid.y;
	mov.u32 	%r11, %tid.y;
	mad.lo.s32 	%r12, %r9, %r10, %r11;
	setp.ge.s32 	%p1, %r1, %r3;
	setp.ge.s32 	%p2, %r12, %r4;
	or.pred  	%p3, %p1, %p2;
	@%p3 bra 	$L__BB17_2;
	cvta.to.global.u64 	%rd5, %rd2;
	cvta.to.global.u64 	%rd6, %rd1;
	cvta.to.global.u64 	%rd7, %rd4;
	cvta.to.global.u64 	%rd8, %rd3;
	mad.lo.s32 	%r13, %r3, %r12, %r1;
	mul.wide.s32 	%rd9, %r13, 4;
	add.s64 	%rd10, %rd5, %rd9;
	ld.global.f32 	%f1, [%rd10];
	add.s64 	%rd11, %rd6, %rd9;
	ld.global.f32 	%f2, [%rd11];
	sub.f32 	%f3, %f1, %f2;
	abs.f32 	%f4, %f3;
	add.s64 	%rd12, %rd7, %rd9;
	ld.global.f32 	%f5, [%rd12];
	mul.f32 	%f6, %f5, %f4;
	add.s64 	%rd13, %rd8, %rd9;
	st.global.f32 	[%rd13], %f6;
$L__BB17_2:
	ret;

}
	// .globl	_Z19Constriction_factorPfS_S_S_S_iiff
.visible .entry _Z19Constriction_factorPfS_S_S_S_iiff(
	.param .u64 .ptr .align 1 _Z19Constriction_factorPfS_S_S_S_iiff_param_0,
	.param .u64 .ptr .align 1 _Z19Constriction_factorPfS_S_S_S_iiff_param_1,
	.param .u64 .ptr .align 1 _Z19Constriction_factorPfS_S_S_S_iiff_param_2,
	.param .u64 .ptr .align 1 _Z19Constriction_factorPfS_S_S_S_iiff_param_3,
	.param .u64 .ptr .align 1 _Z19Constriction_factorPfS_S_S_S_iiff_param_4,
	.param .u32 _Z19Constriction_factorPfS_S_S_S_iiff_param_5,
	.param .u32 _Z19Constriction_factorPfS_S_S_S_iiff_param_6,
	.param .f32 _Z19Constriction_factorPfS_S_S_S_iiff_param_7,
	.param .f32 _Z19Constriction_factorPfS_S_S_S_iiff_param_8
)
{
	.reg .pred 	%p<35>;
	.reg .b32 	%r<53>;
	.reg .b32 	%f<158>;
	.reg .b64 	%rd<125>;

	ld.param.u64 	%rd9, [_Z19Constriction_factorPfS_S_S_S_iiff_param_0];
	ld.param.u64 	%rd8, [_Z19Constriction_factorPfS_S_S_S_iiff_param_1];
	ld.param.u64 	%rd10, [_Z19Constriction_factorPfS_S_S_S_iiff_param_2];
	ld.param.u64 	%rd11, [_Z19Constriction_factorPfS_S_S_S_iiff_param_3];
	ld.param.u64 	%rd12, [_Z19Constriction_factorPfS_S_S_S_iiff_param_4];
	ld.param.u32 	%r8, [_Z19Constriction_factorPfS_S_S_S_iiff_param_5];
	ld.param.u32 	%r10, [_Z19Constriction_factorPfS_S_S_S_iiff_param_6];
	ld.param.f32 	%f1, [_Z19Constriction_factorPfS_S_S_S_iiff_param_7];
	ld.param.f32 	%f2, [_Z19Constriction_factorPfS_S_S_S_iiff_param_8];
	cvta.to.global.u64 	%rd1, %rd11;
	cvta.to.global.u64 	%rd2, %rd12;
	cvta.to.global.u64 	%rd3, %rd10;
	cvta.to.global.u64 	%rd4, %rd9;
	add.s32 	%r1, %r8, -1;
	add.s32 	%r2, %r10, -1;
	mov.u32 	%r11, %ctaid.x;
	mov.u32 	%r12, %ntid.x;
	mov.u32 	%r13, %tid.x;
	mad.lo.s32 	%r3, %r11, %r12, %r13;
	mov.u32 	%r14, %ctaid.y;
	mov.u32 	%r15, %ntid.y;
	mov.u32 	%r16, %tid.y;
	mad.lo.s32 	%r17, %r14, %r15, %r16;
	add.s32 	%r5, %r17, 1;
	setp.ge.s32 	%p4, %r3, %r1;
	setp.ge.s32 	%p5, %r17, %r2;
	or.pred  	%p6, %p4, %p5;
	@%p6 bra 	$L__BB18_2;
	cvta.to.global.u64 	%rd13, %rd8;
	mul.lo.s32 	%r18, %r8, %r17;
	add.s32 	%r19, %r18, %r3;
	mul.wide.s32 	%rd14, %r19, 4;
	add.s64 	%rd15, %rd4, %rd14;
	ld.global.f32 	%f3, [%rd15];
	ld.global.f32 	%f4, [%rd15+4];
	setp.gt.f32 	%p7, %f3, %f4;
	selp.f32 	%f5, %f3, %f4, %p7;
	mul.wide.s32 	%rd16, %r8, 4;
	add.s64 	%rd17, %rd15, %rd16;
	ld.global.f32 	%f6, [%rd17];
	setp.gt.f32 	%p8, %f5, %f6;
	selp.f32 	%f7, %f5, %f6, %p8;
	ld.global.f32 	%f8, [%rd17+4];
	setp.gt.f32 	%p9, %f7, %f8;
	selp.f32 	%f9, %f7, %f8, %p9;
	sub.s32 	%r20, %r18, %r17;
	add.s32 	%r21, %r20, %r3;
	mul.wide.s32 	%rd18, %r21, 4;
	add.s64 	%rd19, %rd13, %rd18;
	st.global.f32 	[%rd19], %f9;
$L__BB18_2:
	setp.lt.s32 	%p10, %r17, %r2;
	setp.eq.s32 	%p11, %r3, 0;
	and.pred  	%p1, %p11, %p10;
	not.pred 	%p12, %p1;
	@%p12 bra 	$L__BB18_4;
	mul.lo.s32 	%r22, %r8, %r5;
	mul.wide.s32 	%rd20, %r22, 4;
	add.s64 	%rd21, %rd4, %rd20;
	ld.global.f32 	%f10, [%rd21+8];
	ld.global.f32 	%f11, [%rd21+4];
	sub.f32 	%f12, %f10, %f11;
	mul.lo.s32 	%r23, %r8, %r17;
	mul.wide.s32 	%rd22, %r23, 4;
	add.s64 	%rd23, %rd4, %rd22;
	ld.global.f32 	%f13, [%rd23+8];
	ld.global.f32 	%f14, [%rd23+4];
	sub.f32 	%f15, %f13, %f14;
	add.f32 	%f16, %f12, %f15;
	mul.f32 	%f17, %f16, 0f3F000000;
	rcp.rn.f32 	%f18, %f1;
	mul.f32 	%f19, %f18, %f17;
	ld.global.f32 	%f20, [%rd21];
	sub.f32 	%f21, %f11, %f20;
	ld.global.f32 	%f22, [%rd23];
	sub.f32 	%f23, %f14, %f22;
	add.f32 	%f24, %f21, %f23;
	mul.f32 	%f25, %f24, 0f3F000000;
	mul.f32 	%f26, %f18, %f25;
	sub.f32 	%f27, %f19, %f26;
	mul.f32 	%f28, %f18, %f27;
	add.s64 	%rd24, %rd3, %rd22;
	st.global.f32 	[%rd24], %f28;
$L__BB18_4:
	setp.lt.s32 	%p13, %r17, %r2;
	setp.lt.s32 	%p14, %r3, %r1;
	setp.gt.s32 	%p15, %r3, 0;
	and.pred  	%p16, %p14, %p13;
	and.pred  	%p2, %p16, %p15;
	not.pred 	%p17, %p2;
	@%p17 bra 	$L__BB18_6;
	mul.lo.s32 	%r24, %r8, %r5;
	cvt.s64.s32 	%rd25, %r24;
	cvt.u64.u32 	%rd26, %r3;
	add.s64 	%rd27, %rd26, %rd25;
	shl.b64 	%rd28, %rd27, 2;
	add.s64 	%rd29, %rd4, %rd28;
	ld.global.f32 	%f29, [%rd29+8];
	ld.global.f32 	%f30, [%rd29+4];
	add.f32 	%f31, %f30, %f30;
	sub.f32 	%f32, %f29, %f31;
	add.s32 	%r25, %r24, %r3;
	mul.wide.s32 	%rd30, %r25, 4;
	add.s64 	%rd31, %rd4, %rd30;
	ld.global.f32 	%f33, [%rd31];
	add.f32 	%f34, %f33, %f32;
	rcp.rn.f32 	%f35, %f1;
	mul.f32 	%f36, %f35, %f34;
	mul.f32 	%f37, %f35, %f36;
	mad.lo.s32 	%r26, %r8, %r17, %r3;
	mul.wide.s32 	%rd32, %r26, 4;
	add.s64 	%rd33, %rd3, %rd32;
	st.global.f32 	[%rd33], %f37;
$L__BB18_6:
	setp.lt.s32 	%p18, %r17, %r2;
	add.s32 	%r27, %r8, -2;
	setp.eq.s32 	%p19, %r3, %r27;
	and.pred  	%p3, %p19, %p18;
	not.pred 	%p20, %p3;
	@%p20 bra 	$L__BB18_8;
	mul.lo.s32 	%r28, %r8, %r5;
	cvt.s64.s32 	%rd34, %r28;
	cvt.s64.s32 	%rd35, %r3;
	add.s64 	%rd36, %rd34, %rd35;
	shl.b64 	%rd37, %rd36, 2;
	add.s64 	%rd38, %rd4, %rd37;
	ld.global.f32 	%f38, [%rd38+4];
	add.s32 	%r29, %r28, %r3;
	mul.wide.s32 	%rd39, %r29, 4;
	add.s64 	%rd40, %rd4, %rd39;
	ld.global.f32 	%f39, [%rd40];
	sub.f32 	%f40, %f38, %f39;
	mul.lo.s32 	%r30, %r8, %r17;
	cvt.s64.s32 	%rd41, %r30;
	add.s64 	%rd42, %rd41, %rd35;
	shl.b64 	%rd43, %rd42, 2;
	add.s64 	%rd44, %rd4, %rd43;
	ld.global.f32 	%f41, [%rd44+4];
	add.s32 	%r31, %r30, %r3;
	mul.wide.s32 	%rd45, %r31, 4;
	add.s64 	%rd46, %rd4, %rd45;
	ld.global.f32 	%f42, [%rd46];
	sub.f32 	%f43, %f41, %f42;
	add.f32 	%f44, %f40, %f43;
	mul.f32 	%f45, %f44, 0f3F000000;
	rcp.rn.f32 	%f46, %f1;
	mul.f32 	%f47, %f46, %f45;
	ld.global.f32 	%f48, [%rd40+-4];
	sub.f32 	%f49, %f39, %f48;
	ld.global.f32 	%f50, [%rd46+-4];
	sub.f32 	%f51, %f42, %f50;
	add.f32 	%f52, %f49, %f51;
	mul.f32 	%f53, %f52, 0f3F000000;
	mul.f32 	%f54, %f46, %f53;
	sub.f32 	%f55, %f47, %f54;
	mul.f32 	%f56, %f46, %f55;
	add.s64 	%rd47, %rd3, %rd45;
	st.global.f32 	[%rd47], %f56;
$L__BB18_8:
	setp.ge.s32 	%p21, %r3, %r1;
	setp.ne.s32 	%p22, %r17, 0;
	or.pred  	%p23, %p22, %p21;
	@%p23 bra 	$L__BB18_10;
	shl.b32 	%r32, %r8, 1;
	cvt.s64.s32 	%rd48, %r32;
	cvt.s64.s32 	%rd49, %r3;
	add.s64 	%rd50, %rd48, %rd49;
	shl.b64 	%rd51, %rd50, 2;
	add.s64 	%rd52, %rd4, %rd51;
	ld.global.f32 	%f57, [%rd52+4];
	mul.lo.s32 	%r33, %r8, %r5;
	cvt.s64.s32 	%rd53, %r33;
	add.s64 	%rd54, %rd53, %rd49;
	shl.b64 	%rd55, %rd54, 2;
	add.s64 	%rd56, %rd4, %rd55;
	ld.global.f32 	%f58, [%rd56+4];
	sub.f32 	%f59, %f57, %f58;
	add.s32 	%r34, %r32, %r3;
	mul.wide.s32 	%rd57, %r34, 4;
	add.s64 	%rd58, %rd4, %rd57;
	ld.global.f32 	%f60, [%rd58];
	add.s32 	%r35, %r33, %r3;
	mul.wide.s32 	%rd59, %r35, 4;
	add.s64 	%rd60, %rd4, %rd59;
	ld.global.f32 	%f61, [%rd60];
	sub.f32 	%f62, %f60, %f61;
	add.f32 	%f63, %f59, %f62;
	mul.f32 	%f64, %f63, 0f3F000000;
	rcp.rn.f32 	%f65, %f2;
	mul.f32 	%f66, %f65, %f64;
	cvt.s64.s32 	%rd61, %r8;
	add.s64 	%rd62, %rd61, %rd49;
	shl.b64 	%rd63, %rd62, 2;
	add.s64 	%rd64, %rd4, %rd63;
	ld.global.f32 	%f67, [%rd64+4];
	mul.wide.s32 	%rd65, %r3, 4;
	add.s64 	%rd66, %rd4, %rd65;
	ld.global.f32 	%f68, [%rd66+4];
	sub.f32 	%f69, %f67, %f68;
	mul.wide.s32 	%rd67, %r8, 4;
	add.s64 	%rd68, %rd66, %rd67;
	ld.global.f32 	%f70, [%rd68];
	ld.global.f32 	%f71, [%rd66];
	sub.f32 	%f72, %f70, %f71;
	add.f32 	%f73, %f69, %f72;
	mul.f32 	%f74, %f73, 0f3F000000;
	mul.f32 	%f75, %f65, %f74;
	sub.f32 	%f76, %f66, %f75;
	mul.f32 	%f77, %f65, %f76;
	add.s64 	%rd69, %rd2, %rd65;
	st.global.f32 	[%rd69], %f77;
$L__BB18_10:
	setp.ge.s32 	%p24, %r3, %r1;
	setp.lt.u32 	%p25, %r17, 2;
	setp.lt.s32 	%p26, %r17, %r10;
	or.pred  	%p27, %p25, %p26;
	add.s32 	%r36, %r17, 2;
	mul.lo.s32 	%r6, %r8, %r36;
	cvt.s64.s32 	%rd5, %r3;
	cvt.s64.s32 	%rd70, %r6;
	add.s64 	%rd71, %rd70, %rd5;
	shl.b64 	%rd72, %rd71, 2;
	add.s64 	%rd6, %rd4, %rd72;
	sub.s32 	%r7, %r6, %r8;
	cvt.s64.s32 	%rd73, %r7;
	add.s64 	%rd74, %rd73, %rd5;
	shl.b64 	%rd75, %rd74, 2;
	add.s64 	%rd7, %rd4, %rd75;
	or.pred  	%p28, %p24, %p27;
	@%p28 bra 	$L__BB18_12;
	ld.global.f32 	%f78, [%rd6+4];
	ld.global.f32 	%f79, [%rd7+4];
	add.f32 	%f80, %f79, %f79;
	sub.f32 	%f81, %f78, %f80;
	sub.s32 	%r37, %r7, %r8;
	cvt.s64.s32 	%rd76, %r37;
	add.s64 	%rd77, %rd76, %rd5;
	shl.b64 	%rd78, %rd77, 2;
	add.s64 	%rd79, %rd4, %rd78;
	ld.global.f32 	%f82, [%rd79+4];
	add.f32 	%f83, %f82, %f81;
	rcp.rn.f32 	%f84, %f2;
	mul.f32 	%f85, %f84, %f83;
	mul.f32 	%f86, %f84, %f85;
	add.s32 	%r38, %r37, %r3;
	mul.wide.s32 	%rd80, %r38, 4;
	add.s64 	%rd81, %rd2, %rd80;
	st.global.f32 	[%rd81], %f86;
$L__BB18_12:
	setp.ge.s32 	%p29, %r3, %r1;
	setp.ne.s32 	%p30, %r17, %r2;
	or.pred  	%p31, %p29, %p30;
	@%p31 bra 	$L__BB18_14;
	mul.lo.s32 	%r39, %r10, %r8;
	cvt.s64.s32 	%rd82, %r39;
	add.s64 	%rd83, %rd82, %rd5;
	shl.b64 	%rd84, %rd83, 2;
	add.s64 	%rd85, %rd4, %rd84;
	ld.global.f32 	%f87, [%rd85+4];
	sub.s32 	%r40, %r39, %r8;
	cvt.s64.s32 	%rd86, %r40;
	add.s64 	%rd87, %rd86, %rd5;
	shl.b64 	%rd88, %rd87, 2;
	add.s64 	%rd89, %rd4, %rd88;
	ld.global.f32 	%f88, [%rd89+4];
	sub.f32 	%f89, %f87, %f88;
	add.s32 	%r41, %r39, %r3;
	mul.wide.s32 	%rd90, %r41, 4;
	add.s64 	%rd91, %rd4, %rd90;
	ld.global.f32 	%f90, [%rd91];
	add.s32 	%r42, %r40, %r3;
	mul.wide.s32 	%rd92, %r42, 4;
	add.s64 	%rd93, %rd4, %rd92;
	ld.global.f32 	%f91, [%rd93];
	sub.f32 	%f92, %f90, %f91;
	add.f32 	%f93, %f89, %f92;
	mul.f32 	%f94, %f93, 0f3F000000;
	rcp.rn.f32 	%f95, %f2;
	mul.f32 	%f96, %f95, %f94;
	sub.s32 	%r43, %r40, %r8;
	cvt.s64.s32 	%rd94, %r43;
	add.s64 	%rd95, %rd94, %rd5;
	shl.b64 	%rd96, %rd95, 2;
	add.s64 	%rd97, %rd4, %rd96;
	ld.global.f32 	%f97, [%rd97+4];
	sub.f32 	%f98, %f88, %f97;
	add.s32 	%r44, %r43, %r3;
	mul.wide.s32 	%rd98, %r44, 4;
	add.s64 	%rd99, %rd4, %rd98;
	ld.global.f32 	%f99, [%rd99];
	sub.f32 	%f100, %f91, %f99;
	add.f32 	%f101, %f98, %f100;
	mul.f32 	%f102, %f101, 0f3F000000;
	mul.f32 	%f103, %f95, %f102;
	sub.f32 	%f104, %f96, %f103;
	mul.f32 	%f105, %f95, %f104;
	add.s64 	%rd100, %rd2, %rd92;
	st.global.f32 	[%rd100], %f105;
$L__BB18_14:
	@%p12 bra 	$L__BB18_16;
	mul.lo.s32 	%r45, %r8, %r5;
	mul.wide.s32 	%rd101, %r45, 4;
	add.s64 	%rd102, %rd4, %rd101;
	ld.global.f32 	%f106, [%rd102+8];
	mul.lo.s32 	%r46, %r8, %r17;
	mul.wide.s32 	%rd103, %r46, 4;
	add.s64 	%rd104, %rd4, %rd103;
	ld.global.f32 	%f107, [%rd104+8];
	sub.f32 	%f108, %f106, %f107;
	ld.global.f32 	%f109, [%rd7+4];
	ld.global.f32 	%f110, [%rd104+4];
	sub.f32 	%f111, %f109, %f110;
	add.f32 	%f112, %f108, %f111;
	mul.f32 	%f113, %f112, 0f3F000000;
	rcp.rn.f32 	%f114, %f2;
	mul.f32 	%f115, %f114, %f113;
	ld.global.f32 	%f116, [%rd102+4];
	sub.f32 	%f117, %f116, %f110;
	ld.global.f32 	%f118, [%rd102];
	ld.global.f32 	%f119, [%rd104];
	sub.f32 	%f120, %f118, %f119;
	add.f32 	%f121, %f117, %f120;
	mul.f32 	%f122, %f121, 0f3F000000;
	mul.f32 	%f123, %f114, %f122;
	sub.f32 	%f124, %f115, %f123;
	rcp.rn.f32 	%f125, %f1;
	mul.f32 	%f126, %f125, %f124;
	add.s64 	%rd105, %rd1, %rd103;
	st.global.f32 	[%rd105], %f126;
$L__BB18_16:
	@%p17 bra 	$L__BB18_18;
	ld.global.f32 	%f127, [%rd6+8];
	add.s32 	%r47, %r6, %r3;
	mul.wide.s32 	%rd106, %r47, 4;
	add.s64 	%rd107, %rd4, %rd106;
	ld.global.f32 	%f128, [%rd107];
	sub.f32 	%f129, %f127, %f128;
	mul.lo.s32 	%r48, %r8, %r17;
	cvt.s64.s32 	%rd108, %r48;
	cvt.u64.u32 	%rd109, %r3;
	add.s64 	%rd110, %rd108, %rd109;
	shl.b64 	%rd111, %rd110, 2;
	add.s64 	%rd112, %rd4, %rd111;
	ld.global.f32 	%f130, [%rd112+8];
	sub.f32 	%f131, %f129, %f130;
	add.s32 	%r49, %r48, %r3;
	mul.wide.s32 	%rd113, %r49, 4;
	add.s64 	%rd114, %rd4, %rd113;
	ld.global.f32 	%f132, [%rd114];
	add.f32 	%f133, %f131, %f132;
	rcp.rn.f32 	%f134, %f1;
	mul.f32 	%f135, %f134, %f133;
	rcp.rn.f32 	%f136, %f2;
	mul.f32 	%f137, %f136, %f135;
	mul.f32 	%f138, %f137, 0f3E800000;
	add.s64 	%rd115, %rd1, %rd113;
	st.global.f32 	[%rd115], %f138;
$L__BB18_18:
	@%p20 bra 	$L__BB18_20;
	ld.global.f32 	%f139, [%rd7+4];
	mul.lo.s32 	%r50, %r8, %r17;
	cvt.s64.s32 	%rd116, %r50;
	add.s64 	%rd117, %rd116, %rd5;
	shl.b64 	%rd118, %rd117, 2;
	add.s64 	%rd119, %rd4, %rd118;
	ld.global.f32 	%f140, [%rd119+4];
	sub.f32 	%f141, %f139, %f140;
	mad.lo.s32 	%r51, %r8, %r5, %r3;
	mul.wide.s32 	%rd120, %r51, 4;
	add.s64 	%rd121, %rd4, %rd120;
	ld.global.f32 	%f142, [%rd121];
	add.s32 	%r52, %r50, %r3;
	mul.wide.s32 	%rd122, %r52, 4;
	add.s64 	%rd123, %rd4, %rd122;
	ld.global.f32 	%f143, [%rd123];
	sub.f32 	%f144, %f142, %f143;
	add.f32 	%f145, %f141, %f144;
	mul.f32 	%f146, %f145, 0f3F000000;
	rcp.rn.f32 	%f147, %f2;
	mul.f32 	%f148, %f147, %f146;
	ld.global.f32 	%f149, [%rd121+-4];
	ld.global.f32 	%f150, [%rd123+-4];
	sub.f32 	%f151, %f149, %f150;
	add.f32 	%f152, %f144, %f151;
	mul.f32 	%f153, %f152, 0f3F000000;
	mul.f32 	%f154, %f147, %f153;
	sub.f32 	%f155, %f148, %f154;
	rcp.rn.f32 	%f156, %f1;
	mul.f32 	%f157, %f156, %f155;
	add.s64 	%rd124, %rd1, %rd122;
	st.global.f32 	[%rd124], %f157;
$L__BB18_20:
	ret;

}


// ===== COMPILED SASS (sm_100) =====

	.target	sm_100

	.elftype	@"ET_EXEC"


//--------------------- .note.nv.tkinfo           --------------------------
	.section	.note.nv.tkinfo,"",@"SHT_NOTE"
	.sectionflags	@"SHF_NOTE_NV_TKINFO"
	.tkinfo
        /*0018*/ 	.word	0x00000002
        /*0030*/ 	.string	""
        /*0030*/ 	.string	"ptxas"
        /*0030*/ 	.string	"Cuda compilation tools, release 13.0, V13.0.88"
        /*0030*/ 	.string	"Build cuda_13.0.r13.0/compiler.36424714_0"
        /*0030*/ 	.string	"-arch sm_100 -m 64 "



//--------------------- .note.nv.cuinfo           --------------------------
	.section	.note.nv.cuinfo,"",@"SHT_NOTE"
	.sectionflags	@"SHF_NOTE_NV_CUINFO"
        /*0018*/ 	.short	0x0002
        /*001a*/ 	.short	0x0064
        /*001c*/ 	.short	0x0082
	.zero		2


//--------------------- .nv.info                  --------------------------
	.section	.nv.info,"",@"SHT_CUDA_INFO"
	.align	4


	//----- nvinfo : EIATTR_REGCOUNT
	.align		4
        /*0000*/ 	.byte	0x04, 0x2f
        /*0002*/ 	.short	(.L_10 - .L_9)
	.align		4
.L_9:
        /*0004*/ 	.word	index@(_Z14__device_max_dPfiiS_)
        /*0008*/ 	.word	0x0000000c


	//----- nvinfo : EIATTR_FRAME_SIZE
	.align		4
.L_10:
        /*000c*/ 	.byte	0x04, 0x11
        /*000e*/ 	.short	(.L_12 - .L_11)
	.align		4
.L_11:
        /*0010*/ 	.word	index@(_Z14__device_max_dPfiiS_)
        /*0014*/ 	.word	0x00000008


	//----- nvinfo : EIATTR_REGCOUNT
	.align		4
.L_12:
        /*0018*/ 	.byte	0x04, 0x2f
        /*001a*/ 	.short	(.L_14 - .L_13)
	.align		4
.L_13:
        /*001c*/ 	.word	index@(_Z15initialize_loopPfS_S_S_S_S_S_S_S_ffffiifff)
        /*0020*/ 	.word	0x00000015


	//----- nvinfo : EIATTR_FRAME_SIZE
	.align		4
.L_14:
        /*0024*/ 	.byte	0x04, 0x11
        /*0026*/ 	.short	(.L_16 - .L_15)
	.align		4
.L_15:
        /*0028*/ 	.word	index@($__internal_13_$__cuda_sm3x_div_rn_noftz_f32_slowpath)
        /*002c*/ 	.word	0x00000000


	//----- nvinfo : EIATTR_FRAME_SIZE
	.align		4
.L_16:
        /*0030*/ 	.byte	0x04, 0x11
        /*0032*/ 	.short	(.L_18 - .L_17)
	.align		4
.L_17:
        /*0034*/ 	.word	index@($__internal_12_$__cuda_sm20_sqrt_rn_f32_slowpath)
        /*0038*/ 	.word	0x00000000


	//----- nvinfo : EIATTR_FRAME_SIZE
	.align		4
.L_18:
        /*003c*/ 	.byte	0x04, 0x11
        /*003e*/ 	.short	(.L_20 - .L_19)
	.align		4
.L_19:
        /*0040*/ 	.word	index@(_Z15initialize_loopPfS_S_S_S_S_S_S_S_ffffiifff)
        /*0044*/ 	.word	0x00000000


	//----- nvinfo : EIATTR_REGCOUNT
	.align		4
.L_20:
        /*0048*/ 	.byte	0x04, 0x2f
        /*004a*/ 	.short	(.L_22 - .L_21)
	.align		4
.L_21:
        /*004c*/ 	.word	index@(_Z8makeMaskPfS_S_S_S_ii)
        /*0050*/ 	.word	0x00000012


	//----- nvinfo : EIATTR_FRAME_SIZE
	.align		4
.L_22:
        /*0054*/ 	.byte	0x04, 0x11
        /*0056*/ 	.short	(.L_24 - .L_23)
	.align		4
.L_23:
        /*0058*/ 	.word	index@(_Z8makeMaskPfS_S_S_S_ii)
        /*005c*/ 	.word	0x00000000


	//----- nvinfo : EIATTR_REGCOUNT
	.align		4
.L_24:
        /*0060*/ 	.byte	0x04, 0x2f
        /*0062*/ 	.short	(.L_26 - .L_25)
	.align		4
.L_25:
        /*0064*/ 	.word	index@(_Z10SchemePartPfS_S_S_S_iiff)
        /*0068*/ 	.word	0x00000014


	//----- nvinfo : EIATTR_FRAME_SIZE
	.align		4
.L_26:
        /*006c*/ 	.byte	0x04, 0x11
        /*006e*/ 	.short	(.L_28 - .L_27)
	.align		4
.L_27:
        /*0070*/ 	.word	index@($__internal_11_$__cuda_sm20_rcp_rn_f32_slowpath)
        /*0074*/ 	.word	0x00000000


	//----- nvinfo : EIATTR_FRAME_SIZE
	.align		4
.L_28:
        /*0078*/ 	.byte	0x04, 0x11
        /*007a*/ 	.short	(.L_30 - .L_29)
	.align		4
.L_29:
        /*007c*/ 	.word	index@(_Z10SchemePartPfS_S_S_S_iiff)
        /*0080*/ 	.word	0x00000000


	//----- nvinfo : EIATTR_REGCOUNT
	.align		4
.L_30:
        /*0084*/ 	.byte	0x04, 0x2f
        /*0086*/ 	.short	(.L_32 - .L_31)
	.align		4
.L_31:
        /*0088*/ 	.word	index@(_Z2DDPfS_S_S_S_S_S_S_S_ffffiif)
        /*008c*/ 	.word	0x00000017


	//----- nvinfo : EIATTR_FRAME_SIZE
	.align		4
.L_32:
        /*0090*/ 	.byte	0x04, 0x11
        /*0092*/ 	.short	(.L_34 - .L_33)
	.align		4
.L_33:
        /*0094*/ 	.word	index@($__internal_10_$__cuda_sm3x_div_rn_noftz_f32_slowpath)
        /*0098*/ 	.word	0x00000000


	//----- nvinfo : EIATTR_FRAME_SIZE
	.align		4
.L_34:
        /*009c*/ 	.byte	0x04, 0x11
        /*009e*/ 	.short	(.L_36 - .L_35)
	.align		4
.L_35:
        /*00a0*/ 	.word	index@($__internal_9_$__cuda_sm20_rcp_rn_f32_slowpath)
        /*00a4*/ 	.word	0x00000000


	//----- nvinfo : EIATTR_FRAME_SIZE
	.align		4
.L_36:
        /*00a8*/ 	.byte	0x04, 0x11
        /*00aa*/ 	.short	(.L_38 - .L_37)
	.align		4
.L_37:
        /*00ac*/ 	.word	index@(_Z2DDPfS_S_S_S_S_S_S_S_ffffiif)
        /*00b0*/ 	.word	0x00000000


	//----- nvinfo : EIATTR_REGCOUNT
	.align		4
.L_38:
        /*00b4*/ 	.byte	0x04, 0x2f
        /*00b6*/ 	.short	(.L_40 - .L_39)
	.align		4
.L_39:
        /*00b8*/ 	.word	index@(_Z14compute_fluxesPfS_S_S_S_S_ffiiff)
        /*00bc*/ 	.word	0x0000001a


	//----- nvinfo : EIATTR_FRAME_SIZE
	.align		4
.L_40:
        /*00c0*/ 	.byte	0x04, 0x11
        /*00c2*/ 	.short	(.L_42 - .L_41)
	.align		4
.L_41:
        /*00c4*/ 	.word	index@($__internal_8_$__cuda_sm3x_div_rn_noftz_f32_slowpath)
        /*00c8*/ 	.word	0x00000000


	//----- nvinfo : EIATTR_FRAME_SIZE
	.align		4
.L_42:
        /*00cc*/ 	.byte	0x04, 0x11
        /*00ce*/ 	.short	(.L_44 - .L_43)
	.align		4
.L_43:
        /*00d0*/ 	.word	index@(_Z14compute_fluxesPfS_S_S_S_S_ffiiff)
        /*00d4*/ 	.word	0x00000000


	//----- nvinfo : EIATTR_REGCOUNT
	.align		4
.L_44:
        /*00d8*/ 	.byte	0x04, 0x2f
        /*00da*/ 	.short	(.L_46 - .L_45)
	.align		4
.L_45:
        /*00dc*/ 	.word	index@(_Z13ice_thicknessPfS_S_S_S_S_ffiif)
        /*00e0*/ 	.word	0x00000016


	//----- nvinfo : EIATTR_FRAME_SIZE
	.align		4
.L_46:
        /*00e4*/ 	.byte	0x04, 0x11
        /*00e6*/ 	.short	(.L_48 - .L_47)
	.align		4
.L_47:
        /*00e8*/ 	.word	index@($__internal_7_$__cuda_sm3x_div_rn_noftz_f32_slowpath)
        /*00ec*/ 	.word	0x00000000


	//----- nvinfo : EIATTR_FRAME_SIZE
	.align		4
.L_48:
        /*00f0*/ 	.byte	0x04, 0x11
        /*00f2*/ 	.short	(.L_50 - .L_49)
	.align		4
.L_49:
        /*00f4*/ 	.word	index@(_Z13ice_thicknessPfS_S_S_S_S_ffiif)
        /*00f8*/ 	.word	0x00000000


	//----- nvinfo : EIATTR_REGCOUNT
	.align		4
.L_50:
        /*00fc*/ 	.byte	0x04, 0x2f
        /*00fe*/ 	.short	(.L_52 - .L_51)
	.align		4
.L_51:
        /*0100*/ 	.word	index@(_Z6dHcalcPfS_S_ii)
        /*0104*/ 	.word	0x0000000c


	//----- nvinfo : EIATTR_FRAME_SIZE
	.align		4
.L_52:
        /*0108*/ 	.byte	0x04, 0x11
        /*010a*/ 	.short	(.L_54 - .L_53)
	.align		4
.L_53:
        /*010c*/ 	.word	index@(_Z6dHcalcPfS_S_ii)
        /*0110*/ 	.word	0x00000000


	//----- nvinfo : EIATTR_REGCOUNT
	.align		4
.L_54:
        /*0114*/ 	.byte	0x04, 0x2f
        /*0116*/ 	.short	(.L_56 - .L_55)
	.align		4
.L_55:
        /*0118*/ 	.word	index@(_Z6H0dropPfS_ii)
        /*011c*/ 	.word	0x0000000a


	//----- nvinfo : EIATTR_FRAME_SIZE
	.align		4
.L_56:
        /*0120*/ 	.byte	0x04, 0x11
        /*0122*/ 	.short	(.L_58 - .L_57)
	.align		4
.L_57:
        /*0124*/ 	.word	index@(_Z6H0dropPfS_ii)
        /*0128*/ 	.word	0x00000000


	//----- nvinfo : EIATTR_REGCOUNT
	.align		4
.L_58:
        /*012c*/ 	.byte	0x04, 0x2f
        /*012e*/ 	.short	(.L_60 - .L_59)
	.align		4
.L_59:
        /*0130*/ 	.word	index@(_Z4paddPfS_iiii)
        /*0134*/ 	.word	0x0000000e


	//----- nvinfo : EIATTR_FRAME_SIZE
	.align		4
.L_60:
        /*0138*/ 	.byte	0x04, 0x11
        /*013a*/ 	.short	(.L_62 - .L_61)
	.align		4
.L_61:
        /*013c*/ 	.word	index@(_Z4paddPfS_iiii)
        /*0140*/ 	.word	0x00000000


	//----- nvinfo : EIATTR_REGCOUNT
	.align		4
.L_62:
        /*0144*/ 	.byte	0x04, 0x2f
        /*0146*/ 	.short	(.L_64 - .L_63)
	.align		4
.L_63:
        /*0148*/ 	.word	index@(_Z4k_xyPfS_iiiff)
        /*014c*/ 	.word	0x00000011


	//----- nvinfo : EIATTR_FRAME_SIZE
	.align		4
.L_64:
        /*0150*/ 	.byte	0x04, 0x11
        /*0152*/ 	.short	(.L_66 - .L_65)
	.align		4
.L_65:
        /*0154*/ 	.word	index@($__internal_6_$__cuda_sm3x_div_rn_noftz_f32_slowpath)
        /*0158*/ 	.word	0x00000000


	//----- nvinfo : EIATTR_FRAME_SIZE
	.align		4
.L_66:
        /*015c*/ 	.byte	0x04, 0x11
        /*015e*/ 	.short	(.L_68 - .L_67)
	.align		4
.L_67:
        /*0160*/ 	.word	index@(_Z4k_xyPfS_iiiff)
        /*0164*/ 	.word	0x00000000


	//----- nvinfo : EIATTR_REGCOUNT
	.align		4
.L_68:
        /*0168*/ 	.byte	0x04, 0x2f
        /*016a*/ 	.short	(.L_70 - .L_69)
	.align		4
.L_69:
        /*016c*/ 	.word	index@(_Z14MultiplyKernelP6float2PfS1_fffffiii)
        /*0170*/ 	.word	0x00000018


	//----- nvinfo : EIATTR_FRAME_SIZE
	.align		4
.L_70:
        /*0174*/ 	.byte	0x04, 0x11
        /*0176*/ 	.short	(.L_72 - .L_71)
	.align		4
.L_71:
        /*0178*/ 	.word	index@($__internal_5_$__cuda_sm3x_div_rn_noftz_f32_slowpath)
        /*017c*/ 	.word	0x00000000


	//----- nvinfo : EIATTR_FRAME_SIZE
	.align		4
.L_72:
        /*0180*/ 	.byte	0x04, 0x11
        /*0182*/ 	.short	(.L_74 - .L_73)
	.align		4
.L_73:
        /*0184*/ 	.word	index@(_Z14MultiplyKernelP6float2PfS1_fffffiii)
        /*0188*/ 	.word	0x00000000


	//----- nvinfo : EIATTR_REGCOUNT
	.align		4
.L_74:
        /*018c*/ 	.byte	0x04, 0x2f
        /*018e*/ 	.short	(.L_76 - .L_75)
	.align		4
.L_75:
        /*0190*/ 	.word	index@(_Z14scale_and_initPfS_S_S_iiii)
        /*0194*/ 	.word	0x00000013


	//----- nvinfo : EIATTR_FRAME_SIZE
	.align		4
.L_76:
        /*0198*/ 	.byte	0x04, 0x11
        /*019a*/ 	.short	(.L_78 - .L_77)
	.align		4
.L_77:
        /*019c*/ 	.word	index@($__internal_4_$__cuda_sm3x_div_rn_noftz_f32_slowpath)
        /*01a0*/ 	.word	0x00000000


	//----- nvinfo : EIATTR_FRAME_SIZE
	.align		4
.L_78:
        /*01a4*/ 	.byte	0x04, 0x11
        /*01a6*/ 	.short	(.L_80 - .L_79)
	.align		4
.L_79:
        /*01a8*/ 	.word	index@(_Z14scale_and_initPfS_S_S_iiii)
        /*01ac*/ 	.word	0x00000000


	//----- nvinfo : EIATTR_REGCOUNT
	.align		4
.L_80:
        /*01b0*/ 	.byte	0x04, 0x2f
        /*01b2*/ 	.short	(.L_82 - .L_81)
	.align		4
.L_81:
        /*01b4*/ 	.word	index@(_Z8updateSMPfS_S_S_S_S_S_fffffiii)
        /*01b8*/ 	.word	0x00000022


	//----- nvinfo : EIATTR_FRAME_SIZE
	.align		4
.L_82:
        /*01bc*/ 	.byte	0x04, 0x11
        /*01be*/ 	.short	(.L_84 - .L_83)
	.align		4
.L_83:
        /*01c0*/ 	.word	index@($__internal_3_$__cuda_sm20_dsqrt_rn_f64_mediumpath_v1)
        /*01c4*/ 	.word	0x00000000


	//----- nvinfo : EIATTR_FRAME_SIZE
	.align		4
.L_84:
        /*01c8*/ 	.byte	0x04, 0x11
        /*01ca*/ 	.short	(.L_86 - .L_85)
	.align		4
.L_85:
        /*01cc*/ 	.word	index@($__internal_2_$__cuda_sm20_div_rn_f64_full)
        /*01d0*/ 	.word	0x00000000


	//----- nvinfo : EIATTR_FRAME_SIZE
	.align		4
.L_86:
        /*01d4*/ 	.byte	0x04, 0x11
        /*01d6*/ 	.short	(.L_88 - .L_87)
	.align		4
.L_87:
        /*01d8*/ 	.word	index@(_Z8updateSMPfS_S_S_S_S_S_fffffiii)
        /*01dc*/ 	.word	0x00000000


	//----- nvinfo : EIATTR_REGCOUNT
	.align		4
.L_88:
        /*01e0*/ 	.byte	0x04, 0x2f
        /*01e2*/ 	.short	(.L_90 - .L_89)
	.align		4
.L_89:
        /*01e4*/ 	.word	index@(_Z6ElaTauPfS_S_fii)
        /*01e8*/ 	.word	0x0000000c


	//----- nvinfo : EIATTR_FRAME_SIZE
	.align		4
.L_90:
        /*01ec*/ 	.byte	0x04, 0x11
        /*01ee*/ 	.short	(.L_92 - .L_91)
	.align		4
.L_91:
        /*01f0*/ 	.word	index@(_Z6ElaTauPfS_S_fii)
        /*01f4*/ 	.word	0x00000000


	//----- nvinfo : EIATTR_REGCOUNT
	.align		4
.L_92:
        /*01f8*/ 	.byte	0x04, 0x2f
        /*01fa*/ 	.short	(.L_94 - .L_93)
	.align		4
.L_93:
        /*01fc*/ 	.word	index@(_Z7ElaDervPfS_iifff)
        /*0200*/ 	.word	0x00000013


	//----- nvinfo : EIATTR_FRAME_SIZE
	.align		4
.L_94:
        /*0204*/ 	.byte	0x04, 0x11
        /*0206*/ 	.short	(.L_96 - .L_95)
	.align		4
.L_95:
        /*0208*/ 	.word	index@($__internal_1_$__cuda_sm3x_div_rn_noftz_f32_slowpath)
        /*020c*/ 	.word	0x00000000


	//----- nvinfo : EIATTR_FRAME_SIZE
	.align		4
.L_96:
        /*0210*/ 	.byte	0x04, 0x11
        /*0212*/ 	.short	(.L_98 - .L_97)
	.align		4
.L_97:
        /*0214*/ 	.word	index@(_Z7ElaDervPfS_iifff)
        /*0218*/ 	.word	0x00000000


	//----- nvinfo : EIATTR_REGCOUNT
	.align		4
.L_98:
        /*021c*/ 	.byte	0x04, 0x2f
        /*021e*/ 	.short	(.L_100 - .L_99)
	.align		4
.L_99:
        /*0220*/ 	.word	index@(_Z7ElaDiffPfS_fii)
        /*0224*/ 	.word	0x00000016


	//----- nvinfo : EIATTR_FRAME_SIZE
	.align		4
.L_100:
        /*0228*/ 	.byte	0x04, 0x11
        /*022a*/ 	.short	(.L_102 - .L_101)
	.align		4
.L_101:
        /*022c*/ 	.word	index@(_Z7ElaDiffPfS_fii)
        /*0230*/ 	.word	0x00000000


	//----- nvinfo : EIATTR_REGCOUNT
	.align		4
.L_102:
        /*0234*/ 	.byte	0x04, 0x2f
        /*0236*/ 	.short	(.L_104 - .L_103)
	.align		4
.L_103:
        /*0238*/ 	.word	index@(_Z8deltaElaPfS_S_S_ii)
        /*023c*/ 	.word	0x0000000e


	//----- nvinfo : EIATTR_FRAME_SIZE
	.align		4
.L_104:
        /*0240*/ 	.byte	0x04, 0x11
        /*0242*/ 	.short	(.L_106 - .L_105)
	.align		4
.L_105:
        /*0244*/ 	.word	index@(_Z8deltaElaPfS_S_S_ii)
        /*0248*/ 	.word	0x00000000


	//----- nvinfo : EIATTR_REGCOUNT
	.align		4
.L_106:
        /*024c*/ 	.byte	0x04, 0x2f
        /*024e*/ 	.short	(.L_108 - .L_107)
	.align		4
.L_107:
        /*0250*/ 	.word	index@(_Z19Constriction_factorPfS_S_S_S_iiff)
        /*0254*/ 	.word	0x00000020


	//----- nvinfo : EIATTR_FRAME_SIZE
	.align		4
.L_108:
        /*0258*/ 	.byte	0x04, 0x11
        /*025a*/ 	.short	(.L_110 - .L_109)
	.align		4
.L_109:
        /*025c*/ 	.word	index@($__internal_0_$__cuda_sm20_rcp_rn_f32_slowpath)
        /*0260*/ 	.word	0x00000000


	//----- nvinfo : EIATTR_FRAME_SIZE
	.align		4
.L_110:
        /*0264*/ 	.byte	0x04, 0x11
        /*0266*/ 	.short	(.L_112 - .L_111)
	.align		4
.L_111:
        /*0268*/ 	.word	index@(_Z19Constriction_factorPfS_S_S_S_iiff)
        /*026c*/ 	.word	0x00000000


	//----- nvinfo : EIATTR_MIN_STACK_SIZE
	.align		4
.L_112:
        /*0270*/ 	.byte	0x04, 0x12
        /*0272*/ 	.short	(.L_114 - .L_113)
	.align		4
.L_113:
        /*0274*/ 	.word	index@(_Z19Constriction_factorPfS_S_S_S_iiff)
        /*0278*/ 	.word	0x00000000


	//----- nvinfo : EIATTR_MIN_STACK_SIZE
	.align		4
.L_114:
        /*027c*/ 	.byte	0x04, 0x12
        /*027e*/ 	.short	(.L_116 - .L_115)
	.align		4
.L_115:
        /*0280*/ 	.word	index@(_Z8deltaElaPfS_S_S_ii)
        /*0284*/ 	.word	0x00000000


	//----- nvinfo : EIATTR_MIN_STACK_SIZE
	.align		4
.L_116:
        /*0288*/ 	.byte	0x04, 0x12
        /*028a*/ 	.short	(.L_118 - .L_117)
	.align		4
.L_117:
        /*028c*/ 	.word	index@(_Z7ElaDiffPfS_fii)
        /*0290*/ 	.word	0x00000000


	//----- nvinfo : EIATTR_MIN_STACK_SIZE
	.align		4
.L_118:
        /*0294*/ 	.byte	0x04, 0x12
        /*0296*/ 	.short	(.L_120 - .L_119)
	.align		4
.L_119:
        /*0298*/ 	.word	index@(_Z7ElaDervPfS_iifff)
        /*029c*/ 	.word	0x00000000


	//----- nvinfo : EIATTR_MIN_STACK_SIZE
	.align		4
.L_120:
        /*02a0*/ 	.byte	0x04, 0x12
        /*02a2*/ 	.short	(.L_122 - .L_121)
	.align		4
.L_121:
        /*02a4*/ 	.word	index@(_Z6ElaTauPfS_S_fii)
        /*02a8*/ 	.word	0x00000000


	//----- nvinfo : EIATTR_MIN_STACK_SIZE
	.align		4
.L_122:
        /*02ac*/ 	.byte	0x04, 0x12
        /*02ae*/ 	.short	(.L_124 - .L_123)
	.align		4
.L_123:
        /*02b0*/ 	.word	index@(_Z8updateSMPfS_S_S_S_S_S_fffffiii)
        /*02b4*/ 	.word	0x00000000


	//----- nvinfo : EIATTR_MIN_STACK_SIZE
	.align		4
.L_124:
        /*02b8*/ 	.byte	0x04, 0x12
        /*02ba*/ 	.short	(.L_126 - .L_125)
	.align		4
.L_125:
        /*02bc*/ 	.word	index@(_Z14scale_and_initPfS_S_S_iiii)
        /*02c0*/ 	.word	0x00000000


	//----- nvinfo : EIATTR_MIN_STACK_SIZE
	.align		4
.L_126:
        /*02c4*/ 	.byte	0x04, 0x12
        /*02c6*/ 	.short	(.L_128 - .L_127)
	.align		4
.L_127:
        /*02c8*/ 	.word	index@(_Z14MultiplyKernelP6float2PfS1_fffffiii)
        /*02cc*/ 	.word	0x00000000


	//----- nvinfo : EIATTR_MIN_STACK_SIZE
	.align		4
.L_128:
        /*02d0*/ 	.byte	0x04, 0x12
        /*02d2*/ 	.short	(.L_130 - .L_129)
	.align		4
.L_129:
        /*02d4*/ 	.word	index@(_Z4k_xyPfS_iiiff)
        /*02d8*/ 	.word	0x00000000


	//----- nvinfo : EIATTR_MIN_STACK_SIZE
	.align		4
.L_130:
        /*02dc*/ 	.byte	0x04, 0x12
        /*02de*/ 	.short	(.L_132 - .L_131)
	.align		4
.L_131:
        /*02e0*/ 	.word	index@(_Z4paddPfS_iiii)
        /*02e4*/ 	.word	0x00000000


	//----- nvinfo : EIATTR_MIN_STACK_SIZE
	.align		4
.L_132:
        /*02e8*/ 	.byte	0x04, 0x12
        /*02ea*/ 	.short	(.L_134 - .L_133)
	.align		4
.L_133:
        /*02ec*/ 	.word	index@(_Z6H0dropPfS_ii)
        /*02f0*/ 	.word	0x00000000


	//----- nvinfo : EIATTR_MIN_STACK_SIZE
	.align		4
.L_134:
        /*02f4*/ 	.byte	0x04, 0x12
        /*02f6*/ 	.short	(.L_136 - .L_135)
	.align		4
.L_135:
        /*02f8*/ 	.word	index@(_Z6dHcalcPfS_S_ii)
        /*02fc*/ 	.word	0x00000000


	//----- nvinfo : EIATTR_MIN_STACK_SIZE
	.align		4
.L_136:
        /*0300*/ 	.byte	0x04, 0x12
        /*0302*/ 	.short	(.L_138 - .L_137)
	.align		4
.L_137:
        /*0304*/ 	.word	index@(_Z13ice_thicknessPfS_S_S_S_S_ffiif)
        /*0308*/ 	.word	0x00000000


	//----- nvinfo : EIATTR_MIN_STACK_SIZE
	.align		4
.L_138:
        /*030c*/ 	.byte	0x04, 0x12
        /*030e*/ 	.short	(.L_140 - .L_139)
	.align		4
.L_139:
        /*0310*/ 	.word	index@(_Z14compute_fluxesPfS_S_S_S_S_ffiiff)
        /*0314*/ 	.word	0x00000000


	//----- nvinfo : EIATTR_MIN_STACK_SIZE
	.align		4
.L_140:
        /*0318*/ 	.byte	0x04, 0x12
        /*031a*/ 	.short	(.L_142 - .L_141)
	.align		4
.L_141:
        /*031c*/ 	.word	index@(_Z2DDPfS_S_S_S_S_S_S_S_ffffiif)
        /*0320*/ 	.word	0x00000000


	//----- nvinfo : EIATTR_MIN_STACK_SIZE
	.align		4
.L_142:
        /*0324*/ 	.byte	0x04, 0x12
        /*0326*/ 	.short	(.L_144 - .L_143)
	.align		4
.L_143:
        /*0328*/ 	.word	index@(_Z10SchemePartPfS_S_S_S_iiff)
        /*032c*/ 	.word	0x00000000


	//----- nvinfo : EIATTR_MIN_STACK_SIZE
	.align		4
.L_144:
        /*0330*/ 	.byte	0x04, 0x12
        /*0332*/ 	.short	(.L_146 - .L_145)
	.align		4
.L_145:
        /*0334*/ 	.word	index@(_Z8makeMaskPfS_S_S_S_ii)
        /*0338*/ 	.word	0x00000000


	//----- nvinfo : EIATTR_MIN_STACK_SIZE
	.align		4
.L_146:
        /*033c*/ 	.byte	0x04, 0x12
        /*033e*/ 	.short	(.L_148 - .L_147)
	.align		4
.L_147:
        /*0340*/ 	.word	index@(_Z15initialize_loopPfS_S_S_S_S_S_S_S_ffffiifff)
        /*0344*/ 	.word	0x00000000


	//----- nvinfo : EIATTR_MIN_STACK_SIZE
	.align		4
.L_148:
        /*0348*/ 	.byte	0x04, 0x12
        /*034a*/ 	.short	(.L_150 - .L_149)
	.align		4
.L_149:
        /*034c*/ 	.word	index@(_Z14__device_max_dPfiiS_)
        /*0350*/ 	.word	0x00000008
.L_150:


//--------------------- .nv.compat                --------------------------
	.section	.nv.compat,"",@"SHT_CUDA_COMPAT_INFO"
	.align	4
        /*0000*/ 	.byte	0x02, 0x09, 0x00, 0x00, 0x02, 0x02, 0x01, 0x00, 0x02, 0x05, 0x05, 0x00, 0x03, 0x07, 0x01, 0x01
        /*0010*/ 	.byte	0x02, 0x03, 0x00, 0x00, 0x02, 0x06, 0x01, 0x00, 0x04, 0x0b, 0x08, 0x00, 0x01, 0x00, 0x00, 0x00
        /*0020*/ 	.byte	0x00, 0x00, 0x00, 0x00


//--------------------- .nv.info._Z19Constriction_factorPfS_S_S_S_iiff --------------------------
	.section	.nv.info._Z19Constriction_factorPfS_S_S_S_iiff,"",@"SHT_CUDA_INFO"
	.sectionflags	@""
	.align	4


	//----- nvinfo : EIATTR_CUDA_API_VERSION
	.align		4
        /*0000*/ 	.byte	0x04, 0x37
        /*0002*/ 	.short	(.L_152 - .L_151)
.L_151:
        /*0004*/ 	.word	0x00000082


	//----- nvinfo : EIATTR_KPARAM_INFO
	.align		4
.L_152:
        /*0008*/ 	.byte	0x04, 0x17
        /*000a*/ 	.short	(.L_154 - .L_153)
.L_153:
        /*000c*/ 	.word	0x00000000
        /*0010*/ 	.short	0x0008
        /*0012*/ 	.short	0x0034
        /*0014*/ 	.byte	0x00, 0xf0, 0x11, 0x00


	//----- nvinfo : EIATTR_KPARAM_INFO
	.align		4
.L_154:
        /*0018*/ 	.byte	0x04, 0x17
        /*001a*/ 	.short	(.L_156 - .L_155)
.L_155:
        /*001c*/ 	.word	0x00000000
        /*0020*/ 	.short	0x0007
        /*0022*/ 	.short	0x0030
        /*0024*/ 	.byte	0x00, 0xf0, 0x11, 0x00


	//----- nvinfo : EIATTR_KPARAM_INFO
	.align		4
.L_156:
        /*0028*/ 	.byte	0x04, 0x17
        /*002a*/ 	.short	(.L_158 - .L_157)
.L_157:
        /*002c*/ 	.word	0x00000000
        /*0030*/ 	.short	0x0006
        /*0032*/ 	.short	0x002c
        /*0034*/ 	.byte	0x00, 0xf0, 0x11, 0x00


	//----- nvinfo : EIATTR_KPARAM_INFO
	.align		4
.L_158:
        /*0038*/ 	.byte	0x04, 0x17
        /*003a*/ 	.short	(.L_160 - .L_159)
.L_159:
        /*003c*/ 	.word	0x00000000
        /*0040*/ 	.short	0x0005
        /*0042*/ 	.short	0x0028
        /*0044*/ 	.byte	0x00, 0xf0, 0x11, 0x00


	//----- nvinfo : EIATTR_KPARAM_INFO
	.align		4
.L_160:
        /*0048*/ 	.byte	0x04, 0x17
        /*004a*/ 	.short	(.L_162 - .L_161)
.L_161:
        /*004c*/ 	.word	0x00000000
        /*0050*/ 	.short	0x0004
        /*0052*/ 	.short	0x0020
        /*0054*/ 	.byte	0x00, 0xf5, 0x21, 0x00


	//----- nvinfo : EIATTR_KPARAM_INFO
	.align		4
.L_162:
        /*0058*/ 	.byte	0x04, 0x17
        /*005a*/ 	.short	(.L_164 - .L_163)
.L_163:
        /*005c*/ 	.word	0x00000000
        /*0060*/ 	.short	0x0003
        /*0062*/ 	.short	0x0018
        /*0064*/ 	.byte	0x00, 0xf5, 0x21, 0x00


	//----- nvinfo : EIATTR_KPARAM_INFO
	.align		4
.L_164:
        /*0068*/ 	.byte	0x04, 0x17
        /*006a*/ 	.short	(.L_166 - .L_165)
.L_165:
        /*006c*/ 	.word	0x00000000
        /*0070*/ 	.short	0x0002
        /*0072*/ 	.short	0x0010
        /*0074*/ 	.byte	0x00, 0xf5, 0x21, 0x00


	//----- nvinfo : EIATTR_KPARAM_INFO
	.align		4
.L_166:
        /*0078*/ 	.byte	0x04, 0x17
        /*007a*/ 	.short	(.L_168 - .L_167)
.L_167:
        /*007c*/ 	.word	0x00000000
        /*0080*/ 	.short	0x0001
        /*0082*/ 	.short	0x0008
        /*0084*/ 	.byte	0x00, 0xf5, 0x21, 0x00


	//----- nvinfo : EIATTR_KPARAM_INFO
	.align		4
.L_168:
        /*0088*/ 	.byte	0x04, 0x17
        /*008a*/ 	.short	(.L_170 - .L_169)
.L_169:
        /*008c*/ 	.word	0x00000000
        /*0090*/ 	.short	0x0000
        /*0092*/ 	.short	0x0000
        /*0094*/ 	.byte	0x00, 0xf5, 0x21, 0x00


	//----- nvinfo : EIATTR_SPARSE_MMA_MASK
	.align		4
.L_170:
        /*0098*/ 	.byte	0x03, 0x50
        /*009a*/ 	.short	0x0000


	//----- nvinfo : EIATTR_MAXREG_COUNT
	.align		4
        /*009c*/ 	.byte	0x03, 0x1b
        /*009e*/ 	.short	0x00ff


	//----- nvinfo : EIATTR_MERCURY_ISA_VERSION
	.align		4
        /*00a0*/ 	.byte	0x03, 0x5f
        /*00a2*/ 	.short	0x0101


	//----- nvinfo : EIATTR_VRC_CTA_INIT_COUNT
	.align		4
        /*00a4*/ 	.byte	0x02, 0x4a
	.zero		1
	.zero		1


	//----- nvinfo : EIATTR_EXIT_INSTR_OFFSETS
	.align		4
        /*00a8*/ 	.byte	0x04, 0x1c
        /*00aa*/ 	.short	(.L_172 - .L_171)


	//   ....[0]....
.L_171:
        /*00ac*/ 	.word	0x00001df0


	//   ....[1]....
        /*00b0*/ 	.word	0x000021b0


	//----- nvinfo : EIATTR_CRS_STACK_SIZE
	.align		4
.L_172:
        /*00b4*/ 	.byte	0x04, 0x1e
        /*00b6*/ 	.short	(.L_174 - .L_173)
.L_173:
        /*00b8*/ 	.word	0x00000000


	//----- nvinfo : EIATTR_CBANK_PARAM_SIZE
	.align		4
.L_174:
        /*00bc*/ 	.byte	0x03, 0x19
        /*00be*/ 	.short	0x0038


	//----- nvinfo : EIATTR_PARAM_CBANK
	.align		4
        /*00c0*/ 	.byte	0x04, 0x0a
        /*00c2*/ 	.short	(.L_176 - .L_175)
	.align		4
.L_175:
        /*00c4*/ 	.word	index@(.nv.constant0._Z19Constriction_factorPfS_S_S_S_iiff)
        /*00c8*/ 	.short	0x0380
        /*00ca*/ 	.short	0x0038


	//----- nvinfo : EIATTR_SW_WAR
	.align		4
.L_176:
        /*00cc*/ 	.byte	0x04, 0x36
        /*00ce*/ 	.short	(.L_178 - .L_177)
.L_177:
        /*00d0*/ 	.word	0x00000008
.L_178:


//--------------------- .nv.info._Z8deltaElaPfS_S_S_ii --------------------------
	.section	.nv.info._Z8deltaElaPfS_S_S_ii,"",@"SHT_CUDA_INFO"
	.sectionflags	@""
	.align	4


	//----- nvinfo : EIATTR_CUDA_API_VERSION
	.align		4
        /*0000*/ 	.byte	0x04, 0x37
        /*0002*/ 	.short	(.L_180 - .L_179)
.L_179:
        /*0004*/ 	.word	0x00000082


	//----- nvinfo : EIATTR_KPARAM_INFO
	.align		4
.L_180:
        /*0008*/ 	.byte	0x04, 0x17
        /*000a*/ 	.short	(.L_182 - .L_181)
.L_181:
        /*000c*/ 	.word	0x00000000
        /*0010*/ 	.short	0x0005
        /*0012*/ 	.short	0x0024
        /*0014*/ 	.byte	0x00, 0xf0, 0x11, 0x00


	//----- nvinfo : EIATTR_KPARAM_INFO
	.align		4
.L_182:
        /*0018*/ 	.byte	0x04, 0x17
        /*001a*/ 	.short	(.L_184 - .L_183)
.L_183:
        /*001c*/ 	.word	0x00000000
        /*0020*/ 	.short	0x0004
        /*0022*/ 	.short	0x0020
        /*0024*/ 	.byte	0x00, 0xf0, 0x11, 0x00


	//----- nvinfo : EIATTR_KPARAM_INFO
	.align		4
.L_184:
        /*0028*/ 	.byte	0x04, 0x17
        /*002a*/ 	.short	(.L_186 - .L_185)
.L_185:
        /*002c*/ 	.word	0x00000000
        /*0030*/ 	.short	0x0003
        /*0032*/ 	.short	0x0018
        /*0034*/ 	.byte	0x00, 0xf5, 0x21, 0x00


	//----- nvinfo : EIATTR_KPARAM_INFO
	.align		4
.L_186:
        /*0038*/ 	.byte	0x04, 0x17
        /*003a*/ 	.short	(.L_188 - .L_187)
.L_187:
        /*003c*/ 	.word	0x00000000
        /*0040*/ 	.short	0x0002
        /*0042*/ 	.short	0x0010
        /*0044*/ 	.byte	0x00, 0xf5, 0x21, 0x00


	//----- nvinfo : EIATTR_KPARAM_INFO
	.align		4
.L_188:
        /*0048*/ 	.byte	0x04, 0x17
        /*004a*/ 	.short	(.L_190 - .L_189)
.L_189:
        /*004c*/ 	.word	0x00000000
        /*0050*/ 	.short	0x0001
        /*0052*/ 	.short	0x0008
        /*0054*/ 	.byte	0x00, 0xf5, 0x21, 0x00


	//----- nvinfo : EIATTR_KPARAM_INFO
	.align		4
.L_190:
        /*0058*/ 	.byte	0x04, 0x17
        /*005a*/ 	.short	(.L_192 - .L_191)
.L_191:
        /*005c*/ 	.word	0x00000000
        /*0060*/ 	.short	0x0000
        /*0062*/ 	.short	0x0000
        /*0064*/ 	.byte	0x00, 0xf5, 0x21, 0x00


	//----- nvinfo : EIATTR_SPARSE_MMA_MASK
	.align		4
.L_192:
        /*0068*/ 	.byte	0x03, 0x50
        /*006a*/ 	.short	0x0000


	//----- nvinfo : EIATTR_MAXREG_COUNT
	.align		4
        /*006c*/ 	.byte	0x03, 0x1b
        /*006e*/ 	.short	0x00ff


	//----- nvinfo : EIATTR_MERCURY_ISA_VERSION
	.align		4
        /*0070*/ 	.byte	0x03, 0x5f
        /*0072*/ 	.short	0x0101


	//----- nvinfo : EIATTR_VRC_CTA_INIT_COUNT
	.align		4
        /*0074*/ 	.byte	0x02, 0x4a
	.zero		1
	.zero		1


	//----- nvinfo : EIATTR_EXIT_INSTR_OFFSETS
	.align		4
        /*0078*/ 	.byte	0x04, 0x1c
        /*007a*/ 	.short	(.L_194 - .L_193)


	//   ....[0]....
.L_193:
        /*007c*/ 	.word	0x000000c0


	//   ....[1]....
        /*0080*/ 	.word	0x000001d0


	//----- nvinfo : EIATTR_CBANK_PARAM_SIZE
	.align		4
.L_194:
        /*0084*/ 	.byte	0x03, 0x19
        /*0086*/ 	.short	0x0028


	//----- nvinfo : EIATTR_PARAM_CBANK
	.align		4
        /*0088*/ 	.byte	0x04, 0x0a
        /*008a*/ 	.short	(.L_196 - .L_195)
	.align		4
.L_195:
        /*008c*/ 	.word	index@(.nv.constant0._Z8deltaElaPfS_S_S_ii)
        /*0090*/ 	.short	0x0380
        /*0092*/ 	.short	0x0028


	//----- nvinfo : EIATTR_SW_WAR
	.align		4
.L_196:
        /*0094*/ 	.byte	0x04, 0x36
        /*0096*/ 	.short	(.L_198 - .L_197)
.L_197:
        /*0098*/ 	.word	0x00000008
.L_198:


//--------------------- .nv.info._Z7ElaDiffPfS_fii --------------------------
	.section	.nv.info._Z7ElaDiffPfS_fii,"",@"SHT_CUDA_INFO"
	.sectionflags	@""
	.align	4


	//----- nvinfo : EIATTR_CUDA_API_VERSION
	.align		4
        /*0000*/ 	.byte	0x04, 0x37
        /*0002*/ 	.short	(.L_200 - .L_199)
.L_199:
        /*0004*/ 	.word	0x00000082


	//----- nvinfo : EIATTR_KPARAM_INFO
	.align		4
.L_200:
        /*0008*/ 	.byte	0x04, 0x17
        /*000a*/ 	.short	(.L_202 - .L_201)
.L_201:
        /*000c*/ 	.word	0x00000000
        /*0010*/ 	.short	0x0004
        /*0012*/ 	.short	0x0018
        /*0014*/ 	.byte	0x00, 0xf0, 0x11, 0x00


	//----- nvinfo : EIATTR_KPARAM_INFO
	.align		4
.L_202:
        /*0018*/ 	.byte	0x04, 0x17
        /*001a*/ 	.short	(.L_204 - .L_203)
.L_203:
        /*001c*/ 	.word	0x00000000
        /*0020*/ 	.short	0x0003
        /*0022*/ 	.short	0x0014
        /*0024*/ 	.byte	0x00, 0xf0, 0x11, 0x00


	//----- nvinfo : EIATTR_KPARAM_INFO
	.align		4
.L_204:
        /*0028*/ 	.byte	0x04, 0x17
        /*002a*/ 	.short	(.L_206 - .L_205)
.L_205:
        /*002c*/ 	.word	0x00000000
        /*0030*/ 	.short	0x0002
        /*0032*/ 	.short	0x0010
        /*0034*/ 	.byte	0x00, 0xf0, 0x11, 0x00


	//----- nvinfo : EIATTR_KPARAM_INFO
	.align		4
.L_206:
        /*0038*/ 	.byte	0x04, 0x17
        /*003a*/ 	.short	(.L_208 - .L_207)
.L_207:
        /*003c*/ 	.word	0x00000000
        /*0040*/ 	.short	0x0001
        /*0042*/ 	.short	0x0008
        /*0044*/ 	.byte	0x00, 0xf5, 0x21, 0x00


	//----- nvinfo : EIATTR_KPARAM_INFO
	.align		4
.L_208:
        /*0048*/ 	.byte	0x04, 0x17
        /*004a*/ 	.short	(.L_210 - .L_209)
.L_209:
        /*004c*/ 	.word	0x00000000
        /*0050*/ 	.short	0x0000
        /*0052*/ 	.short	0x0000
        /*0054*/ 	.byte	0x00, 0xf5, 0x21, 0x00


	//----- nvinfo : EIATTR_SPARSE_MMA_MASK
	.align		4
.L_210:
        /*0058*/ 	.byte	0x03, 0x50
        /*005a*/ 	.short	0x0000


	//----- nvinfo : EIATTR_MAXREG_COUNT
	.align		4
        /*005c*/ 	.byte	0x03, 0x1b
        /*005e*/ 	.short	0x00ff


	//----- nvinfo : EIATTR_MERCURY_ISA_VERSION
	.align		4
        /*0060*/ 	.byte	0x03, 0x5f
        /*0062*/ 	.short	0x0101


	//----- nvinfo : EIATTR_VRC_CTA_INIT_COUNT
	.align		4
        /*0064*/ 	.byte	0x02, 0x4a
	.zero		1
	.zero		1


	//----- nvinfo : EIATTR_EXIT_INSTR_OFFSETS
	.align		4
        /*0068*/ 	.byte	0x04, 0x1c
        /*006a*/ 	.short	(.L_212 - .L_211)


	//   ....[0]....
.L_211:
        /*006c*/ 	.word	0x00000300


	//----- nvinfo : EIATTR_CBANK_PARAM_SIZE
	.align		4
.L_212:
        /*0070*/ 	.byte	0x03, 0x19
        /*0072*/ 	.short	0x001c


	//----- nvinfo : EIATTR_PARAM_CBANK
	.align		4
        /*0074*/ 	.byte	0x04, 0x0a
        /*0076*/ 	.short	(.L_214 - .L_213)
	.align		4
.L_213:
        /*0078*/ 	.word	index@(.nv.constant0._Z7ElaDiffPfS_fii)
        /*007c*/ 	.short	0x0380
        /*007e*/ 	.short	0x001c


	//----- nvinfo : EIATTR_SW_WAR
	.align		4
.L_214:
        /*0080*/ 	.byte	0x04, 0x36
        /*0082*/ 	.short	(.L_216 - .L_215)
.L_215:
        /*0084*/ 	.word	0x00000008
.L_216:


//--------------------- .nv.info._Z7ElaDervPfS_iifff --------------------------
	.section	.nv.info._Z7ElaDervPfS_iifff,"",@"SHT_CUDA_INFO"
	.sectionflags	@""
	.align	4


	//----- nvinfo : EIATTR_CUDA_API_VERSION
	.align		4
        /*0000*/ 	.byte	0x04, 0x37
        /*0002*/ 	.short	(.L_218 - .L_217)
.L_217:
        /*0004*/ 	.word	0x00000082


	//----- nvinfo : EIATTR_KPARAM_INFO
	.align		4
.L_218:
        /*0008*/ 	.byte	0x04, 0x17
        /*000a*/ 	.short	(.L_220 - .L_219)
.L_219:
        /*000c*/ 	.word	0x00000000
        /*0010*/ 	.short	0x0006
        /*0012*/ 	.short	0x0020
        /*0014*/ 	.byte	0x00, 0xf0, 0x11, 0x00


	//----- nvinfo : EIATTR_KPARAM_INFO
	.align		4
.L_220:
        /*0018*/ 	.byte	0x04, 0x17
        /*001a*/ 	.short	(.L_222 - .L_221)
.L_221:
        /*001c*/ 	.word	0x00000000
        /*0020*/ 	.short	0x0005
        /*0022*/ 	.short	0x001c
        /*0024*/ 	.byte	0x00, 0xf0, 0x11, 0x00


	//----- nvinfo : EIATTR_KPARAM_INFO
	.align		4
.L_222:
        /*0028*/ 	.byte	0x04, 0x17
        /*002a*/ 	.short	(.L_224 - .L_223)
.L_223:
        /*002c*/ 	.word	0x00000000
        /*0030*/ 	.short	0x0004
        /*0032*/ 	.short	0x0018
        /*0034*/ 	.byte	0x00, 0xf0, 0x11, 0x00


	//----- nvinfo : EIATTR_KPARAM_INFO
	.align		4
.L_224:
        /*0038*/ 	.byte	0x04, 0x17
        /*003a*/ 	.short	(.L_226 - .L_225)
.L_225:
        /*003c*/ 	.word	0x00000000
        /*0040*/ 	.short	0x0003
        /*0042*/ 	.short	0x0014
        /*0044*/ 	.byte	0x00, 0xf0, 0x11, 0x00


	//----- nvinfo : EIATTR_KPARAM_INFO
	.align		4
.L_226:
        /*0048*/ 	.byte	0x04, 0x17
        /*004a*/ 	.short	(.L_228 - .L_227)
.L_227:
        /*004c*/ 	.word	0x00000000
        /*0050*/ 	.short	0x0002
        /*0052*/ 	.short	0x0010
        /*0054*/ 	.byte	0x00, 0xf0, 0x11, 0x00


	//----- nvinfo : EIATTR_KPARAM_INFO
	.align		4
.L_228:
        /*0058*/ 	.byte	0x04, 0x17
        /*005a*/ 	.short	(.L_230 - .L_229)
.L_229:
        /*005c*/ 	.word	0x00000000
        /*0060*/ 	.short	0x0001
        /*0062*/ 	.short	0x0008
        /*0064*/ 	.byte	0x00, 0xf5, 0x21, 0x00


	//----- nvinfo : EIATTR_KPARAM_INFO
	.align		4
.L_230:
        /*0068*/ 	.byte	0x04, 0x17
        /*006a*/ 	.short	(.L_232 - .L_231)
.L_231:
        /*006c*/ 	.word	0x00000000
        /*0070*/ 	.short	0x0000
        /*0072*/ 	.short	0x0000
        /*0074*/ 	.byte	0x00, 0xf5, 0x21, 0x00


	//----- nvinfo : EIATTR_SPARSE_MMA_MASK
	.align		4
.L_232:
        /*0078*/ 	.byte	0x03, 0x50
        /*007a*/ 	.short	0x0000


	//----- nvinfo : EIATTR_MAXREG_COUNT
	.align		4
        /*007c*/ 	.byte	0x03, 0x1b
        /*007e*/ 	.short	0x00ff


	//----- nvinfo : EIATTR_MERCURY_ISA_VERSION
	.align		4
        /*0080*/ 	.byte	0x03, 0x5f
        /*0082*/ 	.short	0x0101


	//----- nvinfo : EIATTR_VRC_CTA_INIT_COUNT
	.align		4
        /*0084*/ 	.byte	0x02, 0x4a
	.zero		1
	.zero		1


	//----- nvinfo : EIATTR_EXIT_INSTR_OFFSETS
	.align		4
        /*0088*/ 	.byte	0x04, 0x1c
        /*008a*/ 	.short	(.L_234 - .L_233)


	//   ....[0]....
.L_233:
        /*008c*/ 	.word	0x000000e0


	//   ....[1]....
        /*0090*/ 	.word	0x00000580


	//----- nvinfo : EIATTR_CRS_STACK_SIZE
	.align		4
.L_234:
        /*0094*/ 	.byte	0x04, 0x1e
        /*0096*/ 	.short	(.L_236 - .L_235)
.L_235:
        /*0098*/ 	.word	0x00000000


	//----- nvinfo : EIATTR_CBANK_PARAM_SIZE
	.align		4
.L_236:
        /*009c*/ 	.byte	0x03, 0x19
        /*009e*/ 	.short	0x0024


	//----- nvinfo : EIATTR_PARAM_CBANK
	.align		4
        /*00a0*/ 	.byte	0x04, 0x0a
        /*00a2*/ 	.short	(.L_238 - .L_237)
	.align		4
.L_237:
        /*00a4*/ 	.word	index@(.nv.constant0._Z7ElaDervPfS_iifff)
        /*00a8*/ 	.short	0x0380
        /*00aa*/ 	.short	0x0024


	//----- nvinfo : EIATTR_SW_WAR
	.align		4
.L_238:
        /*00ac*/ 	.byte	0x04, 0x36
        /*00ae*/ 	.short	(.L_240 - .L_239)
.L_239:
        /*00b0*/ 	.word	0x00000008
.L_240:


//--------------------- .nv.info._Z6ElaTauPfS_S_fii --------------------------
	.section	.nv.info._Z6ElaTauPfS_S_fii,"",@"SHT_CUDA_INFO"
	.sectionflags	@""
	.align	4


	//----- nvinfo : EIATTR_CUDA_API_VERSION
	.align		4
        /*0000*/ 	.byte	0x04, 0x37
        /*0002*/ 	.short	(.L_242 - .L_241)
.L_241:
        /*0004*/ 	.word	0x00000082


	//----- nvinfo : EIATTR_KPARAM_INFO
	.align		4
.L_242:
        /*0008*/ 	.byte	0x04, 0x17
        /*000a*/ 	.short	(.L_244 - .L_243)
.L_243:
        /*000c*/ 	.word	0x00000000
        /*0010*/ 	.short	0x0005
        /*0012*/ 	.short	0x0020
        /*0014*/ 	.byte	0x00, 0xf0, 0x11, 0x00


	//----- nvinfo : EIATTR_KPARAM_INFO
	.align		4
.L_244:
        /*0018*/ 	.byte	0x04, 0x17
        /*001a*/ 	.short	(.L_246 - .L_245)
.L_245:
        /*001c*/ 	.word	0x00000000
        /*0020*/ 	.short	0x0004
        /*0022*/ 	.short	0x001c
        /*0024*/ 	.byte	0x00, 0xf0, 0x11, 0x00


	//----- nvinfo : EIATTR_KPARAM_INFO
	.align		4
.L_246:
        /*0028*/ 	.byte	0x04, 0x17
        /*002a*/ 	.short	(.L_248 - .L_247)
.L_247:
        /*002c*/ 	.word	0x00000000
        /*0030*/ 	.short	0x0003
        /*0032*/ 	.short	0x0018
        /*0034*/ 	.byte	0x00, 0xf0, 0x11, 0x00


	//----- nvinfo : EIATTR_KPARAM_INFO
	.align		4
.L_248:
        /*0038*/ 	.byte	0x04, 0x17
        /*003a*/ 	.short	(.L_250 - .L_249)
.L_249:
        /*003c*/ 	.word	0x00000000
        /*0040*/ 	.short	0x0002
        /*0042*/ 	.short	0x0010
        /*0044*/ 	.byte	0x00, 0xf5, 0x21, 0x00


	//----- nvinfo : EIATTR_KPARAM_INFO
	.align		4
.L_250:
        /*0048*/ 	.byte	0x04, 0x17
        /*004a*/ 	.short	(.L_252 - .L_251)
.L_251:
        /*004c*/ 	.word	0x00000000
        /*0050*/ 	.short	0x0001
        /*0052*/ 	.short	0x0008
        /*0054*/ 	.byte	0x00, 0xf5, 0x21, 0x00


	//----- nvinfo : EIATTR_KPARAM_INFO
	.align		4
.L_252:
        /*0058*/ 	.byte	0x04, 0x17
        /*005a*/ 	.short	(.L_254 - .L_253)
.L_253:
        /*005c*/ 	.word	0x00000000
        /*0060*/ 	.short	0x0000
        /*0062*/ 	.short	0x0000
        /*0064*/ 	.byte	0x00, 0xf5, 0x21, 0x00


	//----- nvinfo : EIATTR_SPARSE_MMA_MASK
	.align		4
.L_254:
        /*0068*/ 	.byte	0x03, 0x50
        /*006a*/ 	.short	0x0000


	//----- nvinfo : EIATTR_MAXREG_COUNT
	.align		4
        /*006c*/ 	.byte	0x03, 0x1b
        /*006e*/ 	.short	0x00ff


	//----- nvinfo : EIATTR_MERCURY_ISA_VERSION
	.align		4
        /*0070*/ 	.byte	0x03, 0x5f
        /*0072*/ 	.short	0x0101


	//----- nvinfo : EIATTR_VRC_CTA_INIT_COUNT
	.align		4
        /*0074*/ 	.byte	0x02, 0x4a
	.zero		1
	.zero		1


	//----- nvinfo : EIATTR_EXIT_INSTR_OFFSETS
	.align		4
        /*0078*/ 	.byte	0x04, 0x1c
        /*007a*/ 	.short	(.L_256 - .L_255)


	//   ....[0]....
.L_255:
        /*007c*/ 	.word	0x000000d0


	//   ....[1]....
        /*0080*/ 	.word	0x000001d0


	//----- nvinfo : EIATTR_CBANK_PARAM_SIZE
	.align		4
.L_256:
        /*0084*/ 	.byte	0x03, 0x19
        /*0086*/ 	.short	0x0024


	//----- nvinfo : EIATTR_PARAM_CBANK
	.align		4
        /*0088*/ 	.byte	0x04, 0x0a
        /*008a*/ 	.short	(.L_258 - .L_257)
	.align		4
.L_257:
        /*008c*/ 	.word	index@(.nv.constant0._Z6ElaTauPfS_S_fii)
        /*0090*/ 	.short	0x0380
        /*0092*/ 	.short	0x0024


	//----- nvinfo : EIATTR_SW_WAR
	.align		4
.L_258:
        /*0094*/ 	.byte	0x04, 0x36
        /*0096*/ 	.short	(.L_260 - .L_259)
.L_259:
        /*0098*/ 	.word	0x00000008
.L_260:


//--------------------- .nv.info._Z8updateSMPfS_S_S_S_S_S_fffffiii --------------------------
	.section	.nv.info._Z8updateSMPfS_S_S_S_S_S_fffffiii,"",@"SHT_CUDA_INFO"
	.sectionflags	@""
	.align	4


	//----- nvinfo : EIATTR_CUDA_API_VERSION
	.align		4
        /*0000*/ 	.byte	0x04, 0x37
        /*0002*/ 	.short	(.L_262 - .L_261)
.L_261:
        /*0004*/ 	.word	0x00000082


	//----- nvinfo : EIATTR_KPARAM_INFO
	.align		4
.L_262:
        /*0008*/ 	.byte	0x04, 0x17
        /*000a*/ 	.short	(.L_264 - .L_263)
.L_263:
        /*000c*/ 	.word	0x00000000
        /*0010*/ 	.short	0x000e
        /*0012*/ 	.short	0x0054
        /*0014*/ 	.byte	0x00, 0xf0, 0x11, 0x00


	//----- nvinfo : EIATTR_KPARAM_INFO
	.align		4
.L_264:
        /*0018*/ 	.byte	0x04, 0x17
        /*001a*/ 	.short	(.L_266 - .L_265)
.L_265:
        /*001c*/ 	.word	0x00000000
        /*0020*/ 	.short	0x000d
        /*0022*/ 	.short	0x0050
        /*0024*/ 	.byte	0x00, 0xf0, 0x11, 0x00


	//----- nvinfo : EIATTR_KPARAM_INFO
	.align		4
.L_266:
        /*0028*/ 	.byte	0x04, 0x17
        /*002a*/ 	.short	(.L_268 - .L_267)
.L_267:
        /*002c*/ 	.word	0x00000000
        /*0030*/ 	.short	0x000c
        /*0032*/ 	.short	0x004c
        /*0034*/ 	.byte	0x00, 0xf0, 0x11, 0x00


	//----- nvinfo : EIATTR_KPARAM_INFO
	.align		4
.L_268:
        /*0038*/ 	.byte	0x04, 0x17
        /*003a*/ 	.short	(.L_270 - .L_269)
.L_269:
        /*003c*/ 	.word	0x00000000
        /*0040*/ 	.short	0x000b
        /*0042*/ 	.short	0x0048
        /*0044*/ 	.byte	0x00, 0xf0, 0x11, 0x00


	//----- nvinfo : EIATTR_KPARAM_INFO
	.align		4
.L_270:
        /*0048*/ 	.byte	0x04, 0x17
        /*004a*/ 	.short	(.L_272 - .L_271)
.L_271:
        /*004c*/ 	.word	0x00000000
        /*0050*/ 	.short	0x000a
        /*0052*/ 	.short	0x0044
        /*0054*/ 	.byte	0x00, 0xf0, 0x11, 0x00


	//----- nvinfo : EIATTR_KPARAM_INFO
	.align		4
.L_272:
        /*0058*/ 	.byte	0x04, 0x17
        /*005a*/ 	.short	(.L_274 - .L_273)
.L_273:
        /*005c*/ 	.word	0x00000000
        /*0060*/ 	.short	0x0009
        /*0062*/ 	.short	0x0040
        /*0064*/ 	.byte	0x00, 0xf0, 0x11, 0x00


	//----- nvinfo : EIATTR_KPARAM_INFO
	.align		4
.L_274:
        /*0068*/ 	.byte	0x04, 0x17
        /*006a*/ 	.short	(.L_276 - .L_275)
.L_275:
        /*006c*/ 	.word	0x00000000
        /*0070*/ 	.short	0x0008
        /*0072*/ 	.short	0x003c
        /*0074*/ 	.byte	0x00, 0xf0, 0x11, 0x00


	//----- nvinfo : EIATTR_KPARAM_INFO
	.align		4
.L_276:
        /*0078*/ 	.byte	0x04, 0x17
        /*007a*/ 	.short	(.L_278 - .L_277)
.L_277:
        /*007c*/ 	.word	0x00000000
        /*0080*/ 	.short	0x0007
        /*0082*/ 	.short	0x0038
        /*0084*/ 	.byte	0x00, 0xf0, 0x11, 0x00


	//----- nvinfo : EIATTR_KPARAM_INFO
	.align		4
.L_278:
        /*0088*/ 	.byte	0x04, 0x17
        /*008a*/ 	.short	(.L_280 - .L_279)
.L_279:
        /*008c*/ 	.word	0x00000000
        /*0090*/ 	.short	0x0006
        /*0092*/ 	.short	0x0030
        /*0094*/ 	.byte	0x00, 0xf5, 0x21, 0x00


	//----- nvinfo : EIATTR_KPARAM_INFO
	.align		4
.L_280:
        /*0098*/ 	.byte	0x04, 0x17
        /*009a*/ 	.short	(.L_282 - .L_281)
.L_281:
        /*009c*/ 	.word	0x00000000
        /*00a0*/ 	.short	0x0005
        /*00a2*/ 	.short	0x0028
        /*00a4*/ 	.byte	0x00, 0xf5, 0x21, 0x00


	//----- nvinfo : EIATTR_KPARAM_INFO
	.align		4
.L_282:
        /*00a8*/ 	.byte	0x04, 0x17
        /*00aa*/ 	.short	(.L_284 - .L_283)
.L_283:
        /*00ac*/ 	.word	0x00000000
        /*00b0*/ 	.short	0x0004
        /*00b2*/ 	.short	0x0020
        /*00b4*/ 	.byte	0x00, 0xf5, 0x21, 0x00


	//----- nvinfo : EIATTR_KPARAM_INFO
	.align		4
.L_284:
        /*00b8*/ 	.byte	0x04, 0x17
        /*00ba*/ 	.short	(.L_286 - .L_285)
.L_285:
        /*00bc*/ 	.word	0x00000000
        /*00c0*/ 	.short	0x0003
        /*00c2*/ 	.short	0x0018
        /*00c4*/ 	.byte	0x00, 0xf5, 0x21, 0x00


	//----- nvinfo : EIATTR_KPARAM_INFO
	.align		4
.L_286:
        /*00c8*/ 	.byte	0x04, 0x17
        /*00ca*/ 	.short	(.L_288 - .L_287)
.L_287:
        /*00cc*/ 	.word	0x00000000
        /*00d0*/ 	.short	0x0002
        /*00d2*/ 	.short	0x0010
        /*00d4*/ 	.byte	0x00, 0xf5, 0x21, 0x00


	//----- nvinfo : EIATTR_KPARAM_INFO
	.align		4
.L_288:
        /*00d8*/ 	.byte	0x04, 0x17
        /*00da*/ 	.short	(.L_290 - .L_289)
.L_289:
        /*00dc*/ 	.word	0x00000000
        /*00e0*/ 	.short	0x0001
        /*00e2*/ 	.short	0x0008
        /*00e4*/ 	.byte	0x00, 0xf5, 0x21, 0x00


	//----- nvinfo : EIATTR_KPARAM_INFO
	.align		4
.L_290:
        /*00e8*/ 	.byte	0x04, 0x17
        /*00ea*/ 	.short	(.L_292 - .L_291)
.L_291:
        /*00ec*/ 	.word	0x00000000
        /*00f0*/ 	.short	0x0000
        /*00f2*/ 	.short	0x0000
        /*00f4*/ 	.byte	0x00, 0xf5, 0x21, 0x00


	//----- nvinfo : EIATTR_SPARSE_MMA_MASK
	.align		4
.L_292:
        /*00f8*/ 	.byte	0x03, 0x50
        /*00fa*/ 	.short	0x0000


	//----- nvinfo : EIATTR_MAXREG_COUNT
	.align		4
        /*00fc*/ 	.byte	0x03, 0x1b
        /*00fe*/ 	.short	0x00ff


	//----- nvinfo : EIATTR_MERCURY_ISA_VERSION
	.align		4
        /*0100*/ 	.byte	0x03, 0x5f
        /*0102*/ 	.short	0x0101


	//----- nvinfo : EIATTR_VRC_CTA_INIT_COUNT
	.align		4
        /*0104*/ 	.byte	0x02, 0x4a
	.zero		1
	.zero		1


	//----- nvinfo : EIATTR_EXIT_INSTR_OFFSETS
	.align		4
        /*0108*/ 	.byte	0x04, 0x1c
        /*010a*/ 	.short	(.L_294 - .L_293)


	//   ....[0]....
.L_293:
        /*010c*/ 	.word	0x00001400


	//   ....[1]....
        /*0110*/ 	.word	0x00001650


	//   ....[2]....
        /*0114*/ 	.word	0x000016b0


	//----- nvinfo : EIATTR_CRS_STACK_SIZE
	.align		4
.L_294:
        /*0118*/ 	.byte	0x04, 0x1e
        /*011a*/ 	.short	(.L_296 - .L_295)
.L_295:
        /*011c*/ 	.word	0x00000000


	//----- nvinfo : EIATTR_CBANK_PARAM_SIZE
	.align		4
.L_296:
        /*0120*/ 	.byte	0x03, 0x19
        /*0122*/ 	.short	0x0058


	//----- nvinfo : EIATTR_PARAM_CBANK
	.align		4
        /*0124*/ 	.byte	0x04, 0x0a
        /*0126*/ 	.short	(.L_298 - .L_297)
	.align		4
.L_297:
        /*0128*/ 	.word	index@(.nv.constant0._Z8updateSMPfS_S_S_S_S_S_fffffiii)
        /*012c*/ 	.short	0x0380
        /*012e*/ 	.short	0x0058


	//----- nvinfo : EIATTR_SW_WAR
	.align		4
.L_298:
        /*0130*/ 	.byte	0x04, 0x36
        /*0132*/ 	.short	(.L_300 - .L_299)
.L_299:
        /*0134*/ 	.word	0x00000008
.L_300:


//--------------------- .nv.info._Z14scale_and_initPfS_S_S_iiii --------------------------
	.section	.nv.info._Z14scale_and_initPfS_S_S_iiii,"",@"SHT_CUDA_INFO"
	.sectionflags	@""
	.align	4


	//----- nvinfo : EIATTR_CUDA_API_VERSION
	.align		4
        /*0000*/ 	.byte	0x04, 0x37
        /*0002*/ 	.short	(.L_302 - .L_301)
.L_301:
        /*0004*/ 	.word	0x00000082


	//----- nvinfo : EIATTR_KPARAM_INFO
	.align		4
.L_302:
        /*0008*/ 	.byte	0x04, 0x17
        /*000a*/ 	.short	(.L_304 - .L_303)
.L_303:
        /*000c*/ 	.word	0x00000000
        /*0010*/ 	.short	0x0007
        /*0012*/ 	.short	0x002c
        /*0014*/ 	.byte	0x00, 0xf0, 0x11, 0x00


	//----- nvinfo : EIATTR_KPARAM_INFO
	.align		4
.L_304:
        /*0018*/ 	.byte	0x04, 0x17
        /*001a*/ 	.short	(.L_306 - .L_305)
.L_305:
        /*001c*/ 	.word	0x00000000
        /*0020*/ 	.short	0x0006
        /*0022*/ 	.short	0x0028
        /*0024*/ 	.byte	0x00, 0xf0, 0x11, 0x00


	//----- nvinfo : EIATTR_KPARAM_INFO
	.align		4
.L_306:
        /*0028*/ 	.byte	0x04, 0x17
        /*002a*/ 	.short	(.L_308 - .L_307)
.L_307:
        /*002c*/ 	.word	0x00000000
        /*0030*/ 	.short	0x0005
        /*0032*/ 	.short	0x0024
        /*0034*/ 	.byte	0x00, 0xf0, 0x11, 0x00


	//----- nvinfo : EIATTR_KPARAM_INFO
	.align		4
.L_308:
        /*0038*/ 	.byte	0x04, 0x17
        /*003a*/ 	.short	(.L_310 - .L_309)
.L_309:
        /*003c*/ 	.word	0x00000000
        /*0040*/ 	.short	0x0004
        /*0042*/ 	.short	0x0020
        /*0044*/ 	.byte	0x00, 0xf0, 0x11, 0x00


	//----- nvinfo : EIATTR_KPARAM_INFO
	.align		4
.L_310:
        /*0048*/ 	.byte	0x04, 0x17
        /*004a*/ 	.short	(.L_312 - .L_311)
.L_311:
        /*004c*/ 	.word	0x00000000
        /*0050*/ 	.short	0x0003
        /*0052*/ 	.short	0x0018
        /*0054*/ 	.byte	0x00, 0xf5, 0x21, 0x00


	//----- nvinfo : EIATTR_KPARAM_INFO
	.align		4
.L_312:
        /*0058*/ 	.byte	0x04, 0x17
        /*005a*/ 	.short	(.L_314 - .L_313)
.L_313:
        /*005c*/ 	.word	0x00000000
        /*0060*/ 	.short	0x0002
        /*0062*/ 	.short	0x0010
        /*0064*/ 	.byte	0x00, 0xf5, 0x21, 0x00


	//----- nvinfo : EIATTR_KPARAM_INFO
	.align		4
.L_314:
        /*0068*/ 	.byte	0x04, 0x17
        /*006a*/ 	.short	(.L_316 - .L_315)
.L_315:
        /*006c*/ 	.word	0x00000000
        /*0070*/ 	.short	0x0001
        /*0072*/ 	.short	0x0008
        /*0074*/ 	.byte	0x00, 0xf5, 0x21, 0x00


	//----- nvinfo : EIATTR_KPARAM_INFO
	.align		4
.L_316:
        /*0078*/ 	.byte	0x04, 0x17
        /*007a*/ 	.short	(.L_318 - .L_317)
.L_317:
        /*007c*/ 	.word	0x00000000
        /*0080*/ 	.short	0x0000
        /*0082*/ 	.short	0x0000
        /*0084*/ 	.byte	0x00, 0xf5, 0x21, 0x00


	//----- nvinfo : EIATTR_SPARSE_MMA_MASK
	.align		4
.L_318:
        /*0088*/ 	.byte	0x03, 0x50
        /*008a*/ 	.short	0x0000


	//----- nvinfo : EIATTR_MAXREG_COUNT
	.align		4
        /*008c*/ 	.byte	0x03, 0x1b
        /*008e*/ 	.short	0x00ff


	//----- nvinfo : EIATTR_MERCURY_ISA_VERSION
	.align		4
        /*0090*/ 	.byte	0x03, 0x5f
        /*0092*/ 	.short	0x0101


	//----- nvinfo : EIATTR_VRC_CTA_INIT_COUNT
	.align		4
        /*0094*/ 	.byte	0x02, 0x4a
	.zero		1
	.zero		1


	//----- nvinfo : EIATTR_EXIT_INSTR_OFFSETS
	.align		4
        /*0098*/ 	.byte	0x04, 0x1c
        /*009a*/ 	.short	(.L_320 - .L_319)


	//   ....[0]....
.L_319:
        /*009c*/ 	.word	0x000000d0


	//   ....[1]....
        /*00a0*/ 	.word	0x00000440


	//----- nvinfo : EIATTR_CRS_STACK_SIZE
	.align		4
.L_320:
        /*00a4*/ 	.byte	0x04, 0x1e
        /*00a6*/ 	.short	(.L_322 - .L_321)
.L_321:
        /*00a8*/ 	.word	0x00000000


	//----- nvinfo : EIATTR_CBANK_PARAM_SIZE
	.align		4
.L_322:
        /*00ac*/ 	.byte	0x03, 0x19
        /*00ae*/ 	.short	0x0030


	//----- nvinfo : EIATTR_PARAM_CBANK
	.align		4
        /*00b0*/ 	.byte	0x04, 0x0a
        /*00b2*/ 	.short	(.L_324 - .L_323)
	.align		4
.L_323:
        /*00b4*/ 	.word	index@(.nv.constant0._Z14scale_and_initPfS_S_S_iiii)
        /*00b8*/ 	.short	0x0380
        /*00ba*/ 	.short	0x0030


	//----- nvinfo : EIATTR_SW_WAR
	.align		4
.L_324:
        /*00bc*/ 	.byte	0x04, 0x36
        /*00be*/ 	.short	(.L_326 - .L_325)
.L_325:
        /*00c0*/ 	.word	0x00000008
.L_326:


//--------------------- .nv.info._Z14MultiplyKernelP6float2PfS1_fffffiii --------------------------
	.section	.nv.info._Z14MultiplyKernelP6float2PfS1_fffffiii,"",@"SHT_CUDA_INFO"
	.sectionflags	@""
	.align	4


	//----- nvinfo : EIATTR_CUDA_API_VERSION
	.align		4
        /*0000*/ 	.byte	0x04, 0x37
        /*0002*/ 	.short	(.L_328 - .L_327)
.L_327:
        /*0004*/ 	.word	0x00000082


	//----- nvinfo : EIATTR_KPARAM_INFO
	.align		4
.L_328:
        /*0008*/ 	.byte	0x04, 0x17
        /*000a*/ 	.short	(.L_330 - .L_329)
.L_329:
        /*000c*/ 	.word	0x00000000
        /*0010*/ 	.short	0x000a
        /*0012*/ 	.short	0x0034
        /*0014*/ 	.byte	0x00, 0xf0, 0x11, 0x00


	//----- nvinfo : EIATTR_KPARAM_INFO
	.align		4
.L_330:
        /*0018*/ 	.byte	0x04, 0x17
        /*001a*/ 	.short	(.L_332 - .L_331)
.L_331:
        /*001c*/ 	.word	0x00000000
        /*0020*/ 	.short	0x0009
        /*0022*/ 	.short	0x0030
        /*0024*/ 	.byte	0x00, 0xf0, 0x11, 0x00


	//----- nvinfo : EIATTR_KPARAM_INFO
	.align		4
.L_332:
        /*0028*/ 	.byte	0x04, 0x17
        /*002a*/ 	.short	(.L_334 - .L_333)
.L_333:
        /*002c*/ 	.word	0x00000000
        /*0030*/ 	.short	0x0008
        /*0032*/ 	.short	0x002c
        /*0034*/ 	.byte	0x00, 0xf0, 0x11, 0x00


	//----- nvinfo : EIATTR_KPARAM_INFO
	.align		4
.L_334:
        /*0038*/ 	.byte	0x04, 0x17
        /*003a*/ 	.short	(.L_336 - .L_335)
.L_335:
        /*003c*/ 	.word	0x00000000
        /*0040*/ 	.short	0x0007
        /*0042*/ 	.short	0x0028
        /*0044*/ 	.byte	0x00, 0xf0, 0x11, 0x00


	//----- nvinfo : EIATTR_KPARAM_INFO
	.align		4
.L_336:
        /*0048*/ 	.byte	0x04, 0x17
        /*004a*/ 	.short	(.L_338 - .L_337)
.L_337:
        /*004c*/ 	.word	0x00000000
        /*0050*/ 	.short	0x0006
        /*0052*/ 	.short	0x0024
        /*0054*/ 	.byte	0x00, 0xf0, 0x11, 0x00


	//----- nvinfo : EIATTR_KPARAM_INFO
	.align		4
.L_338:
        /*0058*/ 	.byte	0x04, 0x17
        /*005a*/ 	.short	(.L_340 - .L_339)
.L_339:
        /*005c*/ 	.word	0x00000000
        /*0060*/ 	.short	0x0005
        /*0062*/ 	.short	0x0020
        /*0064*/ 	.byte	0x00, 0xf0, 0x11, 0x00


	//----- nvinfo : EIATTR_KPARAM_INFO
	.align		4
.L_340:
        /*0068*/ 	.byte	0x04, 0x17
        /*006a*/ 	.short	(.L_342 - .L_341)
.L_341:
        /*006c*/ 	.word	0x00000000
        /*0070*/ 	.short	0x0004
        /*0072*/ 	.short	0x001c
        /*0074*/ 	.byte	0x00, 0xf0, 0x11, 0x00


	//----- nvinfo : EIATTR_KPARAM_INFO
	.align		4
.L_342:
        /*0078*/ 	.byte	0x04, 0x17
        /*007a*/ 	.short	(.L_344 - .L_343)
.L_343:
        /*007c*/ 	.word	0x00000000
        /*0080*/ 	.short	0x0003
        /*0082*/ 	.short	0x0018
        /*0084*/ 	.byte	0x00, 0xf0, 0x11, 0x00


	//----- nvinfo : EIATTR_KPARAM_INFO
	.align		4
.L_344:
        /*0088*/ 	.byte	0x04, 0x17
        /*008a*/ 	.short	(.L_346 - .L_345)
.L_345:
        /*008c*/ 	.word	0x00000000
        /*0090*/ 	.short	0x0002
        /*0092*/ 	.short	0x0010
        /*0094*/ 	.byte	0x00, 0xf5, 0x21, 0x00


	//----- nvinfo : EIATTR_KPARAM_INFO
	.align		4
.L_346:
        /*0098*/ 	.byte	0x04, 0x17
        /*009a*/ 	.short	(.L_348 - .L_347)
.L_347:
        /*009c*/ 	.word	0x00000000
        /*00a0*/ 	.short	0x0001
        /*00a2*/ 	.short	0x0008
        /*00a4*/ 	.byte	0x00, 0xf5, 0x21, 0x00


	//----- nvinfo : EIATTR_KPARAM_INFO
	.align		4
.L_348:
        /*00a8*/ 	.byte	0x04, 0x17
        /*00aa*/ 	.short	(.L_350 - .L_349)
.L_349:
        /*00ac*/ 	.word	0x00000000
        /*00b0*/ 	.short	0x0000
        /*00b2*/ 	.short	0x0000
        /*00b4*/ 	.byte	0x00, 0xf5, 0x21, 0x00


	//----- nvinfo : EIATTR_SPARSE_MMA_MASK
	.align		4
.L_350:
        /*00b8*/ 	.byte	0x03, 0x50
        /*00ba*/ 	.short	0x0000


	//----- nvinfo : EIATTR_MAXREG_COUNT
	.align		4
        /*00bc*/ 	.byte	0x03, 0x1b
        /*00be*/ 	.short	0x00ff


	//----- nvinfo : EIATTR_MERCURY_ISA_VERSION
	.align		4
        /*00c0*/ 	.byte	0x03, 0x5f
        /*00c2*/ 	.short	0x0101


	//----- nvinfo : EIATTR_VRC_CTA_INIT_COUNT
	.align		4
        /*00c4*/ 	.byte	0x02, 0x4a
	.zero		1
	.zero		1


	//----- nvinfo : EIATTR_EXIT_INSTR_OFFSETS
	.align		4
        /*00c8*/ 	.byte	0x04, 0x1c
        /*00ca*/ 	.short	(.L_352 - .L_351)


	//   ....[0]....
.L_351:
        /*00cc*/ 	.word	0x000000c0


	//   ....[1]....
        /*00d0*/ 	.word	0x000007c0


	//----- nvinfo : EIATTR_CRS_STACK_SIZE
	.align		4
.L_352:
        /*00d4*/ 	.byte	0x04, 0x1e
        /*00d6*/ 	.short	(.L_354 - .L_353)
.L_353:
        /*00d8*/ 	.word	0x00000000


	//----- nvinfo : EIATTR_CBANK_PARAM_SIZE
	.align		4
.L_354:
        /*00dc*/ 	.byte	0x03, 0x19
        /*00de*/ 	.short	0x0038


	//----- nvinfo : EIATTR_PARAM_CBANK
	.align		4
        /*00e0*/ 	.byte	0x04, 0x0a
        /*00e2*/ 	.short	(.L_356 - .L_355)
	.align		4
.L_355:
        /*00e4*/ 	.word	index@(.nv.constant0._Z14MultiplyKernelP6float2PfS1_fffffiii)
        /*00e8*/ 	.short	0x0380
        /*00ea*/ 	.short	0x0038


	//----- nvinfo : EIATTR_SW_WAR
	.align		4
.L_356:
        /*00ec*/ 	.byte	0x04, 0x36
        /*00ee*/ 	.short	(.L_358 - .L_357)
.L_357:
        /*00f0*/ 	.word	0x00000008
.L_358:


//--------------------- .nv.info._Z4k_xyPfS_iiiff --------------------------
	.section	.nv.info._Z4k_xyPfS_iiiff,"",@"SHT_CUDA_INFO"
	.sectionflags	@""
	.align	4


	//----- nvinfo : EIATTR_CUDA_API_VERSION
	.align		4
        /*0000*/ 	.byte	0x04, 0x37
        /*0002*/ 	.short	(.L_360 - .L_359)
.L_359:
        /*0004*/ 	.word	0x00000082


	//----- nvinfo : EIATTR_KPARAM_INFO
	.align		4
.L_360:
        /*0008*/ 	.byte	0x04, 0x17
        /*000a*/ 	.short	(.L_362 - .L_361)
.L_361:
        /*000c*/ 	.word	0x00000000
        /*0010*/ 	.short	0x0006
        /*0012*/ 	.short	0x0020
        /*0014*/ 	.byte	0x00, 0xf0, 0x11, 0x00


	//----- nvinfo : EIATTR_KPARAM_INFO
	.align		4
.L_362:
        /*0018*/ 	.byte	0x04, 0x17
        /*001a*/ 	.short	(.L_364 - .L_363)
.L_363:
        /*001c*/ 	.word	0x00000000
        /*0020*/ 	.short	0x0005
        /*0022*/ 	.short	0x001c
        /*0024*/ 	.byte	0x00, 0xf0, 0x11, 0x00


	//----- nvinfo : EIATTR_KPARAM_INFO
	.align		4
.L_364:
        /*0028*/ 	.byte	0x04, 0x17
        /*002a*/ 	.short	(.L_366 - .L_365)
.L_365:
        /*002c*/ 	.word	0x00000000
        /*0030*/ 	.short	0x0004
        /*0032*/ 	.short	0x0018
        /*0034*/ 	.byte	0x00, 0xf0, 0x11, 0x00


	//----- nvinfo : EIATTR_KPARAM_INFO
	.align		4
.L_366:
        /*0038*/ 	.byte	0x04, 0x17
        /*003a*/ 	.short	(.L_368 - .L_367)
.L_367:
        /*003c*/ 	.word	0x00000000
        /*0040*/ 	.short	0x0003
        /*0042*/ 	.short	0x0014
        /*0044*/ 	.byte	0x00, 0xf0, 0x11, 0x00


	//----- nvinfo : EIATTR_KPARAM_INFO
	.align		4
.L_368:
        /*0048*/ 	.byte	0x04, 0x17
        /*004a*/ 	.short	(.L_370 - .L_369)
.L_369:
        /*004c*/ 	.word	0x00000000
        /*0050*/ 	.short	0x0002
        /*0052*/ 	.short	0x0010
        /*0054*/ 	.byte	0x00, 0xf0, 0x11, 0x00


	//----- nvinfo : EIATTR_KPARAM_INFO
	.align		4
.L_370:
        /*0058*/ 	.byte	0x04, 0x17
        /*005a*/ 	.short	(.L_372 - .L_371)
.L_371:
        /*005c*/ 	.word	0x00000000
        /*0060*/ 	.short	0x0001
        /*0062*/ 	.short	0x0008
        /*0064*/ 	.byte	0x00, 0xf5, 0x21, 0x00


	//----- nvinfo : EIATTR_KPARAM_INFO
	.align		4
.L_372:
        /*0068*/ 	.byte	0x04, 0x17
        /*006a*/ 	.short	(.L_374 - .L_373)
.L_373:
        /*006c*/ 	.word	0x00000000
        /*0070*/ 	.short	0x0000
        /*0072*/ 	.short	0x0000
        /*0074*/ 	.byte	0x00, 0xf5, 0x21, 0x00


	//----- nvinfo : EIATTR_SPARSE_MMA_MASK
	.align		4
.L_374:
        /*0078*/ 	.byte	0x03, 0x50
        /*007a*/ 	.short	0x0000


	//----- nvinfo : EIATTR_MAXREG_COUNT
	.align		4
        /*007c*/ 	.byte	0x03, 0x1b
        /*007e*/ 	.short	0x00ff


	//----- nvinfo : EIATTR_MERCURY_ISA_VERSION
	.align		4
        /*0080*/ 	.byte	0x03, 0x5f
        /*0082*/ 	.short	0x0101


	//----- nvinfo : EIATTR_VRC_CTA_INIT_COUNT
	.align		4
        /*0084*/ 	.byte	0x02, 0x4a
	.zero		1
	.zero		1


	//----- nvinfo : EIATTR_EXIT_INSTR_OFFSETS
	.align		4
        /*0088*/ 	.byte	0x04, 0x1c
        /*008a*/ 	.short	(.L_376 - .L_375)


	//   ....[0]....
.L_375:
        /*008c*/ 	.word	0x00000420


	//   ....[1]....
        /*0090*/ 	.word	0x00000570


	//----- nvinfo : EIATTR_CRS_STACK_SIZE
	.align		4
.L_376:
        /*0094*/ 	.byte	0x04, 0x1e
        /*0096*/ 	.short	(.L_378 - .L_377)
.L_377:
        /*0098*/ 	.word	0x00000000


	//----- nvinfo : EIATTR_CBANK_PARAM_SIZE
	.align		4
.L_378:
        /*009c*/ 	.byte	0x03, 0x19
        /*009e*/ 	.short	0x0024


	//----- nvinfo : EIATTR_PARAM_CBANK
	.align		4
        /*00a0*/ 	.byte	0x04, 0x0a
        /*00a2*/ 	.short	(.L_380 - .L_379)
	.align		4
.L_379:
        /*00a4*/ 	.word	index@(.nv.constant0._Z4k_xyPfS_iiiff)
        /*00a8*/ 	.short	0x0380
        /*00aa*/ 	.short	0x0024


	//----- nvinfo : EIATTR_SW_WAR
	.align		4
.L_380:
        /*00ac*/ 	.byte	0x04, 0x36
        /*00ae*/ 	.short	(.L_382 - .L_381)
.L_381:
        /*00b0*/ 	.word	0x00000008
.L_382:


//--------------------- .nv.info._Z4paddPfS_iiii  --------------------------
	.section	.nv.info._Z4paddPfS_iiii,"",@"SHT_CUDA_INFO"
	.sectionflags	@""
	.align	4


	//----- nvinfo : EIATTR_CUDA_API_VERSION
	.align		4
        /*0000*/ 	.byte	0x04, 0x37
        /*0002*/ 	.short	(.L_384 - .L_383)
.L_383:
        /*0004*/ 	.word	0x00000082


	//----- nvinfo : EIATTR_KPARAM_INFO
	.align		4
.L_384:
        /*0008*/ 	.byte	0x04, 0x17
        /*000a*/ 	.short	(.L_386 - .L_385)
.L_385:
        /*000c*/ 	.word	0x00000000
        /*0010*/ 	.short	0x0005
        /*0012*/ 	.short	0x001c
        /*0014*/ 	.byte	0x00, 0xf0, 0x11, 0x00


	//----- nvinfo : EIATTR_KPARAM_INFO
	.align		4
.L_386:
        /*0018*/ 	.byte	0x04, 0x17
        /*001a*/ 	.short	(.L_388 - .L_387)
.L_387:
        /*001c*/ 	.word	0x00000000
        /*0020*/ 	.short	0x0004
        /*0022*/ 	.short	0x0018
        /*0024*/ 	.byte	0x00, 0xf0, 0x11, 0x00


	//----- nvinfo : EIATTR_KPARAM_INFO
	.align		4
.L_388:
        /*0028*/ 	.byte	0x04, 0x17
        /*002a*/ 	.short	(.L_390 - .L_389)
.L_389:
        /*002c*/ 	.word	0x00000000
        /*0030*/ 	.short	0x0003
        /*0032*/ 	.short	0x0014
        /*0034*/ 	.byte	0x00, 0xf0, 0x11, 0x00


	//----- nvinfo : EIATTR_KPARAM_INFO
	.align		4
.L_390:
        /*0038*/ 	.byte	0x04, 0x17
        /*003a*/ 	.short	(.L_392 - .L_391)
.L_391:
        /*003c*/ 	.word	0x00000000
        /*0040*/ 	.short	0x0002
        /*0042*/ 	.short	0x0010
        /*0044*/ 	.byte	0x00, 0xf0, 0x11, 0x00


	//----- nvinfo : EIATTR_KPARAM_INFO
	.align		4
.L_392:
        /*0048*/ 	.byte	0x04, 0x17
        /*004a*/ 	.short	(.L_394 - .L_393)
.L_393:
        /*004c*/ 	.word	0x00000000
        /*0050*/ 	.short	0x0001
        /*0052*/ 	.short	0x0008
        /*0054*/ 	.byte	0x00, 0xf5, 0x21, 0x00


	//----- nvinfo : EIATTR_KPARAM_INFO
	.align		4
.L_394:
        /*0058*/ 	.byte	0x04, 0x17
        /*005a*/ 	.short	(.L_396 - .L_395)
.L_395:
        /*005c*/ 	.word	0x00000000
        /*0060*/ 	.short	0x0000
        /*0062*/ 	.short	0x0000
        /*0064*/ 	.byte	0x00, 0xf5, 0x21, 0x00


	//----- nvinfo : EIATTR_SPARSE_MMA_MASK
	.align		4
.L_396:
        /*0068*/ 	.byte	0x03, 0x50
        /*006a*/ 	.short	0x0000


	//----- nvinfo : EIATTR_MAXREG_COUNT
	.align		4
        /*006c*/ 	.byte	0x03, 0x1b
        /*006e*/ 	.short	0x00ff


	//----- nvinfo : EIATTR_MERCURY_ISA_VERSION
	.align		4
        /*0070*/ 	.byte	0x03, 0x5f
        /*0072*/ 	.short	0x0101


	//----- nvinfo : EIATTR_VRC_CTA_INIT_COUNT
	.align		4
        /*0074*/ 	.byte	0x02, 0x4a
	.zero		1
	.zero		1


	//----- nvinfo : EIATTR_EXIT_INSTR_OFFSETS
	.align		4
        /*0078*/ 	.byte	0x04, 0x1c
        /*007a*/ 	.short	(.L_398 - .L_397)


	//   ....[0]....
.L_397:
        /*007c*/ 	.word	0x000000c0


	//   ....[1]....
        /*0080*/ 	.word	0x000001d0


	//----- nvinfo : EIATTR_CBANK_PARAM_SIZE
	.align		4
.L_398:
        /*0084*/ 	.byte	0x03, 0x19
        /*0086*/ 	.short	0x0020


	//----- nvinfo : EIATTR_PARAM_CBANK
	.align		4
        /*0088*/ 	.byte	0x04, 0x0a
        /*008a*/ 	.short	(.L_400 - .L_399)
	.align		4
.L_399:
        /*008c*/ 	.word	index@(.nv.constant0._Z4paddPfS_iiii)
        /*0090*/ 	.short	0x0380
        /*0092*/ 	.short	0x0020


	//----- nvinfo : EIATTR_SW_WAR
	.align		4
.L_400:
        /*0094*/ 	.byte	0x04, 0x36
        /*0096*/ 	.short	(.L_402 - .L_401)
.L_401:
        /*0098*/ 	.word	0x00000008
.L_402:


//--------------------- .nv.info._Z6H0dropPfS_ii  --------------------------
	.section	.nv.info._Z6H0dropPfS_ii,"",@"SHT_CUDA_INFO"
	.sectionflags	@""
	.align	4


	//----- nvinfo : EIATTR_CUDA_API_VERSION
	.align		4
        /*0000*/ 	.byte	0x04, 0x37
        /*0002*/ 	.short	(.L_404 - .L_403)
.L_403:
        /*0004*/ 	.word	0x00000082


	//----- nvinfo : EIATTR_KPARAM_INFO
	.align		4
.L_404:
        /*0008*/ 	.byte	0x04, 0x17
        /*000a*/ 	.short	(.L_406 - .L_405)
.L_405:
        /*000c*/ 	.word	0x00000000
        /*0010*/ 	.short	0x0003
        /*0012*/ 	.short	0x0014
        /*0014*/ 	.byte	0x00, 0xf0, 0x11, 0x00


	//----- nvinfo : EIATTR_KPARAM_INFO
	.align		4
.L_406:
        /*0018*/ 	.byte	0x04, 0x17
        /*001a*/ 	.short	(.L_408 - .L_407)
.L_407:
        /*001c*/ 	.word	0x00000000
        /*0020*/ 	.short	0x0002
        /*0022*/ 	.short	0x0010
        /*0024*/ 	.byte	0x00, 0xf0, 0x11, 0x00


	//----- nvinfo : EIATTR_KPARAM_INFO
	.align		4
.L_408:
        /*0028*/ 	.byte	0x04, 0x17
        /*002a*/ 	.short	(.L_410 - .L_409)
.L_409:
        /*002c*/ 	.word	0x00000000
        /*0030*/ 	.short	0x0001
        /*0032*/ 	.short	0x0008
        /*0034*/ 	.byte	0x00, 0xf5, 0x21, 0x00


	//----- nvinfo : EIATTR_KPARAM_INFO
	.align		4
.L_410:
        /*0038*/ 	.byte	0x04, 0x17
        /*003a*/ 	.short	(.L_412 - .L_411)
.L_411:
        /*003c*/ 	.word	0x00000000
        /*0040*/ 	.short	0x0000
        /*0042*/ 	.short	0x0000
        /*0044*/ 	.byte	0x00, 0xf5, 0x21, 0x00


	//----- nvinfo : EIATTR_SPARSE_MMA_MASK
	.align		4
.L_412:
        /*0048*/ 	.byte	0x03, 0x50
        /*004a*/ 	.short	0x0000


	//----- nvinfo : EIATTR_MAXREG_COUNT
	.align		4
        /*004c*/ 	.byte	0x03, 0x1b
        /*004e*/ 	.short	0x00ff


	//----- nvinfo : EIATTR_MERCURY_ISA_VERSION
	.align		4
        /*0050*/ 	.byte	0x03, 0x5f
        /*0052*/ 	.short	0x0101


	//----- nvinfo : EIATTR_VRC_CTA_INIT_COUNT
	.align		4
        /*0054*/ 	.byte	0x02, 0x4a
	.zero		1
	.zero		1


	//----- nvinfo : EIATTR_EXIT_INSTR_OFFSETS
	.align		4
        /*0058*/ 	.byte	0x04, 0x1c
        /*005a*/ 	.short	(.L_414 - .L_413)


	//   ....[0]....
.L_413:
        /*005c*/ 	.word	0x000000c0


	//   ....[1]....
        /*0060*/ 	.word	0x00000150


	//----- nvinfo : EIATTR_CBANK_PARAM_SIZE
	.align		4
.L_414:
        /*0064*/ 	.byte	0x03, 0x19
        /*0066*/ 	.short	0x0018


	//----- nvinfo : EIATTR_PARAM_CBANK
	.align		4
        /*0068*/ 	.byte	0x04, 0x0a
        /*006a*/ 	.short	(.L_416 - .L_415)
	.align		4
.L_415:
        /*006c*/ 	.word	index@(.nv.constant0._Z6H0dropPfS_ii)
        /*0070*/ 	.short	0x0380
        /*0072*/ 	.short	0x0018


	//----- nvinfo : EIATTR_SW_WAR
	.align		4
.L_416:
        /*0074*/ 	.byte	0x04, 0x36
        /*0076*/ 	.short	(.L_418 - .L_417)
.L_417:
        /*0078*/ 	.word	0x00000008
.L_418:


//--------------------- .nv.info._Z6dHcalcPfS_S_ii --------------------------
	.section	.nv.info._Z6dHcalcPfS_S_ii,"",@"SHT_CUDA_INFO"
	.sectionflags	@""
	.align	4


	//----- nvinfo : EIATTR_CUDA_API_VERSION
	.align		4
        /*0000*/ 	.byte	0x04, 0x37
        /*0002*/ 	.short	(.L_420 - .L_419)
.L_419:
        /*0004*/ 	.word	0x00000082


	//----- nvinfo : EIATTR_KPARAM_INFO
	.align		4
.L_420:
        /*0008*/ 	.byte	0x04, 0x17
        /*000a*/ 	.short	(.L_422 - .L_421)
.L_421:
        /*000c*/ 	.word	0x00000000
        /*0010*/ 	.short	0x0004
        /*0012*/ 	.short	0x001c
        /*0014*/ 	.byte	0x00, 0xf0, 0x11, 0x00


	//----- nvinfo : EIATTR_KPARAM_INFO
	.align		4
.L_422:
        /*0018*/ 	.byte	0x04, 0x17
        /*001a*/ 	.short	(.L_424 - .L_423)
.L_423:
        /*001c*/ 	.word	0x00000000
        /*0020*/ 	.short	0x0003
        /*0022*/ 	.short	0x0018
        /*0024*/ 	.byte	0x00, 0xf0, 0x11, 0x00


	//----- nvinfo : EIATTR_KPARAM_INFO
	.align		4
.L_424:
        /*0028*/ 	.byte	0x04, 0x17
        /*002a*/ 	.short	(.L_426 - .L_425)
.L_425:
        /*002c*/ 	.word	0x00000000
        /*0030*/ 	.short	0x0002
        /*0032*/ 	.short	0x0010
        /*0034*/ 	.byte	0x00, 0xf5, 0x21, 0x00


	//----- nvinfo : EIATTR_KPARAM_INFO
	.align		4
.L_426:
        /*0038*/ 	.byte	0x04, 0x17
        /*003a*/ 	.short	(.L_428 - .L_427)
.L_427:
        /*003c*/ 	.word	0x00000000
        /*0040*/ 	.short	0x0001
        /*0042*/ 	.short	0x0008
        /*0044*/ 	.byte	0x00, 0xf5, 0x21, 0x00


	//----- nvinfo : EIATTR_KPARAM_INFO
	.align		4
.L_428:
        /*0048*/ 	.byte	0x04, 0x17
        /*004a*/ 	.short	(.L_430 - .L_429)
.L_429:
        /*004c*/ 	.word	0x00000000
        /*0050*/ 	.short	0x0000
        /*0052*/ 	.short	0x0000
        /*0054*/ 	.byte	0x00, 0xf5, 0x21, 0x00


	//----- nvinfo : EIATTR_SPARSE_MMA_MASK
	.align		4
.L_430:
        /*0058*/ 	.byte	0x03, 0x50
        /*005a*/ 	.short	0x0000


	//----- nvinfo : EIATTR_MAXREG_COUNT
	.align		4
        /*005c*/ 	.byte	0x03, 0x1b
        /*005e*/ 	.short	0x00ff


	//----- nvinfo : EIATTR_MERCURY_ISA_VERSION
	.align		4
        /*0060*/ 	.byte	0x03, 0x5f
        /*0062*/ 	.short	0x0101


	//----- nvinfo : EIATTR_VRC_CTA_INIT_COUNT
	.align		4
        /*0064*/ 	.byte	0x02, 0x4a
	.zero		1
	.zero		1


	//----- nvinfo : EIATTR_EXIT_INSTR_OFFSETS
	.align		4
        /*0068*/ 	.byte	0x04, 0x1c
        /*006a*/ 	.short	(.L_432 - .L_431)


	//   ....[0]....
.L_431:
        /*006c*/ 	.word	0x000000c0


	//   ....[1]....
        /*0070*/ 	.word	0x000001a0


	//----- nvinfo : EIATTR_CBANK_PARAM_SIZE
	.align		4
.L_432:
        /*0074*/ 	.byte	0x03, 0x19
        /*0076*/ 	.short	0x0020


	//----- nvinfo : EIATTR_PARAM_CBANK
	.align		4
        /*0078*/ 	.byte	0x04, 0x0a
        /*007a*/ 	.short	(.L_434 - .L_433)
	.align		4
.L_433:
        /*007c*/ 	.word	index@(.nv.constant0._Z6dHcalcPfS_S_ii)
        /*0080*/ 	.short	0x0380
        /*0082*/ 	.short	0x0020


	//----- nvinfo : EIATTR_SW_WAR
	.align		4
.L_434:
        /*0084*/ 	.byte	0x04, 0x36
        /*0086*/ 	.short	(.L_436 - .L_435)
.L_435:
        /*0088*/ 	.word	0x00000008
.L_436:


//--------------------- .nv.info._Z13ice_thicknessPfS_S_S_S_S_ffiif --------------------------
	.section	.nv.info._Z13ice_thicknessPfS_S_S_S_S_ffiif,"",@"SHT_CUDA_INFO"
	.sectionflags	@""
	.align	4


	//----- nvinfo : EIATTR_CUDA_API_VERSION
	.align		4
        /*0000*/ 	.byte	0x04, 0x37
        /*0002*/ 	.short	(.L_438 - .L_437)
.L_437:
        /*0004*/ 	.word	0x00000082


	//----- nvinfo : EIATTR_KPARAM_INFO
	.align		4
.L_438:
        /*0008*/ 	.byte	0x04, 0x17
        /*000a*/ 	.short	(.L_440 - .L_439)
.L_439:
        /*000c*/ 	.word	0x00000000
        /*0010*/ 	.short	0x000a
        /*0012*/ 	.short	0x0040
        /*0014*/ 	.byte	0x00, 0xf0, 0x11, 0x00


	//----- nvinfo : EIATTR_KPARAM_INFO
	.align		4
.L_440:
        /*0018*/ 	.byte	0x04, 0x17
        /*001a*/ 	.short	(.L_442 - .L_441)
.L_441:
        /*001c*/ 	.word	0x00000000
        /*0020*/ 	.short	0x0009
        /*0022*/ 	.short	0x003c
        /*0024*/ 	.byte	0x00, 0xf0, 0x11, 0x00


	//----- nvinfo : EIATTR_KPARAM_INFO
	.align		4
.L_442:
        /*0028*/ 	.byte	0x04, 0x17
        /*002a*/ 	.short	(.L_444 - .L_443)
.L_443:
        /*002c*/ 	.word	0x00000000
        /*0030*/ 	.short	0x0008
        /*0032*/ 	.short	0x0038
        /*0034*/ 	.byte	0x00, 0xf0, 0x11, 0x00


	//----- nvinfo : EIATTR_KPARAM_INFO
	.align		4
.L_444:
        /*0038*/ 	.byte	0x04, 0x17
        /*003a*/ 	.short	(.L_446 - .L_445)
.L_445:
        /*003c*/ 	.word	0x00000000
        /*0040*/ 	.short	0x0007
        /*0042*/ 	.short	0x0034
        /*0044*/ 	.byte	0x00, 0xf0, 0x11, 0x00


	//----- nvinfo : EIATTR_KPARAM_INFO
	.align		4
.L_446:
        /*0048*/ 	.byte	0x04, 0x17
        /*004a*/ 	.short	(.L_448 - .L_447)
.L_447:
        /*004c*/ 	.word	0x00000000
        /*0050*/ 	.short	0x0006
        /*0052*/ 	.short	0x0030
        /*0054*/ 	.byte	0x00, 0xf0, 0x11, 0x00


	//----- nvinfo : EIATTR_KPARAM_INFO
	.align		4
.L_448:
        /*0058*/ 	.byte	0x04, 0x17
        /*005a*/ 	.short	(.L_450 - .L_449)
.L_449:
        /*005c*/ 	.word	0x00000000
        /*0060*/ 	.short	0x0005
        /*0062*/ 	.short	0x0028
        /*0064*/ 	.byte	0x00, 0xf5, 0x21, 0x00


	//----- nvinfo : EIATTR_KPARAM_INFO
	.align		4
.L_450:
        /*0068*/ 	.byte	0x04, 0x17
        /*006a*/ 	.short	(.L_452 - .L_451)
.L_451:
        /*006c*/ 	.word	0x00000000
        /*0070*/ 	.short	0x0004
        /*0072*/ 	.short	0x0020
        /*0074*/ 	.byte	0x00, 0xf5, 0x21, 0x00


	//----- nvinfo : EIATTR_KPARAM_INFO
	.align		4
.L_452:
        /*0078*/ 	.byte	0x04, 0x17
        /*007a*/ 	.short	(.L_454 - .L_453)
.L_453:
        /*007c*/ 	.word	0x00000000
        /*0080*/ 	.short	0x0003
        /*0082*/ 	.short	0x0018
        /*0084*/ 	.byte	0x00, 0xf5, 0x21, 0x00


	//----- nvinfo : EIATTR_KPARAM_INFO
	.align		4
.L_454:
        /*0088*/ 	.byte	0x04, 0x17
        /*008a*/ 	.short	(.L_456 - .L_455)
.L_455:
        /*008c*/ 	.word	0x00000000
        /*0090*/ 	.short	0x0002
        /*0092*/ 	.short	0x0010
        /*0094*/ 	.byte	0x00, 0xf5, 0x21, 0x00


	//----- nvinfo : EIATTR_KPARAM_INFO
	.align		4
.L_456:
        /*0098*/ 	.byte	0x04, 0x17
        /*009a*/ 	.short	(.L_458 - .L_457)
.L_457:
        /*009c*/ 	.word	0x00000000
        /*00a0*/ 	.short	0x0001
        /*00a2*/ 	.short	0x0008
        /*00a4*/ 	.byte	0x00, 0xf5, 0x21, 0x00


	//----- nvinfo : EIATTR_KPARAM_INFO
	.align		4
.L_458:
        /*00a8*/ 	.byte	0x04, 0x17
        /*00aa*/ 	.short	(.L_460 - .L_459)
.L_459:
        /*00ac*/ 	.word	0x00000000
        /*00b0*/ 	.short	0x0000
        /*00b2*/ 	.short	0x0000
        /*00b4*/ 	.byte	0x00, 0xf5, 0x21, 0x00


	//----- nvinfo : EIATTR_SPARSE_MMA_MASK
	.align		4
.L_460:
        /*00b8*/ 	.byte	0x03, 0x50
        /*00ba*/ 	.short	0x0000


	//----- nvinfo : EIATTR_MAXREG_COUNT
	.align		4
        /*00bc*/ 	.byte	0x03, 0x1b
        /*00be*/ 	.short	0x00ff


	//----- nvinfo : EIATTR_MERCURY_ISA_VERSION
	.align		4
        /*00c0*/ 	.byte	0x03, 0x5f
        /*00c2*/ 	.short	0x0101


	//----- nvinfo : EIATTR_VRC_CTA_INIT_COUNT
	.align		4
        /*00c4*/ 	.byte	0x02, 0x4a
	.zero		1
	.zero		1


	//----- nvinfo : EIATTR_EXIT_INSTR_OFFSETS
	.align		4
        /*00c8*/ 	.byte	0x04, 0x1c
        /*00ca*/ 	.short	(.L_462 - .L_461)


	//   ....[0]....
.L_461:
        /*00cc*/ 	.word	0x00000660


	//   ....[1]....
        /*00d0*/ 	.word	0x00000730


	//----- nvinfo : EIATTR_CRS_STACK_SIZE
	.align		4
.L_462:
        /*00d4*/ 	.byte	0x04, 0x1e
        /*00d6*/ 	.short	(.L_464 - .L_463)
.L_463:
        /*00d8*/ 	.word	0x00000000


	//----- nvinfo : EIATTR_CBANK_PARAM_SIZE
	.align		4
.L_464:
        /*00dc*/ 	.byte	0x03, 0x19
        /*00de*/ 	.short	0x0044


	//----- nvinfo : EIATTR_PARAM_CBANK
	.align		4
        /*00e0*/ 	.byte	0x04, 0x0a
        /*00e2*/ 	.short	(.L_466 - .L_465)
	.align		4
.L_465:
        /*00e4*/ 	.word	index@(.nv.constant0._Z13ice_thicknessPfS_S_S_S_S_ffiif)
        /*00e8*/ 	.short	0x0380
        /*00ea*/ 	.short	0x0044


	//----- nvinfo : EIATTR_SW_WAR
	.align		4
.L_466:
        /*00ec*/ 	.byte	0x04, 0x36
        /*00ee*/ 	.short	(.L_468 - .L_467)
.L_467:
        /*00f0*/ 	.word	0x00000008
.L_468:


//--------------------- .nv.info._Z14compute_fluxesPfS_S_S_S_S_ffiiff --------------------------
	.section	.nv.info._Z14compute_fluxesPfS_S_S_S_S_ffiiff,"",@"SHT_CUDA_INFO"
	.sectionflags	@""
	.align	4


	//----- nvinfo : EIATTR_CUDA_API_VERSION
	.align		4
        /*0000*/ 	.byte	0x04, 0x37
        /*0002*/ 	.short	(.L_470 - .L_469)
.L_469:
        /*0004*/ 	.word	0x00000082


	//----- nvinfo : EIATTR_KPARAM_INFO
	.align		4
.L_470:
        /*0008*/ 	.byte	0x04, 0x17
        /*000a*/ 	.short	(.L_472 - .L_471)
.L_471:
        /*000c*/ 	.word	0x00000000
        /*0010*/ 	.short	0x000b
        /*0012*/ 	.short	0x0044
        /*0014*/ 	.byte	0x00, 0xf0, 0x11, 0x00


	//----- nvinfo : EIATTR_KPARAM_INFO
	.align		4
.L_472:
        /*0018*/ 	.byte	0x04, 0x17
        /*001a*/ 	.short	(.L_474 - .L_473)
.L_473:
        /*001c*/ 	.word	0x00000000
        /*0020*/ 	.short	0x000a
        /*0022*/ 	.short	0x0040
        /*0024*/ 	.byte	0x00, 0xf0, 0x11, 0x00


	//----- nvinfo : EIATTR_KPARAM_INFO
	.align		4
.L_474:
        /*0028*/ 	.byte	0x04, 0x17
        /*002a*/ 	.short	(.L_476 - .L_475)
.L_475:
        /*002c*/ 	.word	0x00000000
        /*0030*/ 	.short	0x0009
        /*0032*/ 	.short	0x003c
        /*0034*/ 	.byte	0x00, 0xf0, 0x11, 0x00


	//----- nvinfo : EIATTR_KPARAM_INFO
	.align		4
.L_476:
        /*0038*/ 	.byte	0x04, 0x17
        /*003a*/ 	.short	(.L_478 - .L_477)
.L_477:
        /*003c*/ 	.word	0x00000000
        /*0040*/ 	.short	0x0008
        /*0042*/ 	.short	0x0038
        /*0044*/ 	.byte	0x00, 0xf0, 0x11, 0x00


	//----- nvinfo : EIATTR_KPARAM_INFO
	.align		4
.L_478:
        /*0048*/ 	.byte	0x04, 0x17
        /*004a*/ 	.short	(.L_480 - .L_479)
.L_479:
        /*004c*/ 	.word	0x00000000
        /*0050*/ 	.short	0x0007
        /*0052*/ 	.short	0x0034
        /*0054*/ 	.byte	0x00, 0xf0, 0x11, 0x00


	//----- nvinfo : EIATTR_KPARAM_INFO
	.align		4
.L_480:
        /*0058*/ 	.byte	0x04, 0x17
        /*005a*/ 	.short	(.L_482 - .L_481)
.L_481:
        /*005c*/ 	.word	0x00000000
        /*0060*/ 	.short	0x0006
        /*0062*/ 	.short	0x0030
        /*0064*/ 	.byte	0x00, 0xf0, 0x11, 0x00


	//----- nvinfo : EIATTR_KPARAM_INFO
	.align		4
.L_482:
        /*0068*/ 	.byte	0x04, 0x17
        /*006a*/ 	.short	(.L_484 - .L_483)
.L_483:
        /*006c*/ 	.word	0x00000000
        /*0070*/ 	.short	0x0005
        /*0072*/ 	.short	0x0028
        /*0074*/ 	.byte	0x00, 0xf5, 0x21, 0x00


	//----- nvinfo : EIATTR_KPARAM_INFO
	.align		4
.L_484:
        /*0078*/ 	.byte	0x04, 0x17
        /*007a*/ 	.short	(.L_486 - .L_485)
.L_485:
        /*007c*/ 	.word	0x00000000
        /*0080*/ 	.short	0x0004
        /*0082*/ 	.short	0x0020
        /*0084*/ 	.byte	0x00, 0xf5, 0x21, 0x00


	//----- nvinfo : EIATTR_KPARAM_INFO
	.align		4
.L_486:
        /*0088*/ 	.byte	0x04, 0x17
        /*008a*/ 	.short	(.L_488 - .L_487)
.L_487:
        /*008c*/ 	.word	0x00000000
        /*0090*/ 	.short	0x0003
        /*0092*/ 	.short	0x0018
        /*0094*/ 	.byte	0x00, 0xf5, 0x21, 0x00


	//----- nvinfo : EIATTR_KPARAM_INFO
	.align		4
.L_488:
        /*0098*/ 	.byte	0x04, 0x17
        /*009a*/ 	.short	(.L_490 - .L_489)
.L_489:
        /*009c*/ 	.word	0x00000000
        /*00a0*/ 	.short	0x0002
        /*00a2*/ 	.short	0x0010
        /*00a4*/ 	.byte	0x00, 0xf5, 0x21, 0x00


	//----- nvinfo : EIATTR_KPARAM_INFO
	.align		4
.L_490:
        /*00a8*/ 	.byte	0x04, 0x17
        /*00aa*/ 	.short	(.L_492 - .L_491)
.L_491:
        /*00ac*/ 	.word	0x00000000
        /*00b0*/ 	.short	0x0001
        /*00b2*/ 	.short	0x0008
        /*00b4*/ 	.byte	0x00, 0xf5, 0x21, 0x00


	//----- nvinfo : EIATTR_KPARAM_INFO
	.align		4
.L_492:
        /*00b8*/ 	.byte	0x04, 0x17
        /*00ba*/ 	.short	(.L_494 - .L_493)
.L_493:
        /*00bc*/ 	.word	0x00000000
        /*00c0*/ 	.short	0x0000
        /*00c2*/ 	.short	0x0000
        /*00c4*/ 	.byte	0x00, 0xf5, 0x21, 0x00


	//----- nvinfo : EIATTR_SPARSE_MMA_MASK
	.align		4
.L_494:
        /*00c8*/ 	.byte	0x03, 0x50
        /*00ca*/ 	.short	0x0000


	//----- nvinfo : EIATTR_MAXREG_COUNT
	.align		4
        /*00cc*/ 	.byte	0x03, 0x1b
        /*00ce*/ 	.short	0x00ff


	//----- nvinfo : EIATTR_MERCURY_ISA_VERSION
	.align		4
        /*00d0*/ 	.byte	0x03, 0x5f
        /*00d2*/ 	.short	0x0101


	//----- nvinfo : EIATTR_VRC_CTA_INIT_COUNT
	.align		4
        /*00d4*/ 	.byte	0x02, 0x4a
	.zero		1
	.zero		1


	//----- nvinfo : EIATTR_EXIT_INSTR_OFFSETS
	.align		4
        /*00d8*/ 	.byte	0x04, 0x1c
        /*00da*/ 	.short	(.L_496 - .L_495)


	//   ....[0]....
.L_495:
        /*00dc*/ 	.word	0x000008f0


	//   ....[1]....
        /*00e0*/ 	.word	0x00000b90


	//----- nvinfo : EIATTR_CRS_STACK_SIZE
	.align		4
.L_496:
        /*00e4*/ 	.byte	0x04, 0x1e
        /*00e6*/ 	.short	(.L_498 - .L_497)
.L_497:
        /*00e8*/ 	.word	0x00000000


	//----- nvinfo : EIATTR_CBANK_PARAM_SIZE
	.align		4
.L_498:
        /*00ec*/ 	.byte	0x03, 0x19
        /*00ee*/ 	.short	0x0048


	//----- nvinfo : EIATTR_PARAM_CBANK
	.align		4
        /*00f0*/ 	.byte	0x04, 0x0a
        /*00f2*/ 	.short	(.L_500 - .L_499)
	.align		4
.L_499:
        /*00f4*/ 	.word	index@(.nv.constant0._Z14compute_fluxesPfS_S_S_S_S_ffiiff)
        /*00f8*/ 	.short	0x0380
        /*00fa*/ 	.short	0x0048


	//----- nvinfo : EIATTR_SW_WAR
	.align		4
.L_500:
        /*00fc*/ 	.byte	0x04, 0x36
        /*00fe*/ 	.short	(.L_502 - .L_501)
.L_501:
        /*0100*/ 	.word	0x00000008
.L_502:


//--------------------- .nv.info._Z2DDPfS_S_S_S_S_S_S_S_ffffiif --------------------------
	.section	.nv.info._Z2DDPfS_S_S_S_S_S_S_S_ffffiif,"",@"SHT_CUDA_INFO"
	.sectionflags	@""
	.align	4


	//----- nvinfo : EIATTR_CUDA_API_VERSION
	.align		4
        /*0000*/ 	.byte	0x04, 0x37
        /*0002*/ 	.short	(.L_504 - .L_503)
.L_503:
        /*0004*/ 	.word	0x00000082


	//----- nvinfo : EIATTR_KPARAM_INFO
	.align		4
.L_504:
        /*0008*/ 	.byte	0x04, 0x17
        /*000a*/ 	.short	(.L_506 - .L_505)
.L_505:
        /*000c*/ 	.word	0x00000000
        /*0010*/ 	.short	0x000f
        /*0012*/ 	.short	0x0060
        /*0014*/ 	.byte	0x00, 0xf0, 0x11, 0x00


	//----- nvinfo : EIATTR_KPARAM_INFO
	.align		4
.L_506:
        /*0018*/ 	.byte	0x04, 0x17
        /*001a*/ 	.short	(.L_508 - .L_507)
.L_507:
        /*001c*/ 	.word	0x00000000
        /*0020*/ 	.short	0x000e
        /*0022*/ 	.short	0x005c
        /*0024*/ 	.byte	0x00, 0xf0, 0x11, 0x00


	//----- nvinfo : EIATTR_KPARAM_INFO
	.align		4
.L_508:
        /*0028*/ 	.byte	0x04, 0x17
        /*002a*/ 	.short	(.L_510 - .L_509)
.L_509:
        /*002c*/ 	.word	0x00000000
        /*0030*/ 	.short	0x000d
        /*0032*/ 	.short	0x0058
        /*0034*/ 	.byte	0x00, 0xf0, 0x11, 0x00


	//----- nvinfo : EIATTR_KPARAM_INFO
	.align		4
.L_510:
        /*0038*/ 	.byte	0x04, 0x17
        /*003a*/ 	.short	(.L_512 - .L_511)
.L_511:
        /*003c*/ 	.word	0x00000000
        /*0040*/ 	.short	0x000c
        /*0042*/ 	.short	0x0054
        /*0044*/ 	.byte	0x00, 0xf0, 0x11, 0x00


	//----- nvinfo : EIATTR_KPARAM_INFO
	.align		4
.L_512:
        /*0048*/ 	.byte	0x04, 0x17
        /*004a*/ 	.short	(.L_514 - .L_513)
.L_513:
        /*004c*/ 	.word	0x00000000
        /*0050*/ 	.short	0x000b
        /*0052*/ 	.short	0x0050
        /*0054*/ 	.byte	0x00, 0xf0, 0x11, 0x00


	//----- nvinfo : EIATTR_KPARAM_INFO
	.align		4
.L_514:
        /*0058*/ 	.byte	0x04, 0x17
        /*005a*/ 	.short	(.L_516 - .L_515)
.L_515:
        /*005c*/ 	.word	0x00000000
        /*0060*/ 	.short	0x000a
        /*0062*/ 	.short	0x004c
        /*0064*/ 	.byte	0x00, 0xf0, 0x11, 0x00


	//----- nvinfo : EIATTR_KPARAM_INFO
	.align		4
.L_516:
        /*0068*/ 	.byte	0x04, 0x17
        /*006a*/ 	.short	(.L_518 - .L_517)
.L_517:
        /*006c*/ 	.word	0x00000000
        /*0070*/ 	.short	0x0009
        /*0072*/ 	.short	0x0048
        /*0074*/ 	.byte	0x00, 0xf0, 0x11, 0x00


	//----- nvinfo : EIATTR_KPARAM_INFO
	.align		4
.L_518:
        /*0078*/ 	.byte	0x04, 0x17
        /*007a*/ 	.short	(.L_520 - .L_519)
.L_519:
        /*007c*/ 	.word	0x00000000
        /*0080*/ 	.short	0x0008
        /*0082*/ 	.short	0x0040
        /*0084*/ 	.byte	0x00, 0xf5, 0x21, 0x00


	//----- nvinfo : EIATTR_KPARAM_INFO
	.align		4
.L_520:
        /*0088*/ 	.byte	0x04, 0x17
        /*008a*/ 	.short	(.L_522 - .L_521)
.L_521:
        /*008c*/ 	.word	0x00000000
        /*0090*/ 	.short	0x0007
        /*0092*/ 	.short	0x0038
        /*0094*/ 	.byte	0x00, 0xf5, 0x21, 0x00


	//----- nvinfo : EIATTR_KPARAM_INFO
	.align		4
.L_522:
        /*0098*/ 	.byte	0x04, 0x17
        /*009a*/ 	.short	(.L_524 - .L_523)
.L_523:
        /*009c*/ 	.word	0x00000000
        /*00a0*/ 	.short	0x0006
        /*00a2*/ 	.short	0x0030
        /*00a4*/ 	.byte	0x00, 0xf5, 0x21, 0x00


	//----- nvinfo : EIATTR_KPARAM_INFO
	.align		4
.L_524:
        /*00a8*/ 	.byte	0x04, 0x17
        /*00aa*/ 	.short	(.L_526 - .L_525)
.L_525:
        /*00ac*/ 	.word	0x00000000
        /*00b0*/ 	.short	0x0005
        /*00b2*/ 	.short	0x0028
        /*00b4*/ 	.byte	0x00, 0xf5, 0x21, 0x00


	//----- nvinfo : EIATTR_KPARAM_INFO
	.align		4
.L_526:
        /*00b8*/ 	.byte	0x04, 0x17
        /*00ba*/ 	.short	(.L_528 - .L_527)
.L_527:
        /*00bc*/ 	.word	0x00000000
        /*00c0*/ 	.short	0x0004
        /*00c2*/ 	.short	0x0020
        /*00c4*/ 	.byte	0x00, 0xf5, 0x21, 0x00


	//----- nvinfo : EIATTR_KPARAM_INFO
	.align		4
.L_528:
        /*00c8*/ 	.byte	0x04, 0x17
        /*00ca*/ 	.short	(.L_530 - .L_529)
.L_529:
        /*00cc*/ 	.word	0x00000000
        /*00d0*/ 	.short	0x0003
        /*00d2*/ 	.short	0x0018
        /*00d4*/ 	.byte	0x00, 0xf5, 0x21, 0x00


	//----- nvinfo : EIATTR_KPARAM_INFO
	.align		4
.L_530:
        /*00d8*/ 	.byte	0x04, 0x17
        /*00da*/ 	.short	(.L_532 - .L_531)
.L_531:
        /*00dc*/ 	.word	0x00000000
        /*00e0*/ 	.short	0x0002
        /*00e2*/ 	.short	0x0010
        /*00e4*/ 	.byte	0x00, 0xf5, 0x21, 0x00


	//----- nvinfo : EIATTR_KPARAM_INFO
	.align		4
.L_532:
        /*00e8*/ 	.byte	0x04, 0x17
        /*00ea*/ 	.short	(.L_534 - .L_533)
.L_533:
        /*00ec*/ 	.word	0x00000000
        /*00f0*/ 	.short	0x0001
        /*00f2*/ 	.short	0x0008
        /*00f4*/ 	.byte	0x00, 0xf5, 0x21, 0x00


	//----- nvinfo : EIATTR_KPARAM_INFO
	.align		4
.L_534:
        /*00f8*/ 	.byte	0x04, 0x17
        /*00fa*/ 	.short	(.L_536 - .L_535)
.L_535:
        /*00fc*/ 	.word	0x00000000
        /*0100*/ 	.short	0x0000
        /*0102*/ 	.short	0x0000
        /*0104*/ 	.byte	0x00, 0xf5, 0x21, 0x00


	//----- nvinfo : EIATTR_SPARSE_MMA_MASK
	.align		4
.L_536:
        /*0108*/ 	.byte	0x03, 0x50
        /*010a*/ 	.short	0x0000


	//----- nvinfo : EIATTR_MAXREG_COUNT
	.align		4
        /*010c*/ 	.byte	0x03, 0x1b
        /*010e*/ 	.short	0x00ff


	//----- nvinfo : EIATTR_MERCURY_ISA_VERSION
	.align		4
        /*0110*/ 	.byte	0x03, 0x5f
        /*0112*/ 	.short	0x0101


	//----- nvinfo : EIATTR_VRC_CTA_INIT_COUNT
	.align		4
        /*0114*/ 	.byte	0x02, 0x4a
	.zero		1
	.zero		1


	//----- nvinfo : EIATTR_EXIT_INSTR_OFFSETS
	.align		4
        /*0118*/ 	.byte	0x04, 0x1c
        /*011a*/ 	.short	(.L_538 - .L_537)


	//   ....[0]....
.L_537:
        /*011c*/ 	.word	0x000000e0


	//   ....[1]....
        /*0120*/ 	.word	0x000005f0


	//----- nvinfo : EIATTR_CRS_STACK_SIZE
	.align		4
.L_538:
        /*0124*/ 	.byte	0x04, 0x1e
        /*0126*/ 	.short	(.L_540 - .L_539)
.L_539:
        /*0128*/ 	.word	0x00000000


	//----- nvinfo : EIATTR_CBANK_PARAM_SIZE
	.align		4
.L_540:
        /*012c*/ 	.byte	0x03, 0x19
        /*012e*/ 	.short	0x0064


	//----- nvinfo : EIATTR_PARAM_CBANK
	.align		4
        /*0130*/ 	.byte	0x04, 0x0a
        /*0132*/ 	.short	(.L_542 - .L_541)
	.align		4
.L_541:
        /*0134*/ 	.word	index@(.nv.constant0._Z2DDPfS_S_S_S_S_S_S_S_ffffiif)
        /*0138*/ 	.short	0x0380
        /*013a*/ 	.short	0x0064


	//----- nvinfo : EIATTR_SW_WAR
	.align		4
.L_542:
        /*013c*/ 	.byte	0x04, 0x36
        /*013e*/ 	.short	(.L_544 - .L_543)
.L_543:
        /*0140*/ 	.word	0x00000008
.L_544:


//--------------------- .nv.info._Z10SchemePartPfS_S_S_S_iiff --------------------------
	.section	.nv.info._Z10SchemePartPfS_S_S_S_iiff,"",@"SHT_CUDA_INFO"
	.sectionflags	@""
	.align	4


	//----- nvinfo : EIATTR_CUDA_API_VERSION
	.align		4
        /*0000*/ 	.byte	0x04, 0x37
        /*0002*/ 	.short	(.L_546 - .L_545)
.L_545:
        /*0004*/ 	.word	0x00000082


	//----- nvinfo : EIATTR_KPARAM_INFO
	.align		4
.L_546:
        /*0008*/ 	.byte	0x04, 0x17
        /*000a*/ 	.short	(.L_548 - .L_547)
.L_547:
        /*000c*/ 	.word	0x00000000
        /*0010*/ 	.short	0x0008
        /*0012*/ 	.short	0x0034
        /*0014*/ 	.byte	0x00, 0xf0, 0x11, 0x00


	//----- nvinfo : EIATTR_KPARAM_INFO
	.align		4
.L_548:
        /*0018*/ 	.byte	0x04, 0x17
        /*001a*/ 	.short	(.L_550 - .L_549)
.L_549:
        /*001c*/ 	.word	0x00000000
        /*0020*/ 	.short	0x0007
        /*0022*/ 	.short	0x0030
        /*0024*/ 	.byte	0x00, 0xf0, 0x11, 0x00


	//----- nvinfo : EIATTR_KPARAM_INFO
	.align		4
.L_550:
        /*0028*/ 	.byte	0x04, 0x17
        /*002a*/ 	.short	(.L_552 - .L_551)
.L_551:
        /*002c*/ 	.word	0x00000000
        /*0030*/ 	.short	0x0006
        /*0032*/ 	.short	0x002c
        /*0034*/ 	.byte	0x00, 0xf0, 0x11, 0x00


	//----- nvinfo : EIATTR_KPARAM_INFO
	.align		4
.L_552:
        /*0038*/ 	.byte	0x04, 0x17
        /*003a*/ 	.short	(.L_554 - .L_553)
.L_553:
        /*003c*/ 	.word	0x00000000
        /*0040*/ 	.short	0x0005
        /*0042*/ 	.short	0x0028
        /*0044*/ 	.byte	0x00, 0xf0, 0x11, 0x00


	//----- nvinfo : EIATTR_KPARAM_INFO
	.align		4
.L_554:
        /*0048*/ 	.byte	0x04, 0x17
        /*004a*/ 	.short	(.L_556 - .L_555)
.L_555:
        /*004c*/ 	.word	0x00000000
        /*0050*/ 	.short	0x0004
        /*0052*/ 	.short	0x0020
        /*0054*/ 	.byte	0x00, 0xf5, 0x21, 0x00


	//----- nvinfo : EIATTR_KPARAM_INFO
	.align		4
.L_556:
        /*0058*/ 	.byte	0x04, 0x17
        /*005a*/ 	.short	(.L_558 - .L_557)
.L_557:
        /*005c*/ 	.word	0x00000000
        /*0060*/ 	.short	0x0003
        /*0062*/ 	.short	0x0018
        /*0064*/ 	.byte	0x00, 0xf5, 0x21, 0x00


	//----- nvinfo : EIATTR_KPARAM_INFO
	.align		4
.L_558:
        /*0068*/ 	.byte	0x04, 0x17
        /*006a*/ 	.short	(.L_560 - .L_559)
.L_559:
        /*006c*/ 	.word	0x00000000
        /*0070*/ 	.short	0x0002
        /*0072*/ 	.short	0x0010
        /*0074*/ 	.byte	0x00, 0xf5, 0x21, 0x00


	//----- nvinfo : EIATTR_KPARAM_INFO
	.align		4
.L_560:
        /*0078*/ 	.byte	0x04, 0x17
        /*007a*/ 	.short	(.L_562 - .L_561)
.L_561:
        /*007c*/ 	.word	0x00000000
        /*0080*/ 	.short	0x0001
        /*0082*/ 	.short	0x0008
        /*0084*/ 	.byte	0x00, 0xf5, 0x21, 0x00


	//----- nvinfo : EIATTR_KPARAM_INFO
	.align		4
.L_562:
        /*0088*/ 	.byte	0x04, 0x17
        /*008a*/ 	.short	(.L_564 - .L_563)
.L_563:
        /*008c*/ 	.word	0x00000000
        /*0090*/ 	.short	0x0000
        /*0092*/ 	.short	0x0000
        /*0094*/ 	.byte	0x00, 0xf5, 0x21, 0x00


	//----- nvinfo : EIATTR_SPARSE_MMA_MASK
	.align		4
.L_564:
        /*0098*/ 	.byte	0x03, 0x50
        /*009a*/ 	.short	0x0000


	//----- nvinfo : EIATTR_MAXREG_COUNT
	.align		4
        /*009c*/ 	.byte	0x03, 0x1b
        /*009e*/ 	.short	0x00ff


	//----- nvinfo : EIATTR_MERCURY_ISA_VERSION
	.align		4
        /*00a0*/ 	.byte	0x03, 0x5f
        /*00a2*/ 	.short	0x0101


	//----- nvinfo : EIATTR_VRC_CTA_INIT_COUNT
	.align		4
        /*00a4*/ 	.byte	0x02, 0x4a
	.zero		1
	.zero		1


	//----- nvinfo : EIATTR_EXIT_INSTR_OFFSETS
	.align		4
        /*00a8*/ 	.byte	0x04, 0x1c
        /*00aa*/ 	.short	(.L_566 - .L_565)


	//   ....[0]....
.L_565:
        /*00ac*/ 	.word	0x000000e0


	//   ....[1]....
        /*00b0*/ 	.word	0x00000750


	//----- nvinfo : EIATTR_CRS_STACK_SIZE
	.align		4
.L_566:
        /*00b4*/ 	.byte	0x04, 0x1e
        /*00b6*/ 	.short	(.L_568 - .L_567)
.L_567:
        /*00b8*/ 	.word	0x00000000


	//----- nvinfo : EIATTR_CBANK_PARAM_SIZE
	.align		4
.L_568:
        /*00bc*/ 	.byte	0x03, 0x19
        /*00be*/ 	.short	0x0038


	//----- nvinfo : EIATTR_PARAM_CBANK
	.align		4
        /*00c0*/ 	.byte	0x04, 0x0a
        /*00c2*/ 	.short	(.L_570 - .L_569)
	.align		4
.L_569:
        /*00c4*/ 	.word	index@(.nv.constant0._Z10SchemePartPfS_S_S_S_iiff)
        /*00c8*/ 	.short	0x0380
        /*00ca*/ 	.short	0x0038


	//----- nvinfo : EIATTR_SW_WAR
	.align		4
.L_570:
        /*00cc*/ 	.byte	0x04, 0x36
        /*00ce*/ 	.short	(.L_572 - .L_571)
.L_571:
        /*00d0*/ 	.word	0x00000008
.L_572:


//--------------------- .nv.info._Z8makeMaskPfS_S_S_S_ii --------------------------
	.section	.nv.info._Z8makeMaskPfS_S_S_S_ii,"",@"SHT_CUDA_INFO"
	.sectionflags	@""
	.align	4


	//----- nvinfo : EIATTR_CUDA_API_VERSION
	.align		4
        /*0000*/ 	.byte	0x04, 0x37
        /*0002*/ 	.short	(.L_574 - .L_573)
.L_573:
        /*0004*/ 	.word	0x00000082


	//----- nvinfo : EIATTR_KPARAM_INFO
	.align		4
.L_574:
        /*0008*/ 	.byte	0x04, 0x17
        /*000a*/ 	.short	(.L_576 - .L_575)
.L_575:
        /*000c*/ 	.word	0x00000000
        /*0010*/ 	.short	0x0006
        /*0012*/ 	.short	0x002c
        /*0014*/ 	.byte	0x00, 0xf0, 0x11, 0x00


	//----- nvinfo : EIATTR_KPARAM_INFO
	.align		4
.L_576:
        /*0018*/ 	.byte	0x04, 0x17
        /*001a*/ 	.short	(.L_578 - .L_577)
.L_577:
        /*001c*/ 	.word	0x00000000
        /*0020*/ 	.short	0x0005
        /*0022*/ 	.short	0x0028
        /*0024*/ 	.byte	0x00, 0xf0, 0x11, 0x00


	//----- nvinfo : EIATTR_KPARAM_INFO
	.align		4
.L_578:
        /*0028*/ 	.byte	0x04, 0x17
        /*002a*/ 	.short	(.L_580 - .L_579)
.L_579:
        /*002c*/ 	.word	0x00000000
        /*0030*/ 	.short	0x0004
        /*0032*/ 	.short	0x0020
        /*0034*/ 	.byte	0x00, 0xf5, 0x21, 0x00


	//----- nvinfo : EIATTR_KPARAM_INFO
	.align		4
.L_580:
        /*0038*/ 	.byte	0x04, 0x17
        /*003a*/ 	.short	(.L_582 - .L_581)
.L_581:
        /*003c*/ 	.word	0x00000000
        /*0040*/ 	.short	0x0003
        /*0042*/ 	.short	0x0018
        /*0044*/ 	.byte	0x00, 0xf5, 0x21, 0x00


	//----- nvinfo : EIATTR_KPARAM_INFO
	.align		4
.L_582:
        /*0048*/ 	.byte	0x04, 0x17
        /*004a*/ 	.short	(.L_584 - .L_583)
.L_583:
        /*004c*/ 	.word	0x00000000
        /*0050*/ 	.short	0x0002
        /*0052*/ 	.short	0x0010
        /*0054*/ 	.byte	0x00, 0xf5, 0x21, 0x00


	//----- nvinfo : EIATTR_KPARAM_INFO
	.align		4
.L_584:
        /*0058*/ 	.byte	0x04, 0x17
        /*005a*/ 	.short	(.L_586 - .L_585)
.L_585:
        /*005c*/ 	.word	0x00000000
        /*0060*/ 	.short	0x0001
        /*0062*/ 	.short	0x0008
        /*0064*/ 	.byte	0x00, 0xf5, 0x21, 0x00


	//----- nvinfo : EIATTR_KPARAM_INFO
	.align		4
.L_586:
        /*0068*/ 	.byte	0x04, 0x17
        /*006a*/ 	.short	(.L_588 - .L_587)
.L_587:
        /*006c*/ 	.word	0x00000000
        /*0070*/ 	.short	0x0000
        /*0072*/ 	.short	0x0000
        /*0074*/ 	.byte	0x00, 0xf5, 0x21, 0x00


	//----- nvinfo : EIATTR_SPARSE_MMA_MASK
	.align		4
.L_588:
        /*0078*/ 	.byte	0x03, 0x50
        /*007a*/ 	.short	0x0000


	//----- nvinfo : EIATTR_MAXREG_COUNT
	.align		4
        /*007c*/ 	.byte	0x03, 0x1b
        /*007e*/ 	.short	0x00ff


	//----- nvinfo : EIATTR_MERCURY_ISA_VERSION
	.align		4
        /*0080*/ 	.byte	0x03, 0x5f
        /*0082*/ 	.short	0x0101


	//----- nvinfo : EIATTR_VRC_CTA_INIT_COUNT
	.align		4
        /*0084*/ 	.byte	0x02, 0x4a
	.zero		1
	.zero		1


	//----- nvinfo : EIATTR_EXIT_INSTR_OFFSETS
	.align		4
        /*0088*/ 	.byte	0x04, 0x1c
        /*008a*/ 	.short	(.L_590 - .L_589)


	//   ....[0]....
.L_589:
        /*008c*/ 	.word	0x000000c0


	//   ....[1]....
        /*0090*/ 	.word	0x00000260


	//----- nvinfo : EIATTR_CRS_STACK_SIZE
	.align		4
.L_590:
        /*0094*/ 	.byte	0x04, 0x1e
        /*0096*/ 	.short	(.L_592 - .L_591)
.L_591:
        /*0098*/ 	.word	0x00000000


	//----- nvinfo : EIATTR_CBANK_PARAM_SIZE
	.align		4
.L_592:
        /*009c*/ 	.byte	0x03, 0x19
        /*009e*/ 	.short	0x0030


	//----- nvinfo : EIATTR_PARAM_CBANK
	.align		4
        /*00a0*/ 	.byte	0x04, 0x0a
        /*00a2*/ 	.short	(.L_594 - .L_593)
	.align		4
.L_593:
        /*00a4*/ 	.word	index@(.nv.constant0._Z8makeMaskPfS_S_S_S_ii)
        /*00a8*/ 	.short	0x0380
        /*00aa*/ 	.short	0x0030


	//----- nvinfo : EIATTR_SW_WAR
	.align		4
.L_594:
        /*00ac*/ 	.byte	0x04, 0x36
        /*00ae*/ 	.short	(.L_596 - .L_595)
.L_595:
        /*00b0*/ 	.word	0x00000008
.L_596:


//--------------------- .nv.info._Z15initialize_loopPfS_S_S_S_S_S_S_S_ffffiifff --------------------------
	.section	.nv.info._Z15initialize_loopPfS_S_S_S_S_S_S_S_ffffiifff,"",@"SHT_CUDA_INFO"
	.sectionflags	@""
	.align	4


	//----- nvinfo : EIATTR_CUDA_API_VERSION
	.align		4
        /*0000*/ 	.byte	0x04, 0x37
        /*0002*/ 	.short	(.L_598 - .L_597)
.L_597:
        /*0004*/ 	.word	0x00000082


	//----- nvinfo : EIATTR_KPARAM_INFO
	.align		4
.L_598:
        /*0008*/ 	.byte	0x04, 0x17
        /*000a*/ 	.short	(.L_600 - .L_599)
.L_599:
        /*000c*/ 	.word	0x00000000
        /*0010*/ 	.short	0x0011
        /*0012*/ 	.short	0x0068
        /*0014*/ 	.byte	0x00, 0xf0, 0x11, 0x00


	//----- nvinfo : EIATTR_KPARAM_INFO
	.align		4
.L_600:
        /*0018*/ 	.byte	0x04, 0x17
        /*001a*/ 	.short	(.L_602 - .L_601)
.L_601:
        /*001c*/ 	.word	0x00000000
        /*0020*/ 	.short	0x0010
        /*0022*/ 	.short	0x0064
        /*0024*/ 	.byte	0x00, 0xf0, 0x11, 0x00


	//----- nvinfo : EIATTR_KPARAM_INFO
	.align		4
.L_602:
        /*0028*/ 	.byte	0x04, 0x17
        /*002a*/ 	.short	(.L_604 - .L_603)
.L_603:
        /*002c*/ 	.word	0x00000000
        /*0030*/ 	.short	0x000f
        /*0032*/ 	.short	0x0060
        /*0034*/ 	.byte	0x00, 0xf0, 0x11, 0x00


	//----- nvinfo : EIATTR_KPARAM_INFO
	.align		4
.L_604:
        /*0038*/ 	.byte	0x04, 0x17
        /*003a*/ 	.short	(.L_606 - .L_605)
.L_605:
        /*003c*/ 	.word	0x00000000
        /*0040*/ 	.short	0x000e
        /*0042*/ 	.short	0x005c
        /*0044*/ 	.byte	0x00, 0xf0, 0x11, 0x00


	//----- nvinfo : EIATTR_KPARAM_INFO
	.align		4
.L_606:
        /*0048*/ 	.byte	0x04, 0x17
        /*004a*/ 	.short	(.L_608 - .L_607)
.L_607:
        /*004c*/ 	.word	0x00000000
        /*0050*/ 	.short	0x000d
        /*0052*/ 	.short	0x0058
        /*0054*/ 	.byte	0x00, 0xf0, 0x11, 0x00


	//----- nvinfo : EIATTR_KPARAM_INFO
	.align		4
.L_608:
        /*0058*/ 	.byte	0x04, 0x17
        /*005a*/ 	.short	(.L_610 - .L_609)
.L_609:
        /*005c*/ 	.word	0x00000000
        /*0060*/ 	.short	0x000c
        /*0062*/ 	.short	0x0054
        /*0064*/ 	.byte	0x00, 0xf0, 0x11, 0x00


	//----- nvinfo : EIATTR_KPARAM_INFO
	.align		4
.L_610:
        /*0068*/ 	.byte	0x04, 0x17
        /*006a*/ 	.short	(.L_612 - .L_611)
.L_611:
        /*006c*/ 	.word	0x00000000
        /*0070*/ 	.short	0x000b
        /*0072*/ 	.short	0x0050
        /*0074*/ 	.byte	0x00, 0xf0, 0x11, 0x00


	//----- nvinfo : EIATTR_KPARAM_INFO
	.align		4
.L_612:
        /*0078*/ 	.byte	0x04, 0x17
        /*007a*/ 	.short	(.L_614 - .L_613)
.L_613:
        /*007c*/ 	.word	0x00000000
        /*0080*/ 	.short	0x000a
        /*0082*/ 	.short	0x004c
        /*0084*/ 	.byte	0x00, 0xf0, 0x11, 0x00


	//----- nvinfo : EIATTR_KPARAM_INFO
	.align		4
.L_614:
        /*0088*/ 	.byte	0x04, 0x17
        /*008a*/ 	.short	(.L_616 - .L_615)
.L_615:
        /*008c*/ 	.word	0x00000000
        /*0090*/ 	.short	0x0009
        /*0092*/ 	.short	0x0048
        /*0094*/ 	.byte	0x00, 0xf0, 0x11, 0x00


	//----- nvinfo : EIATTR_KPARAM_INFO
	.align		4
.L_616:
        /*0098*/ 	.byte	0x04, 0x17
        /*009a*/ 	.short	(.L_618 - .L_617)
.L_617:
        /*009c*/ 	.word	0x00000000
        /*00a0*/ 	.short	0x0008
        /*00a2*/ 	.short	0x0040
        /*00a4*/ 	.byte	0x00, 0xf5, 0x21, 0x00


	//----- nvinfo : EIATTR_KPARAM_INFO
	.align		4
.L_618:
        /*00a8*/ 	.byte	0x04, 0x17
        /*00aa*/ 	.short	(.L_620 - .L_619)
.L_619:
        /*00ac*/ 	.word	0x00000000
        /*00b0*/ 	.short	0x0007
        /*00b2*/ 	.short	0x0038
        /*00b4*/ 	.byte	0x00, 0xf5, 0x21, 0x00


	//----- nvinfo : EIATTR_KPARAM_INFO
	.align		4
.L_620:
        /*00b8*/ 	.byte	0x04, 0x17
        /*00ba*/ 	.short	(.L_622 - .L_621)
.L_621:
        /*00bc*/ 	.word	0x00000000
        /*00c0*/ 	.short	0x0006
        /*00c2*/ 	.short	0x0030
        /*00c4*/ 	.byte	0x00, 0xf5, 0x21, 0x00


	//----- nvinfo : EIATTR_KPARAM_INFO
	.align		4
.L_622:
        /*00c8*/ 	.byte	0x04, 0x17
        /*00ca*/ 	.short	(.L_624 - .L_623)
.L_623:
        /*00cc*/ 	.word	0x00000000
        /*00d0*/ 	.short	0x0005
        /*00d2*/ 	.short	0x0028
        /*00d4*/ 	.byte	0x00, 0xf5, 0x21, 0x00


	//----- nvinfo : EIATTR_KPARAM_INFO
	.align		4
.L_624:
        /*00d8*/ 	.byte	0x04, 0x17
        /*00da*/ 	.short	(.L_626 - .L_625)
.L_625:
        /*00dc*/ 	.word	0x00000000
        /*00e0*/ 	.short	0x0004
        /*00e2*/ 	.short	0x0020
        /*00e4*/ 	.byte	0x00, 0xf5, 0x21, 0x00


	//----- nvinfo : EIATTR_KPARAM_INFO
	.align		4
.L_626:
        /*00e8*/ 	.byte	0x04, 0x17
        /*00ea*/ 	.short	(.L_628 - .L_627)
.L_627:
        /*00ec*/ 	.word	0x00000000
        /*00f0*/ 	.short	0x0003
        /*00f2*/ 	.short	0x0018
        /*00f4*/ 	.byte	0x00, 0xf5, 0x21, 0x00


	//----- nvinfo : EIATTR_KPARAM_INFO
	.align		4
.L_628:
        /*00f8*/ 	.byte	0x04, 0x17
        /*00fa*/ 	.short	(.L_630 - .L_629)
.L_629:
        /*00fc*/ 	.word	0x00000000
        /*0100*/ 	.short	0x0002
        /*0102*/ 	.short	0x0010
        /*0104*/ 	.byte	0x00, 0xf5, 0x21, 0x00


	//----- nvinfo : EIATTR_KPARAM_INFO
	.align		4
.L_630:
        /*0108*/ 	.byte	0x04, 0x17
        /*010a*/ 	.short	(.L_632 - .L_631)
.L_631:
        /*010c*/ 	.word	0x00000000
        /*0110*/ 	.short	0x0001
        /*0112*/ 	.short	0x0008
        /*0114*/ 	.byte	0x00, 0xf5, 0x21, 0x00


	//----- nvinfo : EIATTR_KPARAM_INFO
	.align		4
.L_632:
        /*0118*/ 	.byte	0x04, 0x17
        /*011a*/ 	.short	(.L_634 - .L_633)
.L_633:
        /*011c*/ 	.word	0x00000000
        /*0120*/ 	.short	0x0000
        /*0122*/ 	.short	0x0000
        /*0124*/ 	.byte	0x00, 0xf5, 0x21, 0x00


	//----- nvinfo : EIATTR_SPARSE_MMA_MASK
	.align		4
.L_634:
        /*0128*/ 	.byte	0x03, 0x50
        /*012a*/ 	.short	0x0000


	//----- nvinfo : EIATTR_MAXREG_COUNT
	.align		4
        /*012c*/ 	.byte	0x03, 0x1b
        /*012e*/ 	.short	0x00ff


	//----- nvinfo : EIATTR_MERCURY_ISA_VERSION
	.align		4
        /*0130*/ 	.byte	0x03, 0x5f
        /*0132*/ 	.short	0x0101


	//----- nvinfo : EIATTR_VRC_CTA_INIT_COUNT
	.align		4
        /*0134*/ 	.byte	0x02, 0x4a
	.zero		1
	.zero		1


	//----- nvinfo : EIATTR_EXIT_INSTR_OFFSETS
	.align		4
        /*0138*/ 	.byte	0x04, 0x1c
        /*013a*/ 	.short	(.L_636 - .L_635)


	//   ....[0]....
.L_635:
        /*013c*/ 	.word	0x00000c10


	//   ....[1]....
        /*0140*/ 	.word	0x00000e60


	//   ....[2]....
        /*0144*/ 	.word	0x00000ec0


	//----- nvinfo : EIATTR_CRS_STACK_SIZE
	.align		4
.L_636:
        /*0148*/ 	.byte	0x04, 0x1e
        /*014a*/ 	.short	(.L_638 - .L_637)
.L_637:
        /*014c*/ 	.word	0x00000000


	//----- nvinfo : EIATTR_CBANK_PARAM_SIZE
	.align		4
.L_638:
        /*0150*/ 	.byte	0x03, 0x19
        /*0152*/ 	.short	0x006c


	//----- nvinfo : EIATTR_PARAM_CBANK
	.align		4
        /*0154*/ 	.byte	0x04, 0x0a
        /*0156*/ 	.short	(.L_640 - .L_639)
	.align		4
.L_639:
        /*0158*/ 	.word	index@(.nv.constant0._Z15initialize_loopPfS_S_S_S_S_S_S_S_ffffiifff)
        /*015c*/ 	.short	0x0380
        /*015e*/ 	.short	0x006c


	//----- nvinfo : EIATTR_SW_WAR
	.align		4
.L_640:
        /*0160*/ 	.byte	0x04, 0x36
        /*0162*/ 	.short	(.L_642 - .L_641)
.L_641:
        /*0164*/ 	.word	0x00000008
.L_642:


//--------------------- .nv.info._Z14__device_max_dPfiiS_ --------------------------
	.section	.nv.info._Z14__device_max_dPfiiS_,"",@"SHT_CUDA_INFO"
	.sectionflags	@""
	.align	4


	//----- nvinfo : EIATTR_CUDA_API_VERSION
	.align		4
        /*0000*/ 	.byte	0x04, 0x37
        /*0002*/ 	.short	(.L_644 - .L_643)
.L_643:
        /*0004*/ 	.word	0x00000082


	//----- nvinfo : EIATTR_KPARAM_INFO
	.align		4
.L_644:
        /*0008*/ 	.byte	0x04, 0x17
        /*000a*/ 	.short	(.L_646 - .L_645)
.L_645:
        /*000c*/ 	.word	0x00000000
        /*0010*/ 	.short	0x0003
        /*0012*/ 	.short	0x0010
        /*0014*/ 	.byte	0x00, 0xf5, 0x21, 0x00


	//----- nvinfo : EIATTR_KPARAM_INFO
	.align		4
.L_646:
        /*0018*/ 	.byte	0x04, 0x17
        /*001a*/ 	.short	(.L_648 - .L_647)
.L_647:
        /*001c*/ 	.word	0x00000000
        /*0020*/ 	.short	0x0002
        /*0022*/ 	.short	0x000c
        /*0024*/ 	.byte	0x00, 0xf0, 0x11, 0x00


	//----- nvinfo : EIATTR_KPARAM_INFO
	.align		4
.L_648:
        /*0028*/ 	.byte	0x04, 0x17
        /*002a*/ 	.short	(.L_650 - .L_649)
.L_649:
        /*002c*/ 	.word	0x00000000
        /*0030*/ 	.short	0x0001
        /*0032*/ 	.short	0x0008
        /*0034*/ 	.byte	0x00, 0xf0, 0x11, 0x00


	//----- nvinfo : EIATTR_KPARAM_INFO
	.align		4
.L_650:
        /*0038*/ 	.byte	0x04, 0x17
        /*003a*/ 	.short	(.L_652 - .L_651)
.L_651:
        /*003c*/ 	.word	0x00000000
        /*0040*/ 	.short	0x0000
        /*0042*/ 	.short	0x0000
        /*0044*/ 	.byte	0x00, 0xf5, 0x21, 0x00


	//----- nvinfo : EIATTR_SPARSE_MMA_MASK
	.align		4
.L_652:
        /*0048*/ 	.byte	0x03, 0x50
        /*004a*/ 	.short	0x0000


	//----- nvinfo : EIATTR_MAXREG_COUNT
	.align		4
        /*004c*/ 	.byte	0x03, 0x1b
        /*004e*/ 	.short	0x00ff


	//----- nvinfo : EIATTR_NUM_BARRIERS
	.align		4
        /*0050*/ 	.byte	0x02, 0x4c
        /*0052*/ 	.byte	0x01
	.zero		1


	//----- nvinfo : EIATTR_MERCURY_ISA_VERSION
	.align		4
        /*0054*/ 	.byte	0x03, 0x5f
        /*0056*/ 	.short	0x0101


	//----- nvinfo : EIATTR_VRC_CTA_INIT_COUNT
	.align		4
        /*0058*/ 	.byte	0x02, 0x4a
	.zero		1
	.zero		1


	//----- nvinfo : EIATTR_EXIT_INSTR_OFFSETS
	.align		4
        /*005c*/ 	.byte	0x04, 0x1c
        /*005e*/ 	.short	(.L_654 - .L_653)


	//   ....[0]....
.L_653:
        /*0060*/ 	.word	0x000013b0


	//----- nvinfo : EIATTR_CRS_STACK_SIZE
	.align		4
.L_654:
        /*0064*/ 	.byte	0x04, 0x1e
        /*0066*/ 	.short	(.L_656 - .L_655)
.L_655:
        /*0068*/ 	.word	0x00000000


	//----- nvinfo : EIATTR_CBANK_PARAM_SIZE
	.align		4
.L_656:
        /*006c*/ 	.byte	0x03, 0x19
        /*006e*/ 	.short	0x0018


	//----- nvinfo : EIATTR_PARAM_CBANK
	.align		4
        /*0070*/ 	.byte	0x04, 0x0a
        /*0072*/ 	.short	(.L_658 - .L_657)
	.align		4
.L_657:
        /*0074*/ 	.word	index@(.nv.constant0._Z14__device_max_dPfiiS_)
        /*0078*/ 	.short	0x0380
        /*007a*/ 	.short	0x0018


	//----- nvinfo : EIATTR_SW_WAR
	.align		4
.L_658:
        /*007c*/ 	.byte	0x04, 0x36
        /*007e*/ 	.short	(.L_660 - .L_659)
.L_659:
        /*0080*/ 	.word	0x00000008
.L_660:


//--------------------- .nv.callgraph             --------------------------
	.section	.nv.callgraph,"",@"SHT_CUDA_CALLGRAPH"
	.align	4
	.sectionentsize	8
	.align		4
        /*0000*/ 	.word	0x00000000
	.align		4
        /*0004*/ 	.word	0xffffffff
	.align		4
        /*0008*/ 	.word	0x00000000
	.align		4
        /*000c*/ 	.word	0xfffffffe
	.align		4
        /*0010*/ 	.word	0x00000000
	.align		4
        /*0014*/ 	.word	0xfffffffd
	.align		4
        /*0018*/ 	.word	0x00000000
	.align		4
        /*001c*/ 	.word	0xfffffffc


//--------------------- .nv.constant4             --------------------------
	.section	.nv.constant4,"a",@progbits
	.align	8
	.align		8
.nv.constant4:
        /*0000*/ 	.dword	precalc_xorwow_matrix
	.align		8
        /*0008*/ 	.dword	precalc_xorwow_offset_matrix
	.align		8
        /*0010*/ 	.dword	mrg32k3aM1
	.align		8
        /*0018*/ 	.dword	mrg32k3aM2
	.align		8
        /*0020*/ 	.dword	mrg32k3aM1SubSeq
	.align		8
        /*0028*/ 	.dword	mrg32k3aM2SubSeq
	.align		8
        /*0030*/ 	.dword	mrg32k3aM1Seq
	.align		8
        /*0038*/ 	.dword	mrg32k3aM2Seq


//--------------------- .nv.constant3             --------------------------
	.section	.nv.constant3,"a",@progbits
	.align	8
.nv.constant3:
	.type		__cr_lgamma_table,@object
	.size		__cr_lgamma_table,(.L_8 - __cr_lgamma_table)
__cr_lgamma_table:
        /*0000*/ 	.byte	0x00, 0x00, 0x00, 0x00, 0x00, 0x00, 0x00, 0x00, 0x00, 0x00, 0x00, 0x00, 0x00, 0x00, 0x00, 0x00
        /*0010*/ 	.byte	0xef, 0x39, 0xfa, 0xfe, 0x42, 0x2e, 0xe6, 0x3f, 0x02, 0x20, 0x2a, 0xfa, 0x0b, 0xab, 0xfc, 0x3f
        /*0020*/ 	.byte	0xf9, 0x2c, 0x92, 0x7c, 0xa7, 0x6c, 0x09, 0x40, 0xc9, 0x79, 0x44, 0x3c, 0x64, 0x26, 0x13, 0x40
        /*0030*/ 	.byte	0xca, 0x01, 0xcf, 0x3a, 0x27, 0x51, 0x1a, 0x40, 0x30, 0xcc, 0x2d, 0xf3, 0xe1, 0x0c, 0x21, 0x40
        /*0040*/ 	.byte	0x0d, 0xb7, 0xfc, 0x82, 0x8e, 0x35, 0x25, 0x40
.L_8:


//--------------------- .text._Z19Constriction_factorPfS_S_S_S_iiff --------------------------
	.section	.text._Z19Constriction_factorPfS_S_S_S_iiff,"ax",@progbits
	.align	128
        .global         _Z19Constriction_factorPfS_S_S_S_iiff
        .type           _Z19Constriction_factorPfS_S_S_S_iiff,@function
        .size           _Z19Constriction_factorPfS_S_S_S_iiff,(.L_x_286 - _Z19Constriction_factorPfS_S_S_S_iiff)
        .other          _Z19Constriction_factorPfS_S_S_S_iiff,@"STO_CUDA_ENTRY STV_DEFAULT"
_Z19Constriction_factorPfS_S_S_S_iiff:
.text._Z19Constriction_factorPfS_S_S_S_iiff:
[----:B------:R-:W-:Y:S01]  /*0000*/  LDC R1, c[0x0][0x37c] ;  /* 0x0000df00ff017b82 */ /* 0x000fe20000000800 */
[----:B------:R-:W0:Y:S07]  /*0010*/  S2R R0, SR_TID.Y ;  /* 0x0000000000007919 */ /* 0x000e2e0000002200 */
[----:B------:R-:W1:Y:S01]  /*0020*/  LDC R4, c[0x0][0x360] ;  /* 0x0000d800ff047b82 */ /* 0x000e620000000800 */
[----:B------:R-:W2:Y:S01]  /*0030*/  LDCU.64 UR6, c[0x0][0x358] ;  /* 0x00006b00ff0677ac */ /* 0x000ea20008000a00 */
[----:B------:R-:W1:Y:S06]  /*0040*/  S2R R5, SR_TID.X ;  /* 0x0000000000057919 */ /* 0x000e6c0000002100 */
[----:B------:R-:W0:Y:S08]  /*0050*/  S2UR UR5, SR_CTAID.Y ;  /* 0x00000000000579c3 */ /* 0x000e300000002600 */
[----:B------:R-:W0:Y:S08]  /*0060*/  LDC R7, c[0x0][0x364] ;  /* 0x0000d900ff077b82 */ /* 0x000e300000000800 */
[----:B------:R-:W3:Y:S08]  /*0070*/  LDC.64 R14, c[0x0][0x3a8] ;  /* 0x0000ea00ff0e7b82 */ /* 0x000ef00000000a00 */
[----:B------:R-:W1:Y:S01]  /*0080*/  S2UR UR4, SR_CTAID.X ;  /* 0x00000000000479c3 */ /* 0x000e620000002500 */
[----:B0-----:R-:W-:-:S07]  /*0090*/  IMAD R7, R7, UR5, R0 ;  /* 0x0000000507077c24 */ /* 0x001fce000f8e0200 */
[----:B------:R-:W0:Y:S01]  /*00a0*/  LDC.64 R2, c[0x0][0x380] ;  /* 0x0000e000ff027b82 */ /* 0x000e220000000a00 */
[----:B---3--:R-:W-:-:S07]  /*00b0*/  IADD3 R18, PT, PT, R15, -0x1, RZ ;  /* 0xffffffff0f127810 */ /* 0x008fce0007ffe0ff */
[----:B------:R-:W3:Y:S01]  /*00c0*/  LDC.64 R10, c[0x0][0x388] ;  /* 0x0000e200ff0a7b82 */ /* 0x000ee20000000a00 */
[----:B------:R-:W-:Y:S02]  /*00d0*/  IADD3 R19, PT, PT, R14, -0x1, RZ ;  /* 0xffffffff0e137810 */ /* 0x000fe40007ffe0ff */
[----:B------:R-:W-:Y:S01]  /*00e0*/  ISETP.GE.AND P0, PT, R7, R18, PT ;  /* 0x000000120700720c */ /* 0x000fe20003f06270 */
[----:B-1----:R-:W-:-:S05]  /*00f0*/  IMAD R4, R4, UR4, R5 ;  /* 0x0000000404047c24 */ /* 0x002fca000f8e0205 */
[----:B------:R-:W-:-:S13]  /*0100*/  ISETP.GE.OR P0, PT, R4, R19, P0 ;  /* 0x000000130400720c */ /* 0x000fda0000706670 */
[----:B------:R-:W-:-:S04]  /*0110*/  @!P0 IMAD R5, R7, R14, R4 ;  /* 0x0000000e07058224 */ /* 0x000fc800078e0204 */
[----:B0-----:R-:W-:-:S05]  /*0120*/  @!P0 IMAD.WIDE R2, R5, 0x4, R2 ;  /* 0x0000000405028825 */ /* 0x001fca00078e0202 */
[----:B--2---:R-:W2:Y:S01]  /*0130*/  @!P0 LDG.E R0, desc[UR6][R2.64] ;  /* 0x0000000602008981 */ /* 0x004ea2000c1e1900 */
[----:B------:R-:W-:-:S03]  /*0140*/  @!P0 IMAD.WIDE R8, R14, 0x4, R2 ;  /* 0x000000040e088825 */ /* 0x000fc600078e0202 */
[----:B------:R-:W2:Y:S04]  /*0150*/  @!P0 LDG.E R5, desc[UR6][R2.64+0x4] ;  /* 0x0000040602058981 */ /* 0x000ea8000c1e1900 */
[----:B------:R-:W4:Y:S04]  /*0160*/  @!P0 LDG.E R13, desc[UR6][R8.64] ;  /* 0x00000006080d8981 */ /* 0x000f28000c1e1900 */
[----:B------:R-:W5:Y:S01]  /*0170*/  @!P0 LDG.E R15, desc[UR6][R8.64+0x4] ;  /* 0x00000406080f8981 */ /* 0x000f62000c1e1900 */
[----:B------:R-:W-:Y:S01]  /*0180*/  BSSY.RECONVERGENT B0, `(.L_x_0) ;  /* 0x0000036000007945 */ /* 0x000fe20003800200 */
[----:B--2---:R-:W-:-:S04]  /*0190*/  @!P0 FSETP.GT.AND P1, PT, R0, R5, PT ;  /* 0x000000050000820b */ /* 0x004fc80003f24000 */
[----:B------:R-:W-:Y:S01]  /*01a0*/  @!P0 FSEL R0, R0, R5, P1 ;  /* 0x0000000500008208 */ /* 0x000fe20000800000 */
[----:B------:R-:W-:-:S03]  /*01b0*/  @!P0 IMAD R5, R7, R14, -R7 ;  /* 0x0000000e07058224 */ /* 0x000fc600078e0a07 */
[----:B----4-:R-:W-:Y:S02]  /*01c0*/  @!P0 FSETP.GT.AND P1, PT, R0, R13, PT ;  /* 0x0000000d0000820b */ /* 0x010fe40003f24000 */
[----:B------:R-:W-:Y:S02]  /*01d0*/  @!P0 IADD3 R5, PT, PT, R4, R5, RZ ;  /* 0x0000000504058210 */ /* 0x000fe40007ffe0ff */
[----:B------:R-:W-:-:S03]  /*01e0*/  @!P0 FSEL R0, R0, R13, P1 ;  /* 0x0000000d00008208 */ /* 0x000fc60000800000 */
[----:B---3--:R-:W-:Y:S01]  /*01f0*/  @!P0 IMAD.WIDE R2, R5, 0x4, R10 ;  /* 0x0000000405028825 */ /* 0x008fe200078e020a */
[----:B-----5:R-:W-:-:S03]  /*0200*/  @!P0 FSETP.GT.AND P1, PT, R0, R15, PT ;  /* 0x0000000f0000820b */ /* 0x020fc60003f24000 */
[----:B------:R-:W-:Y:S01]  /*0210*/  VIADD R5, R7, 0x1 ;  /* 0x0000000107057836 */ /* 0x000fe20000000000 */
[----:B------:R-:W-:-:S05]  /*0220*/  @!P0 FSEL R15, R0, R15, P1 ;  /* 0x0000000f000f8208 */ /* 0x000fca0000800000 */
[----:B------:R0:W-:Y:S01]  /*0230*/  @!P0 STG.E desc[UR6][R2.64], R15 ;  /* 0x0000000f02008986 */ /* 0x0001e2000c101906 */
[----:B------:R-:W-:-:S04]  /*0240*/  ISETP.GE.AND P0, PT, R7, R18, PT ;  /* 0x000000120700720c */ /* 0x000fc80003f06270 */
[----:B------:R-:W-:-:S13]  /*0250*/  ISETP.EQ.AND P0, PT, R4, RZ, !P0 ;  /* 0x000000ff0400720c */ /* 0x000fda0004702270 */
[----:B0-----:R-:W-:Y:S05]  /*0260*/  @!P0 BRA `(.L_x_1) ;  /* 0x00000000009c8947 */ /* 0x001fea0003800000 */
[----:B------:R-:W0:Y:S01]  /*0270*/  LDC.64 R16, c[0x0][0x380] ;  /* 0x0000e000ff107b82 */ /* 0x000e220000000a00 */
[-C--:B------:R-:W-:Y:S02]  /*0280*/  IMAD R21, R5, R14.reuse, RZ ;  /* 0x0000000e05157224 */ /* 0x080fe400078e02ff */
[----:B------:R-:W-:-:S05]  /*0290*/  IMAD R14, R7, R14, RZ ;  /* 0x0000000e070e7224 */ /* 0x000fca00078e02ff */
[----:B------:R-:W1:Y:S01]  /*02a0*/  LDC R11, c[0x0][0x3b0] ;  /* 0x0000ec00ff0b7b82 */ /* 0x000e620000000800 */
[----:B0-----:R-:W-:-:S04]  /*02b0*/  IMAD.WIDE R20, R21, 0x4, R16 ;  /* 0x0000000415147825 */ /* 0x001fc800078e0210 */
[----:B------:R-:W-:Y:S01]  /*02c0*/  IMAD.WIDE R16, R14, 0x4, R16 ;  /* 0x000000040e107825 */ /* 0x000fe200078e0210 */
[----:B------:R-:W2:Y:S04]  /*02d0*/  LDG.E R0, desc[UR6][R20.64+0x8] ;  /* 0x0000080614007981 */ /* 0x000ea8000c1e1900 */
[----:B------:R-:W2:Y:S04]  /*02e0*/  LDG.E R15, desc[UR6][R20.64+0x4] ;  /* 0x00000406140f7981 */ /* 0x000ea8000c1e1900 */
[----:B------:R-:W3:Y:S04]  /*02f0*/  LDG.E R2, desc[UR6][R16.64+0x8] ;  /* 0x0000080610027981 */ /* 0x000ee8000c1e1900 */
[----:B------:R-:W3:Y:S01]  /*0300*/  LDG.E R3, desc[UR6][R16.64+0x4] ;  /* 0x0000040610037981 */ /* 0x000ee2000c1e1900 */
[----:B-1----:R-:W-:-:S04]  /*0310*/  IADD3 R6, PT, PT, R11, 0x1800000, RZ ;  /* 0x018000000b067810 */ /* 0x002fc80007ffe0ff */
[----:B------:R-:W-:-:S04]  /*0320*/  LOP3.LUT R6, R6, 0x7f800000, RZ, 0xc0, !PT ;  /* 0x7f80000006067812 */ /* 0x000fc800078ec0ff */
[----:B------:R-:W-:Y:S01]  /*0330*/  ISETP.GT.U32.AND P1, PT, R6, 0x1ffffff, PT ;  /* 0x01ffffff0600780c */ /* 0x000fe20003f24070 */
[----:B--2---:R-:W-:Y:S01]  /*0340*/  FADD R0, R0, -R15 ;  /* 0x8000000f00007221 */ /* 0x004fe20000000000 */
[----:B---3--:R-:W-:-:S04]  /*0350*/  FADD R9, R2, -R3 ;  /* 0x8000000302097221 */ /* 0x008fc80000000000 */
[----:B------:R-:W-:-:S04]  /*0360*/  FADD R0, R0, R9 ;  /* 0x0000000900007221 */ /* 0x000fc80000000000 */
[----:B------:R-:W-:-:S03]  /*0370*/  FMUL R2, R0, 0.5 ;  /* 0x3f00000000027820 */ /* 0x000fc60000400000 */
[----:B------:R-:W-:Y:S05]  /*0380*/  @P1 BRA `(.L_x_2) ;  /* 0x0000000000141947 */ /* 0x000fea0003800000 */
[----:B------:R-:W0:Y:S01]  /*0390*/  LDCU UR4, c[0x0][0x3b0] ;  /* 0x00007600ff0477ac */ /* 0x000e220008000800 */
[----:B------:R-:W-:Y:S02]  /*03a0*/  MOV R6, 0x3d0 ;  /* 0x000003d000067802 */ /* 0x000fe40000000f00 */
[----:B0-----:R-:W-:-:S07]  /*03b0*/  MOV R0, UR4 ;  /* 0x0000000400007c02 */ /* 0x001fce0008000f00 */
[----:B------:R-:W-:Y:S05]  /*03c0*/  CALL.REL.NOINC `($__internal_0_$__cuda_sm20_rcp_rn_f32_slowpath) ;  /* 0x0000001c007c7944 */ /* 0x000fea0003c00000 */
[----:B------:R-:W-:Y:S05]  /*03d0*/  BRA `(.L_x_3) ;  /* 0x0000000000107947 */ /* 0x000fea0003800000 */
.L_x_2:
[----:B------:R-:W0:Y:S02]  /*03e0*/  MUFU.RCP R10, R11 ;  /* 0x0000000b000a7308 */ /* 0x000e240000001000 */
[----:B0-----:R-:W-:-:S04]  /*03f0*/  FFMA R0, R10, R11, -1 ;  /* 0xbf8000000a007423 */ /* 0x001fc8000000000b */
[----:B------:R-:W-:-:S04]  /*0400*/  FADD.FTZ R9, -R0, -RZ ;  /* 0x800000ff00097221 */ /* 0x000fc80000010100 */
[----:B------:R-:W-:-:S07]  /*0410*/  FFMA R10, R10, R9, R10 ;  /* 0x000000090a0a7223 */ /* 0x000fce000000000a */
.L_x_3:
[----:B------:R-:W2:Y:S01]  /*0420*/  LDG.E R20, desc[UR6][R20.64] ;  /* 0x0000000614147981 */ /* 0x000ea2000c1e1900 */
[----:B------:R-:W0:Y:S03]  /*0430*/  LDC.64 R8, c[0x0][0x390] ;  /* 0x0000e400ff087b82 */ /* 0x000e260000000a00 */
[----:B------:R-:W3:Y:S01]  /*0440*/  LDG.E R16, desc[UR6][R16.64] ;  /* 0x0000000610107981 */ /* 0x000ee2000c1e1900 */
[----:B0-----:R-:W-:-:S04]  /*0450*/  IMAD.WIDE R8, R14, 0x4, R8 ;  /* 0x000000040e087825 */ /* 0x001fc800078e0208 */
[----:B--2---:R-:W-:Y:S01]  /*0460*/  FADD R15, R15, -R20 ;  /* 0x800000140f0f7221 */ /* 0x004fe20000000000 */
[----:B---3--:R-:W-:-:S04]  /*0470*/  FADD R0, R3, -R16 ;  /* 0x8000001003007221 */ /* 0x008fc80000000000 */
[----:B------:R-:W-:-:S04]  /*0480*/  FADD R0, R15, R0 ;  /* 0x000000000f007221 */ /* 0x000fc80000000000 */
[----:B------:R-:W-:-:S04]  /*0490*/  FMUL R3, R0, 0.5 ;  /* 0x3f00000000037820 */ /* 0x000fc80000400000 */
[----:B------:R-:W-:-:S04]  /*04a0*/  FMUL R3, R3, R10 ;  /* 0x0000000a03037220 */ /* 0x000fc80000400000 */
[----:B------:R-:W-:-:S04]  /*04b0*/  FFMA R3, R2, R10, -R3 ;  /* 0x0000000a02037223 */ /* 0x000fc80000000803 */
[----:B------:R-:W-:-:S05]  /*04c0*/  FMUL R3, R3, R10 ;  /* 0x0000000a03037220 */ /* 0x000fca0000400000 */
[----:B------:R0:W-:Y:S02]  /*04d0*/  STG.E desc[UR6][R8.64], R3 ;  /* 0x0000000308007986 */ /* 0x0001e4000c101906 */
.L_x_1:
[----:B------:R-:W-:Y:S05]  /*04e0*/  BSYNC.RECONVERGENT B0 ;  /* 0x0000000000007941 */ /* 0x000fea0003800200 */
.L_x_0:
[----:B------:R-:W-:Y:S01]  /*04f0*/  ISETP.GE.AND P1, PT, R7, R18, PT ;  /* 0x000000120700720c */ /* 0x000fe20003f26270 */
[----:B------:R-:W-:Y:S03]  /*0500*/  BSSY.RECONVERGENT B0, `(.L_x_4) ;  /* 0x0000029000007945 */ /* 0x000fe60003800200 */
[----:B------:R-:W-:-:S04]  /*0510*/  ISETP.LT.AND P1, PT, R4, R19, !P1 ;  /* 0x000000130400720c */ /* 0x000fc80004f21270 */
[----:B------:R-:W-:-:S13]  /*0520*/  ISETP.GT.AND P1, PT, R4, RZ, P1 ;  /* 0x000000ff0400720c */ /* 0x000fda0000f24270 */
[----:B------:R-:W-:Y:S05]  /*0530*/  @!P1 BRA `(.L_x_5) ;  /* 0x0000000000949947 */ /* 0x000fea0003800000 */
[----:B------:R-:W1:Y:S01]  /*0540*/  LDCU UR8, c[0x0][0x3a8] ;  /* 0x00007500ff0877ac */ /* 0x000e620008000800 */
[----:B------:R-:W2:Y:S01]  /*0550*/  LDC.64 R10, c[0x0][0x380] ;  /* 0x0000e000ff0a7b82 */ /* 0x000ea20000000a00 */
[----:B------:R-:W3:Y:S07]  /*0560*/  LDCU.64 UR4, c[0x0][0x380] ;  /* 0x00007000ff0477ac */ /* 0x000eee0008000a00 */
[----:B------:R-:W4:Y:S01]  /*0570*/  LDC R6, c[0x0][0x3b0] ;  /* 0x0000ec00ff067b82 */ /* 0x000f220000000800 */
[----:B-1----:R-:W-:-:S05]  /*0580*/  IMAD R13, R5, UR8, RZ ;  /* 0x00000008050d7c24 */ /* 0x002fca000f8e02ff */
[----:B------:R-:W-:-:S04]  /*0590*/  IADD3 R0, P2, PT, R4, R13, RZ ;  /* 0x0000000d04007210 */ /* 0x000fc80007f5e0ff */
[----:B0-----:R-:W-:Y:S02]  /*05a0*/  LEA.HI.X.SX32 R3, R13, RZ, 0x1, P2 ;  /* 0x000000ff0d037211 */ /* 0x001fe400010f0eff */
[----:B---3--:R-:W-:-:S04]  /*05b0*/  LEA R8, P2, R0, UR4, 0x2 ;  /* 0x0000000400087c11 */ /* 0x008fc8000f8410ff */
[----:B------:R-:W-:Y:S02]  /*05c0*/  LEA.HI.X R9, R0, UR5, R3, 0x2, P2 ;  /* 0x0000000500097c11 */ /* 0x000fe400090f1403 */
[----:B------:R-:W-:-:S03]  /*05d0*/  IADD3 R3, PT, PT, R4, R13, RZ ;  /* 0x0000000d04037210 */ /* 0x000fc60007ffe0ff */
[----:B------:R-:W3:Y:S02]  /*05e0*/  LDG.E R2, desc[UR6][R8.64+0x4] ;  /* 0x0000040608027981 */ /* 0x000ee4000c1e1900 */
[----:B--2---:R-:W-:Y:S02]  /*05f0*/  IMAD.WIDE R10, R3, 0x4, R10 ;  /* 0x00000004030a7825 */ /* 0x004fe400078e020a */
[----:B------:R-:W2:Y:S04]  /*0600*/  LDG.E R0, desc[UR6][R8.64+0x8] ;  /* 0x0000080608007981 */ /* 0x000ea8000c1e1900 */
[----:B------:R-:W5:Y:S01]  /*0610*/  LDG.E R11, desc[UR6][R10.64] ;  /* 0x000000060a0b7981 */ /* 0x000f62000c1e1900 */
[----:B----4-:R-:W-:-:S05]  /*0620*/  VIADD R3, R6, 0x1800000 ;  /* 0x0180000006037836 */ /* 0x010fca0000000000 */
[----:B------:R-:W-:-:S04]  /*0630*/  LOP3.LUT R12, R3, 0x7f800000, RZ, 0xc0, !PT ;  /* 0x7f800000030c7812 */ /* 0x000fc800078ec0ff */
[----:B------:R-:W-:Y:S01]  /*0640*/  ISETP.GT.U32.AND P2, PT, R12, 0x1ffffff, PT ;  /* 0x01ffffff0c00780c */ /* 0x000fe20003f44070 */
[----:B---3--:R-:W-:-:S04]  /*0650*/  FADD R3, R2, R2 ;  /* 0x0000000202037221 */ /* 0x008fc80000000000 */
[----:B--2---:R-:W-:-:S04]  /*0660*/  FADD R0, R0, -R3 ;  /* 0x8000000300007221 */ /* 0x004fc80000000000 */
[----:B-----5:R-:W-:-:S04]  /*0670*/  FADD R2, R0, R11 ;  /* 0x0000000b00027221 */ /* 0x020fc80000000000 */
[----:B------:R-:W-:Y:S05]  /*0680*/  @P2 BRA `(.L_x_6) ;  /* 0x0000000000142947 */ /* 0x000fea0003800000 */
[----:B------:R-:W0:Y:S01]  /*0690*/  LDCU UR4, c[0x0][0x3b0] ;  /* 0x00007600ff0477ac */ /* 0x000e220008000800 */
[----:B------:R-:W-:Y:S02]  /*06a0*/  MOV R6, 0x6d0 ;  /* 0x000006d000067802 */ /* 0x000fe40000000f00 */
[----:B0-----:R-:W-:-:S07]  /*06b0*/  MOV R0, UR4 ;  /* 0x0000000400007c02 */ /* 0x001fce0008000f00 */
[----:B------:R-:W-:Y:S05]  /*06c0*/  CALL.REL.NOINC `($__internal_0_$__cuda_sm20_rcp_rn_f32_slowpath) ;  /* 0x0000001800bc7944 */ /* 0x000fea0003c00000 */
[----:B------:R-:W-:Y:S05]  /*06d0*/  BRA `(.L_x_7) ;  /* 0x0000000000107947 */ /* 0x000fea0003800000 */
.L_x_6:
[----:B------:R-:W0:Y:S02]  /*06e0*/  MUFU.RCP R3, R6 ;  /* 0x0000000600037308 */ /* 0x000e240000001000 */
[----:B0-----:R-:W-:-:S04]  /*06f0*/  FFMA R0, R3, R6, -1 ;  /* 0xbf80000003007423 */ /* 0x001fc80000000006 */
[----:B------:R-:W-:-:S04]  /*0700*/  FADD.FTZ R0, -R0, -RZ ;  /* 0x800000ff00007221 */ /* 0x000fc80000010100 */
[----:B------:R-:W-:-:S07]  /*0710*/  FFMA R10, R3, R0, R3 ;  /* 0x00000000030a7223 */ /* 0x000fce0000000003 */
.L_x_7:
[----:B------:R-:W0:Y:S01]  /*0720*/  LDC.64 R8, c[0x0][0x390] ;  /* 0x0000e400ff087b82 */ /* 0x000e220000000a00 */
[----:B------:R-:W1:Y:S01]  /*0730*/  LDCU UR4, c[0x0][0x3a8] ;  /* 0x00007500ff0477ac */ /* 0x000e620008000800 */
[----:B------:R-:W-:-:S04]  /*0740*/  FMUL R3, R2, R10 ;  /* 0x0000000a02037220 */ /* 0x000fc80000400000 */
[----:B------:R-:W-:Y:S01]  /*0750*/  FMUL R11, R3, R10 ;  /* 0x0000000a030b7220 */ /* 0x000fe20000400000 */
[----:B-1----:R-:W-:-:S04]  /*0760*/  IMAD R13, R7, UR4, R4 ;  /* 0x00000004070d7c24 */ /* 0x002fc8000f8e0204 */
[----:B0-----:R-:W-:-:S05]  /*0770*/  IMAD.WIDE R2, R13, 0x4, R8 ;  /* 0x000000040d027825 */ /* 0x001fca00078e0208 */
[----:B------:R1:W-:Y:S02]  /*0780*/  STG.E desc[UR6][R2.64], R11 ;  /* 0x0000000b02007986 */ /* 0x0003e4000c101906 */
.L_x_5:
[----:B------:R-:W-:Y:S05]  /*0790*/  BSYNC.RECONVERGENT B0 ;  /* 0x0000000000007941 */ /* 0x000fea0003800200 */
.L_x_4:
[----:B------:R-:W2:Y:S01]  /*07a0*/  LDCU UR5, c[0x0][0x3a8] ;  /* 0x00007500ff0577ac */ /* 0x000ea20008000800 */
[----:B------:R-:W-:Y:S01]  /*07b0*/  ISETP.GE.AND P2, PT, R7, R18, PT ;  /* 0x000000120700720c */ /* 0x000fe20003f46270 */
[----:B------:R-:W-:Y:S01]  /*07c0*/  BSSY.RECONVERGENT B0, `(.L_x_8) ;  /* 0x0000037000007945 */ /* 0x000fe20003800200 */
[----:B--2---:R-:W-:-:S06]  /*07d0*/  UIADD3 UR4, UPT, UPT, UR5, -0x2, URZ ;  /* 0xfffffffe05047890 */ /* 0x004fcc000fffe0ff */
[----:B------:R-:W-:-:S13]  /*07e0*/  ISETP.EQ.AND P2, PT, R4, UR4, !P2 ;  /* 0x0000000404007c0c */ /* 0x000fda000d742270 */
[----:B------:R-:W-:Y:S05]  /*07f0*/  @!P2 BRA `(.L_x_9) ;  /* 0x0000000000cca947 */ /* 0x000fea0003800000 */
[----:B------:R-:W2:Y:S01]  /*0800*/  LDC.64 R20, c[0x0][0x380] ;  /* 0x0000e000ff147b82 */ /* 0x000ea20000000a00 */
[----:B------:R-:W3:Y:S01]  /*0810*/  LDCU.64 UR8, c[0x0][0x380] ;  /* 0x00007000ff0877ac */ /* 0x000ee20008000a00 */
[----:B01----:R-:W-:Y:S01]  /*0820*/  IMAD R3, R5, UR5, RZ ;  /* 0x0000000505037c24 */ /* 0x003fe2000f8e02ff */
[----:B------:R-:W-:Y:S01]  /*0830*/  SHF.R.S32.HI R0, RZ, 0x1f, R4 ;  /* 0x0000001fff007819 */ /* 0x000fe20000011404 */
[----:B------:R-:W-:-:S03]  /*0840*/  IMAD R11, R7, UR5, RZ ;  /* 0x00000005070b7c24 */ /* 0x000fc6000f8e02ff */
[C---:B------:R-:W-:Y:S02]  /*0850*/  IADD3 R9, P4, PT, R4.reuse, R3, RZ ;  /* 0x0000000304097210 */ /* 0x040fe40007f9e0ff */
[C---:B------:R-:W-:Y:S02]  /*0860*/  IADD3 R2, P3, PT, R4.reuse, R11, RZ ;  /* 0x0000000b04027210 */ /* 0x040fe40007f7e0ff */
[C---:B------:R-:W-:Y:S02]  /*0870*/  IADD3 R17, PT, PT, R4.reuse, R3, RZ ;  /* 0x0000000304117210 */ /* 0x040fe40007ffe0ff */
[-C--:B------:R-:W-:Y:S02]  /*0880*/  LEA.HI.X.SX32 R6, R3, R0.reuse, 0x1, P4 ;  /* 0x0000000003067211 */ /* 0x080fe400020f0eff */
[----:B------:R-:W-:Y:S02]  /*0890*/  LEA.HI.X.SX32 R3, R11, R0, 0x1, P3 ;  /* 0x000000000b037211 */ /* 0x000fe400018f0eff */
[----:B------:R-:W-:-:S02]  /*08a0*/  IADD3 R14, PT, PT, R4, R11, RZ ;  /* 0x0000000b040e7210 */ /* 0x000fc40007ffe0ff */
[C---:B---3--:R-:W-:Y:S02]  /*08b0*/  LEA R8, P4, R9.reuse, UR8, 0x2 ;  /* 0x0000000809087c11 */ /* 0x048fe4000f8810ff */
[C---:B------:R-:W-:Y:S02]  /*08c0*/  LEA R10, P3, R2.reuse, UR8, 0x2 ;  /* 0x00000008020a7c11 */ /* 0x040fe4000f8610ff */
[----:B------:R-:W-:Y:S01]  /*08d0*/  LEA.HI.X R9, R9, UR9, R6, 0x2, P4 ;  /* 0x0000000909097c11 */ /* 0x000fe2000a0f1406 */
[----:B--2---:R-:W-:Y:S01]  /*08e0*/  IMAD.WIDE R16, R17, 0x4, R20 ;  /* 0x0000000411107825 */ /* 0x004fe200078e0214 */
[----:B------:R-:W-:Y:S01]  /*08f0*/  LEA.HI.X R11, R2, UR9, R3, 0x2, P3 ;  /* 0x00000009020b7c11 */ /* 0x000fe200098f1403 */
[----:B------:R-:W0:Y:S02]  /*0900*/  LDC R6, c[0x0][0x3b0] ;  /* 0x0000ec00ff067b82 */ /* 0x000e240000000800 */
[----:B------:R-:W-:Y:S01]  /*0910*/  IMAD.WIDE R20, R14, 0x4, R20 ;  /* 0x000000040e147825 */ /* 0x000fe200078e0214 */
[----:B------:R-:W2:Y:S04]  /*0920*/  LDG.E R8, desc[UR6][R8.64+0x4] ;  /* 0x0000040608087981 */ /* 0x000ea8000c1e1900 */
[----:B------:R-:W3:Y:S04]  /*0930*/  LDG.E R10, desc[UR6][R10.64+0x4] ;  /* 0x000004060a0a7981 */ /* 0x000ee8000c1e1900 */
[----:B------:R-:W2:Y:S04]  /*0940*/  LDG.E R15, desc[UR6][R16.64] ;  /* 0x00000006100f7981 */ /* 0x000ea8000c1e1900 */
[----:B------:R-:W3:Y:S01]  /*0950*/  LDG.E R3, desc[UR6][R20.64] ;  /* 0x0000000614037981 */ /* 0x000ee2000c1e1900 */
[----:B0-----:R-:W-:-:S05]  /*0960*/  VIADD R0, R6, 0x1800000 ;  /* 0x0180000006007836 */ /* 0x001fca0000000000 */
        /* <DEDUP_REMOVED lines=12> */
.L_x_10:
[----:B------:R-:W0:Y:S02]  /*0a30*/  MUFU.RCP R9, R6 ;  /* 0x0000000600097308 */ /* 0x000e240000001000 */
[----:B0-----:R-:W-:-:S04]  /*0a40*/  FFMA R0, R9, R6, -1 ;  /* 0xbf80000009007423 */ /* 0x001fc80000000006 */
[----:B------:R-:W-:-:S04]  /*0a50*/  FADD.FTZ R0, -R0, -RZ ;  /* 0x800000ff00007221 */ /* 0x000fc80000010100 */
[----:B------:R-:W-:-:S07]  /*0a60*/  FFMA R10, R9, R0, R9 ;  /* 0x00000000090a7223 */ /* 0x000fce0000000009 */
.L_x_11:
        /* <DEDUP_REMOVED lines=12> */
.L_x_9:
[----:B------:R-:W-:Y:S05]  /*0b30*/  BSYNC.RECONVERGENT B0 ;  /* 0x0000000000007941 */ /* 0x000fea0003800200 */
.L_x_8:
[----:B------:R-:W-:Y:S01]  /*0b40*/  ISETP.GE.AND P3, PT, R4, R19, PT ;  /* 0x000000130400720c */ /* 0x000fe20003f66270 */
[----:B------:R-:W-:Y:S03]  /*0b50*/  BSSY.RECONVERGENT B0, `(.L_x_12) ;  /* 0x0000042000007945 */ /* 0x000fe60003800200 */
[----:B------:R-:W-:-:S13]  /*0b60*/  ISETP.NE.OR P3, PT, R7, RZ, P3 ;  /* 0x000000ff0700720c */ /* 0x000fda0001f65670 */
[----:B------:R-:W-:Y:S05]  /*0b70*/  @P3 BRA `(.L_x_13) ;  /* 0x0000000000fc3947 */ /* 0x000fea0003800000 */
[----:B------:R-:W0:Y:S01]  /*0b80*/  LDC R6, c[0x0][0x3a8] ;  /* 0x0000ea00ff067b82 */ /* 0x000e220000000800 */
[----:B------:R-:W3:Y:S01]  /*0b90*/  LDCU.64 UR4, c[0x0][0x380] ;  /* 0x00007000ff0477ac */ /* 0x000ee20008000a00 */
[----:B-1----:R-:W-:-:S06]  /*0ba0*/  SHF.R.S32.HI R2, RZ, 0x1f, R4 ;  /* 0x0000001fff027819 */ /* 0x002fcc0000011404 */
[----:B------:R-:W1:Y:S01]  /*0bb0*/  LDC.64 R12, c[0x0][0x380] ;  /* 0x0000e000ff0c7b82 */ /* 0x000e620000000a00 */
[----:B0-2---:R-:W-:Y:S01]  /*0bc0*/  SHF.L.U32 R3, R6, 0x1, RZ ;  /* 0x0000000106037819 */ /* 0x005fe200000006ff */
[----:B------:R-:W-:-:S03]  /*0bd0*/  IMAD R17, R5, R6, RZ ;  /* 0x0000000605117224 */ /* 0x000fc600078e02ff */
[C---:B------:R-:W-:Y:S02]  /*0be0*/  IADD3 R0, P3, PT, R4.reuse, R3, RZ ;  /* 0x0000000304007210 */ /* 0x040fe40007f7e0ff */
[----:B------:R-:W-:Y:S02]  /*0bf0*/  IADD3 R6, P4, PT, R4, R17, RZ ;  /* 0x0000001104067210 */ /* 0x000fe40007f9e0ff */
[----:B------:R-:W-:Y:S02]  /*0c00*/  LEA.HI.X.SX32 R9, R3, R2, 0x1, P3 ;  /* 0x0000000203097211 */ /* 0x000fe400018f0eff */
[----:B---3--:R-:W-:Y:S02]  /*0c10*/  LEA R10, P3, R0, UR4, 0x2 ;  /* 0x00000004000a7c11 */ /* 0x008fe4000f8610ff */
[C---:B------:R-:W-:Y:S01]  /*0c20*/  IADD3 R15, PT, PT, R4.reuse, R3, RZ ;  /* 0x00000003040f7210 */ /* 0x040fe20007ffe0ff */
[----:B------:R-:W-:Y:S01]  /*0c30*/  IMAD.IADD R3, R4, 0x1, R17 ;  /* 0x0000000104037824 */ /* 0x000fe200078e0211 */
[----:B------:R-:W-:-:S02]  /*0c40*/  LEA.HI.X R11, R0, UR5, R9, 0x2, P3 ;  /* 0x00000005000b7c11 */ /* 0x000fc400098f1409 */
[----:B------:R-:W-:Y:S01]  /*0c50*/  LEA.HI.X.SX32 R17, R17, R2, 0x1, P4 ;  /* 0x0000000211117211 */ /* 0x000fe200020f0eff */
[--C-:B-1----:R-:W-:Y:S01]  /*0c60*/  IMAD.WIDE R14, R15, 0x4, R12.reuse ;  /* 0x000000040f0e7825 */ /* 0x102fe200078e020c */
[C---:B------:R-:W-:Y:S01]  /*0c70*/  LEA R8, P3, R6.reuse, UR4, 0x2 ;  /* 0x0000000406087c11 */ /* 0x040fe2000f8610ff */
[----:B------:R-:W2:Y:S02]  /*0c80*/  LDG.E R10, desc[UR6][R10.64+0x4] ;  /* 0x000004060a0a7981 */ /* 0x000ea4000c1e1900 */
[----:B------:R-:W-:Y:S01]  /*0c90*/  IMAD.WIDE R12, R3, 0x4, R12 ;  /* 0x00000004030c7825 */ /* 0x000fe200078e020c */
[----:B------:R-:W-:Y:S01]  /*0ca0*/  LEA.HI.X R9, R6, UR5, R17, 0x2, P3 ;  /* 0x0000000506097c11 */ /* 0x000fe200098f1411 */
[----:B------:R-:W3:Y:S01]  /*0cb0*/  LDG.E R14, desc[UR6][R14.64] ;  /* 0x000000060e0e7981 */ /* 0x000ee2000c1e1900 */
[----:B------:R-:W0:Y:S03]  /*0cc0*/  LDC R17, c[0x0][0x3b4] ;  /* 0x0000ed00ff117b82 */ /* 0x000e260000000800 */
[----:B------:R-:W3:Y:S04]  /*0cd0*/  LDG.E R13, desc[UR6][R12.64] ;  /* 0x000000060c0d7981 */ /* 0x000ee8000c1e1900 */
[----:B------:R-:W2:Y:S01]  /*0ce0*/  LDG.E R9, desc[UR6][R8.64+0x4] ;  /* 0x0000040608097981 */ /* 0x000ea2000c1e1900 */
[----:B0-----:R-:W-:-:S04]  /*0cf0*/  IADD3 R0, PT, PT, R17, 0x1800000, RZ ;  /* 0x0180000011007810 */ /* 0x001fc80007ffe0ff */
[----:B------:R-:W-:-:S04]  /*0d00*/  LOP3.LUT R6, R0, 0x7f800000, RZ, 0xc0, !PT ;  /* 0x7f80000000067812 */ /* 0x000fc800078ec0ff */
[----:B------:R-:W-:Y:S01]  /*0d10*/  ISETP.GT.U32.AND P3, PT, R6, 0x1ffffff, PT ;  /* 0x01ffffff0600780c */ /* 0x000fe20003f64070 */
[----:B---3--:R-:W-:Y:S01]  /*0d20*/  FADD R3, R14, -R13 ;  /* 0x8000000d0e037221 */ /* 0x008fe20000000000 */
[----:B--2---:R-:W-:-:S04]  /*0d30*/  FADD R0, R10, -R9 ;  /* 0x800000090a007221 */ /* 0x004fc80000000000 */
        /* <DEDUP_REMOVED lines=8> */
.L_x_14:
[----:B------:R-:W0:Y:S02]  /*0dc0*/  MUFU.RCP R10, R17 ;  /* 0x00000011000a7308 */ /* 0x000e240000001000 */
[----:B0-----:R-:W-:-:S04]  /*0dd0*/  FFMA R0, R10, R17, -1 ;  /* 0xbf8000000a007423 */ /* 0x001fc80000000011 */
[----:B------:R-:W-:-:S04]  /*0de0*/  FADD.FTZ R9, -R0, -RZ ;  /* 0x800000ff00097221 */ /* 0x000fc80000010100 */
[----:B------:R-:W-:-:S07]  /*0df0*/  FFMA R10, R10, R9, R10 ;  /* 0x000000090a0a7223 */ /* 0x000fce000000000a */
.L_x_15:
[----:B------:R-:W0:Y:S01]  /*0e00*/  LDC R17, c[0x0][0x3a8] ;  /* 0x0000ea00ff117b82 */ /* 0x000e220000000800 */
[----:B------:R-:W1:Y:S07]  /*0e10*/  LDCU.64 UR4, c[0x0][0x380] ;  /* 0x00007000ff0477ac */ /* 0x000e6e0008000a00 */
[----:B------:R-:W2:Y:S01]  /*0e20*/  LDC.64 R12, c[0x0][0x380] ;  /* 0x0000e000ff0c7b82 */ /* 0x000ea20000000a00 */
[----:B0-----:R-:W-:-:S04]  /*0e30*/  IADD3 R0, P3, PT, R4, R17, RZ ;  /* 0x0000001104007210 */ /* 0x001fc80007f7e0ff */
[----:B------:R-:W-:Y:S02]  /*0e40*/  LEA.HI.X.SX32 R9, R17, R2, 0x1, P3 ;  /* 0x0000000211097211 */ /* 0x000fe400018f0eff */
[----:B-1----:R-:W-:Y:S01]  /*0e50*/  LEA R14, P3, R0, UR4, 0x2 ;  /* 0x00000004000e7c11 */ /* 0x002fe2000f8610ff */
[----:B--2---:R-:W-:-:S03]  /*0e60*/  IMAD.WIDE R12, R4, 0x4, R12 ;  /* 0x00000004040c7825 */ /* 0x004fc600078e020c */
[----:B------:R-:W-:Y:S02]  /*0e70*/  LEA.HI.X R15, R0, UR5, R9, 0x2, P3 ;  /* 0x00000005000f7c11 */ /* 0x000fe400098f1409 */
[----:B------:R-:W0:Y:S01]  /*0e80*/  LDC.64 R8, c[0x0][0x3a0] ;  /* 0x0000e800ff087b82 */ /* 0x000e220000000a00 */
[----:B------:R-:W2:Y:S01]  /*0e90*/  LDG.E R21, desc[UR6][R12.64] ;  /* 0x000000060c157981 */ /* 0x000ea2000c1e1900 */
[----:B------:R-:W-:-:S03]  /*0ea0*/  IMAD.WIDE R16, R17, 0x4, R12 ;  /* 0x0000000411107825 */ /* 0x000fc600078e020c */
[----:B------:R-:W3:Y:S04]  /*0eb0*/  LDG.E R14, desc[UR6][R14.64+0x4] ;  /* 0x000004060e0e7981 */ /* 0x000ee8000c1e1900 */
[----:B------:R-:W2:Y:S04]  /*0ec0*/  LDG.E R16, desc[UR6][R16.64] ;  /* 0x0000000610107981 */ /* 0x000ea8000c1e1900 */
        /* <DEDUP_REMOVED lines=10> */
.L_x_13:
[----:B------:R-:W-:Y:S05]  /*0f70*/  BSYNC.RECONVERGENT B0 ;  /* 0x0000000000007941 */ /* 0x000fea0003800200 */
.L_x_12:
[----:B------:R-:W4:Y:S01]  /*0f80*/  LDCU.64 UR4, c[0x0][0x3a8] ;  /* 0x00007500ff0477ac */ /* 0x000f220008000a00 */
[C---:B0123--:R-:W-:Y:S01]  /*0f90*/  IADD3 R3, PT, PT, R7.reuse, 0x2, RZ ;  /* 0x0000000207037810 */ /* 0x04ffe20007ffe0ff */
[----:B------:R-:W-:Y:S01]  /*0fa0*/  BSSY.RECONVERGENT B0, `(.L_x_16) ;  /* 0x0000030000007945 */ /* 0x000fe20003800200 */
[----:B------:R-:W-:Y:S01]  /*0fb0*/  SHF.R.S32.HI R2, RZ, 0x1f, R4 ;  /* 0x0000001fff027819 */ /* 0x000fe20000011404 */
[----:B------:R-:W0:Y:S01]  /*0fc0*/  LDCU.64 UR8, c[0x0][0x380] ;  /* 0x00007000ff0877ac */ /* 0x000e220008000a00 */
[----:B----4-:R-:W-:Y:S01]  /*0fd0*/  ISETP.GE.AND P3, PT, R7, UR5, PT ;  /* 0x0000000507007c0c */ /* 0x010fe2000bf66270 */
[----:B------:R-:W-:-:S03]  /*0fe0*/  IMAD R3, R3, UR4, RZ ;  /* 0x0000000403037c24 */ /* 0x000fc6000f8e02ff */
[----:B------:R-:W-:Y:S01]  /*0ff0*/  ISETP.LT.U32.OR P3, PT, R7, 0x2, !P3 ;  /* 0x000000020700780c */ /* 0x000fe20005f61470 */
[C---:B------:R-:W-:Y:S01]  /*1000*/  VIADD R21, R3.reuse, -UR4 ;  /* 0x8000000403157c36 */ /* 0x040fe20008000000 */
[C---:B------:R-:W-:Y:S02]  /*1010*/  IADD3 R6, P5, PT, R4.reuse, R3, RZ ;  /* 0x0000000304067210 */ /* 0x040fe40007fbe0ff */
[C---:B------:R-:W-:Y:S02]  /*1020*/  ISETP.GE.OR P3, PT, R4.reuse, R19, P3 ;  /* 0x000000130400720c */ /* 0x040fe40001f66670 */
[----:B------:R-:W-:Y:S02]  /*1030*/  IADD3 R0, P4, PT, R4, R21, RZ ;  /* 0x0000001504007210 */ /* 0x000fe40007f9e0ff */
[-C--:B------:R-:W-:Y:S02]  /*1040*/  LEA.HI.X.SX32 R11, R3, R2.reuse, 0x1, P5 ;  /* 0x00000002030b7211 */ /* 0x080fe400028f0eff */
[----:B------:R-:W-:-:S02]  /*1050*/  LEA.HI.X.SX32 R9, R21, R2, 0x1, P4 ;  /* 0x0000000215097211 */ /* 0x000fc400020f0eff */
[----:B0-----:R-:W-:Y:S02]  /*1060*/  LEA R14, P5, R6, UR8, 0x2 ;  /* 0x00000008060e7c11 */ /* 0x001fe4000f8a10ff */
[----:B------:R-:W-:Y:S02]  /*1070*/  LEA R16, P4, R0, UR8, 0x2 ;  /* 0x0000000800107c11 */ /* 0x000fe4000f8810ff */
[----:B------:R-:W-:Y:S02]  /*1080*/  LEA.HI.X R15, R6, UR9, R11, 0x2, P5 ;  /* 0x00000009060f7c11 */ /* 0x000fe4000a8f140b */
[----:B------:R-:W-:Y:S01]  /*1090*/  LEA.HI.X R17, R0, UR9, R9, 0x2, P4 ;  /* 0x0000000900117c11 */ /* 0x000fe2000a0f1409 */
[----:B------:R-:W-:Y:S08]  /*10a0*/  @P3 BRA `(.L_x_17) ;  /* 0x00000000007c3947 */ /* 0x000ff00003800000 */
[----:B------:R-:W-:Y:S01]  /*10b0*/  IADD3 R21, PT, PT, R21, -UR4, RZ ;  /* 0x8000000415157c10 */ /* 0x000fe2000fffe0ff */
[----:B------:R-:W2:Y:S01]  /*10c0*/  LDG.E R6, desc[UR6][R16.64+0x4] ;  /* 0x0000040610067981 */ /* 0x000ea2000c1e1900 */
[----:B------:R-:W0:Y:S02]  /*10d0*/  LDC R12, c[0x0][0x3b4] ;  /* 0x0000ed00ff0c7b82 */ /* 0x000e240000000800 */
[----:B------:R-:W-:-:S04]  /*10e0*/  IADD3 R0, P3, PT, R4, R21, RZ ;  /* 0x0000001504007210 */ /* 0x000fc80007f7e0ff */
[----:B------:R-:W-:Y:S02]  /*10f0*/  LEA.HI.X.SX32 R9, R21, R2, 0x1, P3 ;  /* 0x0000000215097211 */ /* 0x000fe400018f0eff */
[----:B------:R-:W-:-:S04]  /*1100*/  LEA R8, P3, R0, UR8, 0x2 ;  /* 0x0000000800087c11 */ /* 0x000fc8000f8610ff */
[----:B------:R-:W-:Y:S02]  /*1110*/  LEA.HI.X R9, R0, UR9, R9, 0x2, P3 ;  /* 0x0000000900097c11 */ /* 0x000fe400098f1409 */
[----:B------:R-:W3:Y:S04]  /*1120*/  LDG.E R0, desc[UR6][R14.64+0x4] ;  /* 0x000004060e007981 */ /* 0x000ee8000c1e1900 */
[----:B------:R-:W4:Y:S01]  /*1130*/  LDG.E R9, desc[UR6][R8.64+0x4] ;  /* 0x0000040608097981 */ /* 0x000f22000c1e1900 */
[----:B0-----:R-:W-:-:S04]  /*1140*/  IADD3 R10, PT, PT, R12, 0x1800000, RZ ;  /* 0x018000000c0a7810 */ /* 0x001fc80007ffe0ff */
[----:B------:R-:W-:-:S04]  /*1150*/  LOP3.LUT R10, R10, 0x7f800000, RZ, 0xc0, !PT ;  /* 0x7f8000000a0a7812 */ /* 0x000fc800078ec0ff */
[----:B------:R-:W-:Y:S01]  /*1160*/  ISETP.GT.U32.AND P3, PT, R10, 0x1ffffff, PT ;  /* 0x01ffffff0a00780c */ /* 0x000fe20003f64070 */
[----:B--2---:R-:W-:-:S04]  /*1170*/  FADD R11, R6, R6 ;  /* 0x00000006060b7221 */ /* 0x004fc80000000000 */
[----:B---3--:R-:W-:-:S04]  /*1180*/  FADD R0, R0, -R11 ;  /* 0x8000000b00007221 */ /* 0x008fc80000000000 */
[----:B----4-:R-:W-:-:S04]  /*1190*/  FADD R20, R0, R9 ;  /* 0x0000000900147221 */ /* 0x010fc80000000000 */
[----:B------:R-:W-:Y:S05]  /*11a0*/  @P3 BRA `(.L_x_18) ;  /* 0x0000000000143947 */ /* 0x000fea0003800000 */
[----:B------:R-:W0:Y:S01]  /*11b0*/  LDCU UR5, c[0x0][0x3b4] ;  /* 0x00007680ff0577ac */ /* 0x000e220008000800 */
[----:B------:R-:W-:Y:S02]  /*11c0*/  MOV R6, 0x11f0 ;  /* 0x000011f000067802 */ /* 0x000fe40000000f00 */
[----:B0-----:R-:W-:-:S07]  /*11d0*/  MOV R0, UR5 ;  /* 0x0000000500007c02 */ /* 0x001fce0008000f00 */
[----:B------:R-:W-:Y:S05]  /*11e0*/  CALL.REL.NOINC `($__internal_0_$__cuda_sm20_rcp_rn_f32_slowpath) ;  /* 0x0000000c00f47944 */ /* 0x000fea0003c00000 */
[----:B------:R-:W-:Y:S05]  /*11f0*/  BRA `(.L_x_19) ;  /* 0x0000000000107947 */ /* 0x000fea0003800000 */
.L_x_18:
[----:B------:R-:W0:Y:S02]  /*1200*/  MUFU.RCP R9, R12 ;  /* 0x0000000c00097308 */ /* 0x000e240000001000 */
[----:B0-----:R-:W-:-:S04]  /*1210*/  FFMA R0, R9, R12, -1 ;  /* 0xbf80000009007423 */ /* 0x001fc8000000000c */
[----:B------:R-:W-:-:S04]  /*1220*/  FADD.FTZ R0, -R0, -RZ ;  /* 0x800000ff00007221 */ /* 0x000fc80000010100 */
[----:B------:R-:W-:-:S07]  /*1230*/  FFMA R10, R9, R0, R9 ;  /* 0x00000000090a7223 */ /* 0x000fce0000000009 */
.L_x_19:
[----:B------:R-:W0:Y:S01]  /*1240*/  LDC.64 R8, c[0x0][0x3a0] ;  /* 0x0000e800ff087b82 */ /* 0x000e220000000a00 */
[----:B------:R-:W-:Y:S01]  /*1250*/  FMUL R11, R20, R10 ;  /* 0x0000000a140b7220 */ /* 0x000fe20000400000 */
[----:B------:R-:W-:-:S03]  /*1260*/  IMAD.IADD R21, R4, 0x1, R21 ;  /* 0x0000000104157824 */ /* 0x000fc600078e0215 */
[----:B------:R-:W-:Y:S01]  /*1270*/  FMUL R11, R11, R10 ;  /* 0x0000000a0b0b7220 */ /* 0x000fe20000400000 */
[----:B0-----:R-:W-:-:S05]  /*1280*/  IMAD.WIDE R8, R21, 0x4, R8 ;  /* 0x0000000415087825 */ /* 0x001fca00078e0208 */
[----:B------:R0:W-:Y:S02]  /*1290*/  STG.E desc[UR6][R8.64], R11 ;  /* 0x0000000b08007986 */ /* 0x0001e4000c101906 */
.L_x_17:
[----:B------:R-:W-:Y:S05]  /*12a0*/  BSYNC.RECONVERGENT B0 ;  /* 0x0000000000007941 */ /* 0x000fea0003800200 */
.L_x_16:
[----:B------:R-:W-:Y:S01]  /*12b0*/  ISETP.NE.AND P3, PT, R7, R18, PT ;  /* 0x000000120700720c */ /* 0x000fe20003f65270 */
[----:B------:R-:W-:Y:S03]  /*12c0*/  BSSY.RECONVERGENT B0, `(.L_x_20) ;  /* 0x0000041000007945 */ /* 0x000fe60003800200 */
[----:B------:R-:W-:-:S13]  /*12d0*/  ISETP.GE.OR P3, PT, R4, R19, P3 ;  /* 0x000000130400720c */ /* 0x000fda0001f66670 */
[----:B------:R-:W-:Y:S05]  /*12e0*/  @P3 BRA `(.L_x_21) ;  /* 0x0000000000f83947 */ /* 0x000fea0003800000 */
[----:B0-----:R-:W0:Y:S01]  /*12f0*/  LDC.64 R8, c[0x0][0x3a8] ;  /* 0x0000ea00ff087b82 */ /* 0x001e220000000a00 */
[----:B------:R-:W1:Y:S07]  /*1300*/  LDCU.64 UR4, c[0x0][0x380] ;  /* 0x00007000ff0477ac */ /* 0x000e6e0008000a00 */
[----:B------:R-:W2:Y:S01]  /*1310*/  LDC.64 R20, c[0x0][0x380] ;  /* 0x0000e000ff147b82 */ /* 0x000ea20000000a00 */
[----:B0-----:R-:W-:-:S05]  /*1320*/  IMAD R9, R8, R9, RZ ;  /* 0x0000000908097224 */ /* 0x001fca00078e02ff */
[----:B------:R-:W-:Y:S02]  /*1330*/  IADD3 R6, P3, PT, R4, R9, RZ ;  /* 0x0000000904067210 */ /* 0x000fe40007f7e0ff */
[C---:B------:R-:W-:Y:S02]  /*1340*/  IADD3 R19, PT, PT, R9.reuse, -R8, RZ ;  /* 0x8000000809137210 */ /* 0x040fe40007ffe0ff */
[----:B------:R-:W-:Y:S02]  /*1350*/  LEA.HI.X.SX32 R11, R9, R2, 0x1, P3 ;  /* 0x00000002090b7211 */ /* 0x000fe400018f0eff */
[----:B-1----:R-:W-:Y:S02]  /*1360*/  LEA R10, P3, R6, UR4, 0x2 ;  /* 0x00000004060a7c11 */ /* 0x002fe4000f8610ff */
[C---:B------:R-:W-:Y:S02]  /*1370*/  IADD3 R0, P4, PT, R4.reuse, R19, RZ ;  /* 0x0000001304007210 */ /* 0x040fe40007f9e0ff */
[----:B------:R-:W-:-:S02]  /*1380*/  IADD3 R13, PT, PT, R4, R9, RZ ;  /* 0x00000009040d7210 */ /* 0x000fc40007ffe0ff */
[----:B------:R-:W-:Y:S02]  /*1390*/  LEA.HI.X R11, R6, UR5, R11, 0x2, P3 ;  /* 0x00000005060b7c11 */ /* 0x000fe400098f140b */
[----:B------:R-:W-:Y:S01]  /*13a0*/  IADD3 R18, PT, PT, R4, R19, RZ ;  /* 0x0000001304127210 */ /* 0x000fe20007ffe0ff */
[--C-:B--2---:R-:W-:Y:S01]  /*13b0*/  IMAD.WIDE R12, R13, 0x4, R20.reuse ;  /* 0x000000040d0c7825 */ /* 0x104fe200078e0214 */
[----:B------:R-:W-:Y:S01]  /*13c0*/  LEA.HI.X.SX32 R9, R19, R2, 0x1, P4 ;  /* 0x0000000213097211 */ /* 0x000fe200020f0eff */
[----:B------:R-:W2:Y:S01]  /*13d0*/  LDG.E R10, desc[UR6][R10.64+0x4] ;  /* 0x000004060a0a7981 */ /* 0x000ea2000c1e1900 */
[----:B------:R-:W-:Y:S01]  /*13e0*/  LEA R8, P3, R0, UR4, 0x2 ;  /* 0x0000000400087c11 */ /* 0x000fe2000f8610ff */
[----:B------:R-:W-:Y:S01]  /*13f0*/  IMAD.WIDE R24, R18, 0x4, R20 ;  /* 0x0000000412187825 */ /* 0x000fe200078e0214 */
[----:B------:R-:W0:Y:S01]  /*1400*/  LDC R6, c[0x0][0x3b4] ;  /* 0x0000ed00ff067b82 */ /* 0x000e220000000800 */
[----:B------:R-:W3:Y:S01]  /*1410*/  LDG.E R13, desc[UR6][R12.64] ;  /* 0x000000060c0d7981 */ /* 0x000ee2000c1e1900 */
[----:B------:R-:W-:-:S03]  /*1420*/  LEA.HI.X R9, R0, UR5, R9, 0x2, P3 ;  /* 0x0000000500097c11 */ /* 0x000fc600098f1409 */
        /* <DEDUP_REMOVED lines=11> */
[----:B------:R-:W-:Y:S01]  /*14e0*/  MOV R6, 0x1510 ;  /* 0x0000151000067802 */ /* 0x000fe20000000f00 */
[----:B0-----:R-:W-:-:S07]  /*14f0*/  IMAD.U32 R0, RZ, RZ, UR4 ;  /* 0x00000004ff007e24 */ /* 0x001fce000f8e00ff */
[----:B------:R-:W-:Y:S05]  /*1500*/  CALL.REL.NOINC `($__internal_0_$__cuda_sm20_rcp_rn_f32_slowpath) ;  /* 0x0000000c002c7944 */ /* 0x000fea0003c00000 */
[----:B------:R-:W-:Y:S01]  /*1510*/  MOV R13, R10 ;  /* 0x0000000a000d7202 */ /* 0x000fe20000000f00 */
[----:B------:R-:W-:Y:S06]  /*1520*/  BRA `(.L_x_23) ;  /* 0x0000000000107947 */ /* 0x000fec0003800000 */
.L_x_22:
[----:B------:R-:W0:Y:S02]  /*1530*/  MUFU.RCP R13, R6 ;  /* 0x00000006000d7308 */ /* 0x000e240000001000 */
[----:B0-----:R-:W-:-:S04]  /*1540*/  FFMA R0, R13, R6, -1 ;  /* 0xbf8000000d007423 */ /* 0x001fc80000000006 */
[----:B------:R-:W-:-:S04]  /*1550*/  FADD.FTZ R0, -R0, -RZ ;  /* 0x800000ff00007221 */ /* 0x000fc80000010100 */
[----:B------:R-:W-:-:S07]  /*1560*/  FFMA R13, R13, R0, R13 ;  /* 0x000000000d0d7223 */ /* 0x000fce000000000d */
.L_x_23:
[----:B------:R-:W0:Y:S01]  /*1570*/  LDCU UR4, c[0x0][0x3a8] ;  /* 0x00007500ff0477ac */ /* 0x000e220008000800 */
[----:B------:R-:W1:Y:S01]  /*1580*/  LDC.64 R8, c[0x0][0x380] ;  /* 0x0000e000ff087b82 */ /* 0x000e620000000a00 */
[----:B------:R-:W2:Y:S01]  /*1590*/  LDCU.64 UR8, c[0x0][0x380] ;  /* 0x00007000ff0877ac */ /* 0x000ea20008000a00 */
[----:B0-----:R-:W-:-:S04]  /*15a0*/  IADD3 R19, PT, PT, R19, -UR4, RZ ;  /* 0x8000000413137c10 */ /* 0x001fc8000fffe0ff */
[CC--:B------:R-:W-:Y:S02]  /*15b0*/  IADD3 R0, P3, PT, R4.reuse, R19.reuse, RZ ;  /* 0x0000001304007210 */ /* 0x0c0fe40007f7e0ff */
[----:B------:R-:W-:Y:S02]  /*15c0*/  IADD3 R25, PT, PT, R4, R19, RZ ;  /* 0x0000001304197210 */ /* 0x000fe40007ffe0ff */
[----:B------:R-:W-:Y:S02]  /*15d0*/  LEA.HI.X.SX32 R19, R19, R2, 0x1, P3 ;  /* 0x0000000213137211 */ /* 0x000fe400018f0eff */
[C---:B--2---:R-:W-:Y:S01]  /*15e0*/  LEA R10, P3, R0.reuse, UR8, 0x2 ;  /* 0x00000008000a7c11 */ /* 0x044fe2000f8610ff */
[----:B-1----:R-:W-:Y:S02]  /*15f0*/  IMAD.WIDE R24, R25, 0x4, R8 ;  /* 0x0000000419187825 */ /* 0x002fe400078e0208 */
[----:B------:R-:W0:Y:S01]  /*1600*/  LDC.64 R8, c[0x0][0x3a0] ;  /* 0x0000e800ff087b82 */ /* 0x000e220000000a00 */
[----:B------:R-:W-:-:S03]  /*1610*/  LEA.HI.X R11, R0, UR9, R19, 0x2, P3 ;  /* 0x00000009000b7c11 */ /* 0x000fc600098f1413 */
        /* <DEDUP_REMOVED lines=11> */
.L_x_21:
[----:B------:R-:W-:Y:S05]  /*16d0*/  BSYNC.RECONVERGENT B0 ;  /* 0x0000000000007941 */ /* 0x000fea0003800200 */
.L_x_20:
[----:B------:R-:W-:Y:S04]  /*16e0*/  BSSY.RECONVERGENT B0, `(.L_x_24) ;  /* 0x0000039000007945 */ /* 0x000fe80003800200 */
[----:B------:R-:W-:Y:S05]  /*16f0*/  @!P0 BRA `(.L_x_25) ;  /* 0x0000000000dc8947 */ /* 0x000fea0003800000 */
[----:B------:R-:W2:Y:S01]  /*1700*/  LDC.64 R18, c[0x0][0x380] ;  /* 0x0000e000ff127b82 */ /* 0x000ea20000000a00 */
[----:B------:R-:W3:Y:S01]  /*1710*/  LDCU UR4, c[0x0][0x3a8] ;  /* 0x00007500ff0477ac */ /* 0x000ee20008000800 */
[----:B------:R-:W4:Y:S06]  /*1720*/  LDG.E R6, desc[UR6][R16.64+0x4] ;  /* 0x0000040610067981 */ /* 0x000f2c000c1e1900 */
[----:B01----:R-:W0:Y:S01]  /*1730*/  LDC R8, c[0x0][0x3b4] ;  /* 0x0000ed00ff087b82 */ /* 0x003e220000000800 */
[----:B---3--:R-:W-:Y:S02]  /*1740*/  IMAD R29, R5, UR4, RZ ;  /* 0x00000004051d7c24 */ /* 0x008fe4000f8e02ff */
[----:B------:R-:W-:-:S02]  /*1750*/  IMAD R20, R7, UR4, RZ ;  /* 0x0000000407147c24 */ /* 0x000fc4000f8e02ff */
[----:B--2---:R-:W-:-:S04]  /*1760*/  IMAD.WIDE R28, R29, 0x4, R18 ;  /* 0x000000041d1c7825 */ /* 0x004fc800078e0212 */
[----:B------:R-:W-:Y:S01]  /*1770*/  IMAD.WIDE R18, R20, 0x4, R18 ;  /* 0x0000000414127825 */ /* 0x000fe200078e0212 */
[----:B------:R-:W2:Y:S04]  /*1780*/  LDG.E R0, desc[UR6][R28.64+0x8] ;  /* 0x000008061c007981 */ /* 0x000ea8000c1e1900 */
[----:B------:R-:W2:Y:S04]  /*1790*/  LDG.E R9, desc[UR6][R18.64+0x8] ;  /* 0x0000080612097981 */ /* 0x000ea8000c1e1900 */
[----:B------:R-:W4:Y:S01]  /*17a0*/  LDG.E R21, desc[UR6][R18.64+0x4] ;  /* 0x0000040612157981 */ /* 0x000f22000c1e1900 */
[----:B0-----:R-:W-:-:S04]  /*17b0*/  IADD3 R10, PT, PT, R8, 0x1800000, RZ ;  /* 0x01800000080a7810 */ /* 0x001fc80007ffe0ff */
[----:B------:R-:W-:-:S04]  /*17c0*/  LOP3.LUT R10, R10, 0x7f800000, RZ, 0xc0, !PT ;  /* 0x7f8000000a0a7812 */ /* 0x000fc800078ec0ff */
[----:B------:R-:W-:Y:S01]  /*17d0*/  ISETP.GT.U32.AND P0, PT, R10, 0x1ffffff, PT ;  /* 0x01ffffff0a00780c */ /* 0x000fe20003f04070 */
[----:B--2---:R-:W-:Y:S01]  /*17e0*/  FADD R0, R0, -R9 ;  /* 0x8000000900007221 */ /* 0x004fe20000000000 */
[----:B----4-:R-:W-:-:S04]  /*17f0*/  FADD R9, R6, -R21 ;  /* 0x8000001506097221 */ /* 0x010fc80000000000 */
[----:B------:R-:W-:-:S04]  /*1800*/  FADD R0, R0, R9 ;  /* 0x0000000900007221 */ /* 0x000fc80000000000 */
[----:B------:R-:W-:-:S03]  /*1810*/  FMUL R22, R0, 0.5 ;  /* 0x3f00000000167820 */ /* 0x000fc60000400000 */
[----:B------:R-:W-:Y:S05]  /*1820*/  @P0 BRA `(.L_x_26) ;  /* 0x0000000000140947 */ /* 0x000fea0003800000 */
[----:B------:R-:W0:Y:S01]  /*1830*/  LDCU UR4, c[0x0][0x3b4] ;  /* 0x00007680ff0477ac */ /* 0x000e220008000800 */
[----:B------:R-:W-:Y:S01]  /*1840*/  MOV R6, 0x1870 ;  /* 0x0000187000067802 */ /* 0x000fe20000000f00 */
[----:B0-----:R-:W-:-:S07]  /*1850*/  IMAD.U32 R0, RZ, RZ, UR4 ;  /* 0x00000004ff007e24 */ /* 0x001fce000f8e00ff */
[----:B------:R-:W-:Y:S05]  /*1860*/  CALL.REL.NOINC `($__internal_0_$__cuda_sm20_rcp_rn_f32_slowpath) ;  /* 0x0000000800547944 */ /* 0x000fea0003c00000 */
[----:B------:R-:W-:Y:S05]  /*1870*/  BRA `(.L_x_27) ;  /* 0x0000000000107947 */ /* 0x000fea0003800000 */
.L_x_26:
[----:B------:R-:W0:Y:S02]  /*1880*/  MUFU.RCP R9, R8 ;  /* 0x0000000800097308 */ /* 0x000e240000001000 */
[----:B0-----:R-:W-:-:S04]  /*1890*/  FFMA R0, R9, R8, -1 ;  /* 0xbf80000009007423 */ /* 0x001fc80000000008 */
[----:B------:R-:W-:-:S04]  /*18a0*/  FADD.FTZ R0, -R0, -RZ ;  /* 0x800000ff00007221 */ /* 0x000fc80000010100 */
[----:B------:R-:W-:-:S07]  /*18b0*/  FFMA R10, R9, R0, R9 ;  /* 0x00000000090a7223 */ /* 0x000fce0000000009 */
.L_x_27:
[----:B------:R-:W2:Y:S01]  /*18c0*/  LDG.E R6, desc[UR6][R28.64] ;  /* 0x000000061c067981 */ /* 0x000ea2000c1e1900 */
[----:B------:R-:W0:Y:S03]  /*18d0*/  LDC R8, c[0x0][0x3b0] ;  /* 0x0000ec00ff087b82 */ /* 0x000e260000000800 */
[----:B------:R-:W2:Y:S04]  /*18e0*/  LDG.E R19, desc[UR6][R18.64] ;  /* 0x0000000612137981 */ /* 0x000ea8000c1e1900 */
[----:B------:R-:W3:Y:S01]  /*18f0*/  LDG.E R0, desc[UR6][R28.64+0x4] ;  /* 0x000004061c007981 */ /* 0x000ee2000c1e1900 */
[----:B--2---:R-:W-:Y:S01]  /*1900*/  FADD R9, R6, -R19 ;  /* 0x8000001306097221 */ /* 0x004fe20000000000 */
[----:B0-----:R-:W-:-:S04]  /*1910*/  IADD3 R6, PT, PT, R8, 0x1800000, RZ ;  /* 0x0180000008067810 */ /* 0x001fc80007ffe0ff */
[----:B------:R-:W-:Y:S01]  /*1920*/  LOP3.LUT R6, R6, 0x7f800000, RZ, 0xc0, !PT ;  /* 0x7f80000006067812 */ /* 0x000fe200078ec0ff */
[----:B---3--:R-:W-:-:S03]  /*1930*/  FADD R0, -R21, R0 ;  /* 0x0000000015007221 */ /* 0x008fc60000000100 */
[----:B------:R-:W-:Y:S01]  /*1940*/  ISETP.GT.U32.AND P0, PT, R6, 0x1ffffff, PT ;  /* 0x01ffffff0600780c */ /* 0x000fe20003f04070 */
[----:B------:R-:W-:-:S04]  /*1950*/  FADD R0, R0, R9 ;  /* 0x0000000900007221 */ /* 0x000fc80000000000 */
[----:B------:R-:W-:-:S04]  /*1960*/  FMUL R9, R0, 0.5 ;  /* 0x3f00000000097820 */ /* 0x000fc80000400000 */
[----:B------:R-:W-:-:S04]  /*1970*/  FMUL R9, R9, R10 ;  /* 0x0000000a09097220 */ /* 0x000fc80000400000 */
[----:B------:R-:W-:Y:S01]  /*1980*/  FFMA R22, R22, R10, -R9 ;  /* 0x0000000a16167223 */ /* 0x000fe20000000809 */
[----:B------:R-:W-:Y:S06]  /*1990*/  @P0 BRA `(.L_x_28) ;  /* 0x0000000000140947 */ /* 0x000fec0003800000 */
[----:B------:R-:W0:Y:S01]  /*19a0*/  LDCU UR4, c[0x0][0x3b0] ;  /* 0x00007600ff0477ac */ /* 0x000e220008000800 */
[----:B------:R-:W-:Y:S02]  /*19b0*/  MOV R6, 0x19e0 ;  /* 0x000019e000067802 */ /* 0x000fe40000000f00 */
[----:B0-----:R-:W-:-:S07]  /*19c0*/  MOV R0, UR4 ;  /* 0x0000000400007c02 */ /* 0x001fce0008000f00 */
[----:B------:R-:W-:Y:S05]  /*19d0*/  CALL.REL.NOINC `($__internal_0_$__cuda_sm20_rcp_rn_f32_slowpath) ;  /* 0x0000000400f87944 */ /* 0x000fea0003c00000 */
[----:B------:R-:W-:Y:S05]  /*19e0*/  BRA `(.L_x_29) ;  /* 0x0000000000107947 */ /* 0x000fea0003800000 */
.L_x_28:
[----:B------:R-:W0:Y:S02]  /*19f0*/  MUFU.RCP R9, R8 ;  /* 0x0000000800097308 */ /* 0x000e240000001000 */
[----:B0-----:R-:W-:-:S04]  /*1a00*/  FFMA R0, R9, R8, -1 ;  /* 0xbf80000009007423 */ /* 0x001fc80000000008 */
[----:B------:R-:W-:-:S04]  /*1a10*/  FADD.FTZ R0, -R0, -RZ ;  /* 0x800000ff00007221 */ /* 0x000fc80000010100 */
[----:B------:R-:W-:-:S07]  /*1a20*/  FFMA R10, R9, R0, R9 ;  /* 0x00000000090a7223 */ /* 0x000fce0000000009 */
.L_x_29:
[----:B------:R-:W0:Y:S01]  /*1a30*/  LDC.64 R8, c[0x0][0x398] ;  /* 0x0000e600ff087b82 */ /* 0x000e220000000a00 */
[----:B------:R-:W-:Y:S01]  /*1a40*/  FMUL R11, R22, R10 ;  /* 0x0000000a160b7220 */ /* 0x000fe20000400000 */
[----:B0-----:R-:W-:-:S05]  /*1a50*/  IMAD.WIDE R20, R20, 0x4, R8 ;  /* 0x0000000414147825 */ /* 0x001fca00078e0208 */
[----:B------:R2:W-:Y:S02]  /*1a60*/  STG.E desc[UR6][R20.64], R11 ;  /* 0x0000000b14007986 */ /* 0x0005e4000c101906 */
.L_x_25:
[----:B------:R-:W-:Y:S05]  /*1a70*/  BSYNC.RECONVERGENT B0 ;  /* 0x0000000000007941 */ /* 0x000fea0003800200 */
.L_x_24:
[----:B------:R-:W-:Y:S04]  /*1a80*/  BSSY.RECONVERGENT B0, `(.L_x_30) ;  /* 0x0000036000007945 */ /* 0x000fe80003800200 */
[----:B------:R-:W-:Y:S05]  /*1a90*/  @!P1 BRA `(.L_x_31) ;  /* 0x0000000000d09947 */ /* 0x000fea0003800000 */
[----:B------:R-:W2:Y:S01]  /*1aa0*/  LDCU UR4, c[0x0][0x3a8] ;  /* 0x00007500ff0477ac */ /* 0x000ea20008000800 */
[----:B01----:R-:W0:Y:S01]  /*1ab0*/  LDC.64 R8, c[0x0][0x380] ;  /* 0x0000e000ff087b82 */ /* 0x003e220000000a00 */
[----:B------:R-:W-:Y:S01]  /*1ac0*/  IADD3 R13, PT, PT, R4, R3, RZ ;  /* 0x00000003040d7210 */ /* 0x000fe20007ffe0ff */
[----:B------:R-:W3:Y:S01]  /*1ad0*/  LDG.E R14, desc[UR6][R14.64+0x8] ;  /* 0x000008060e0e7981 */ /* 0x000ee2000c1e1900 */
[----:B------:R-:W1:Y:S05]  /*1ae0*/  LDCU.64 UR8, c[0x0][0x380] ;  /* 0x00007000ff0877ac */ /* 0x000e6a0008000a00 */
[----:B------:R-:W4:Y:S01]  /*1af0*/  LDC R6, c[0x0][0x3b0] ;  /* 0x0000ec00ff067b82 */ /* 0x000f220000000800 */
[----:B--2---:R-:W-:-:S05]  /*1b00*/  IMAD R11, R7, UR4, RZ ;  /* 0x00000004070b7c24 */ /* 0x004fca000f8e02ff */
[CC--:B------:R-:W-:Y:S01]  /*1b10*/  IADD3 R19, P0, PT, R4.reuse, R11.reuse, RZ ;  /* 0x0000000b04137210 */ /* 0x0c0fe20007f1e0ff */
[----:B0-----:R-:W-:Y:S01]  /*1b20*/  IMAD.WIDE R12, R13, 0x4, R8 ;  /* 0x000000040d0c7825 */ /* 0x001fe200078e0208 */
[----:B------:R-:W-:Y:S02]  /*1b30*/  IADD3 R3, PT, PT, R4, R11, RZ ;  /* 0x0000000b04037210 */ /* 0x000fe40007ffe0ff */
[----:B------:R-:W-:Y:S02]  /*1b40*/  LEA.HI.X.SX32 R0, R11, RZ, 0x1, P0 ;  /* 0x000000ff0b007211 */ /* 0x000fe400000f0eff */
[C---:B-1----:R-:W-:Y:S01]  /*1b50*/  LEA R10, P0, R19.reuse, UR8, 0x2 ;  /* 0x00000008130a7c11 */ /* 0x042fe2000f8010ff */
[----:B------:R-:W3:Y:S03]  /*1b60*/  LDG.E R13, desc[UR6][R12.64] ;  /* 0x000000060c0d7981 */ /* 0x000ee6000c1e1900 */
[----:B------:R-:W-:Y:S01]  /*1b70*/  LEA.HI.X R11, R19, UR9, R0, 0x2, P0 ;  /* 0x00000009130b7c11 */ /* 0x000fe200080f1400 */
[----:B------:R-:W-:-:S05]  /*1b80*/  IMAD.WIDE R8, R3, 0x4, R8 ;  /* 0x0000000403087825 */ /* 0x000fca00078e0208 */
[----:B------:R-:W2:Y:S04]  /*1b90*/  LDG.E R11, desc[UR6][R10.64+0x8] ;  /* 0x000008060a0b7981 */ /* 0x000ea8000c1e1900 */
[----:B------:R-:W5:Y:S01]  /*1ba0*/  LDG.E R9, desc[UR6][R8.64] ;  /* 0x0000000608097981 */ /* 0x000f62000c1e1900 */
[----:B----4-:R-:W-:-:S05]  /*1bb0*/  VIADD R0, R6, 0x1800000 ;  /* 0x0180000006007836 */ /* 0x010fca0000000000 */
[----:B------:R-:W-:-:S04]  /*1bc0*/  LOP3.LUT R18, R0, 0x7f800000, RZ, 0xc0, !PT ;  /* 0x7f80000000127812 */ /* 0x000fc800078ec0ff */
[----:B------:R-:W-:Y:S01]  /*1bd0*/  ISETP.GT.U32.AND P0, PT, R18, 0x1ffffff, PT ;  /* 0x01ffffff1200780c */ /* 0x000fe20003f04070 */
[----:B---3--:R-:W-:-:S04]  /*1be0*/  FADD R0, R14, -R13 ;  /* 0x8000000d0e007221 */ /* 0x008fc80000000000 */
        /* <DEDUP_REMOVED lines=8> */
.L_x_32:
[----:B------:R-:W0:Y:S02]  /*1c70*/  MUFU.RCP R9, R6 ;  /* 0x0000000600097308 */ /* 0x000e240000001000 */
[----:B0-----:R-:W-:-:S04]  /*1c80*/  FFMA R0, R9, R6, -1 ;  /* 0xbf80000009007423 */ /* 0x001fc80000000006 */
[----:B------:R-:W-:-:S04]  /*1c90*/  FADD.FTZ R0, -R0, -RZ ;  /* 0x800000ff00007221 */ /* 0x000fc80000010100 */
[----:B------:R-:W-:-:S07]  /*1ca0*/  FFMA R10, R9, R0, R9 ;  /* 0x00000000090a7223 */ /* 0x000fce0000000009 */
.L_x_33:
[----:B------:R-:W0:Y:S01]  /*1cb0*/  LDC R0, c[0x0][0x3b4] ;  /* 0x0000ed00ff007b82 */ /* 0x000e220000000800 */
[----:B------:R-:W-:Y:S01]  /*1cc0*/  FMUL R14, R14, R10 ;  /* 0x0000000a0e0e7220 */ /* 0x000fe20000400000 */
[----:B0-----:R-:W-:-:S04]  /*1cd0*/  IADD3 R6, PT, PT, R0, 0x1800000, RZ ;  /* 0x0180000000067810 */ /* 0x001fc80007ffe0ff */
[----:B------:R-:W-:-:S04]  /*1ce0*/  LOP3.LUT R6, R6, 0x7f800000, RZ, 0xc0, !PT ;  /* 0x7f80000006067812 */ /* 0x000fc800078ec0ff */
[----:B------:R-:W-:-:S13]  /*1cf0*/  ISETP.GT.U32.AND P0, PT, R6, 0x1ffffff, PT ;  /* 0x01ffffff0600780c */ /* 0x000fda0003f04070 */
[----:B------:R-:W-:Y:S05]  /*1d00*/  @P0 BRA `(.L_x_34) ;  /* 0x0000000000140947 */ /* 0x000fea0003800000 */
[----:B------:R-:W0:Y:S01]  /*1d10*/  LDCU UR4, c[0x0][0x3b4] ;  /* 0x00007680ff0477ac */ /* 0x000e220008000800 */
[----:B------:R-:W-:Y:S02]  /*1d20*/  MOV R6, 0x1d50 ;  /* 0x00001d5000067802 */ /* 0x000fe40000000f00 */
[----:B0-----:R-:W-:-:S07]  /*1d30*/  MOV R0, UR4 ;  /* 0x0000000400007c02 */ /* 0x001fce0008000f00 */
[----:B------:R-:W-:Y:S05]  /*1d40*/  CALL.REL.NOINC `($__internal_0_$__cuda_sm20_rcp_rn_f32_slowpath) ;  /* 0x00000004001c7944 */ /* 0x000fea0003c00000 */
[----:B------:R-:W-:Y:S05]  /*1d50*/  BRA `(.L_x_35) ;  /* 0x0000000000107947 */ /* 0x000fea0003800000 */
.L_x_34:
[----:B------:R-:W0:Y:S02]  /*1d60*/  MUFU.RCP R9, R0 ;  /* 0x0000000000097308 */ /* 0x000e240000001000 */
[----:B0-----:R-:W-:-:S04]  /*1d70*/  FFMA R6, R9, R0, -1 ;  /* 0xbf80000009067423 */ /* 0x001fc80000000000 */
[----:B------:R-:W-:-:S04]  /*1d80*/  FADD.FTZ R6, -R6, -RZ ;  /* 0x800000ff06067221 */ /* 0x000fc80000010100 */
[----:B------:R-:W-:-:S07]  /*1d90*/  FFMA R10, R9, R6, R9 ;  /* 0x00000006090a7223 */ /* 0x000fce0000000009 */
.L_x_35:
[----:B------:R-:W0:Y:S01]  /*1da0*/  LDC.64 R8, c[0x0][0x398] ;  /* 0x0000e600ff087b82 */ /* 0x000e220000000a00 */
[----:B------:R-:W-:Y:S01]  /*1db0*/  FMUL.D4 R11, R14, R10 ;  /* 0x0000000a0e0b7220 */ /* 0x000fe20000200000 */
[----:B0-----:R-:W-:-:S05]  /*1dc0*/  IMAD.WIDE R8, R3, 0x4, R8 ;  /* 0x0000000403087825 */ /* 0x001fca00078e0208 */
[----:B------:R3:W-:Y:S02]  /*1dd0*/  STG.E desc[UR6][R8.64], R11 ;  /* 0x0000000b08007986 */ /* 0x0007e4000c101906 */
.L_x_31:
[----:B------:R-:W-:Y:S05]  /*1de0*/  BSYNC.RECONVERGENT B0 ;  /* 0x0000000000007941 */ /* 0x000fea0003800200 */
.L_x_30:
[----:B------:R-:W-:Y:S05]  /*1df0*/  @!P2 EXIT ;  /* 0x000000000000a94d */ /* 0x000fea0003800000 */
[----:B------:R-:W4:Y:S01]  /*1e00*/  LDCU UR4, c[0x0][0x3a8] ;  /* 0x00007500ff0477ac */ /* 0x000f220008000800 */
[----:B------:R-:W5:Y:S01]  /*1e10*/  LDC.64 R14, c[0x0][0x380] ;  /* 0x0000e000ff0e7b82 */ /* 0x000f620000000a00 */
[----:B------:R-:W2:Y:S01]  /*1e20*/  LDG.E R16, desc[UR6][R16.64+0x4] ;  /* 0x0000040610107981 */ /* 0x000ea2000c1e1900 */
[----:B------:R-:W0:Y:S01]  /*1e30*/  LDCU.64 UR8, c[0x0][0x380] ;  /* 0x00007000ff0877ac */ /* 0x000e220008000a00 */
[----:B----4-:R-:W-:Y:S02]  /*1e40*/  IMAD R7, R7, UR4, RZ ;  /* 0x0000000407077c24 */ /* 0x010fe4000f8e02ff */
[----:B------:R-:W-:-:S03]  /*1e50*/  IMAD R19, R5, UR4, R4 ;  /* 0x0000000405137c24 */ /* 0x000fc6000f8e0204 */
[----:B------:R-:W4:Y:S01]  /*1e60*/  LDC R5, c[0x0][0x3b4] ;  /* 0x0000ed00ff057b82 */ /* 0x000f220000000800 */
[CC--:B------:R-:W-:Y:S02]  /*1e70*/  IADD3 R0, P0, PT, R4.reuse, R7.reuse, RZ ;  /* 0x0000000704007210 */ /* 0x0c0fe40007f1e0ff */
[----:B------:R-:W-:Y:S01]  /*1e80*/  IADD3 R4, PT, PT, R4, R7, RZ ;  /* 0x0000000704047210 */ /* 0x000fe20007ffe0ff */
[--C-:B-----5:R-:W-:Y:S01]  /*1e90*/  IMAD.WIDE R18, R19, 0x4, R14.reuse ;  /* 0x0000000413127825 */ /* 0x120fe200078e020e */
[----:B------:R-:W-:Y:S02]  /*1ea0*/  LEA.HI.X.SX32 R7, R7, R2, 0x1, P0 ;  /* 0x0000000207077211 */ /* 0x000fe400000f0eff */
[----:B0-----:R-:W-:Y:S01]  /*1eb0*/  LEA R6, P0, R0, UR8, 0x2 ;  /* 0x0000000800067c11 */ /* 0x001fe2000f8010ff */
[----:B------:R-:W-:Y:S01]  /*1ec0*/  IMAD.WIDE R14, R4, 0x4, R14 ;  /* 0x00000004040e7825 */ /* 0x000fe200078e020e */
[----:B------:R-:W5:Y:S02]  /*1ed0*/  LDG.E R3, desc[UR6][R18.64] ;  /* 0x0000000612037981 */ /* 0x000f64000c1e1900 */
[----:B------:R-:W-:-:S02]  /*1ee0*/  LEA.HI.X R7, R0, UR9, R7, 0x2, P0 ;  /* 0x0000000900077c11 */ /* 0x000fc400080f1407 */
[----:B------:R-:W5:Y:S04]  /*1ef0*/  LDG.E R0, desc[UR6][R14.64] ;  /* 0x000000060e007981 */ /* 0x000f68000c1e1900 */
[----:B------:R-:W2:Y:S01]  /*1f00*/  LDG.E R7, desc[UR6][R6.64+0x4] ;  /* 0x0000040606077981 */ /* 0x000ea2000c1e1900 */
[----:B----4-:R-:W-:-:S05]  /*1f10*/  VIADD R2, R5, 0x1800000 ;  /* 0x0180000005027836 */ /* 0x010fca0000000000 */
[----:B------:R-:W-:-:S04]  /*1f20*/  LOP3.LUT R2, R2, 0x7f800000, RZ, 0xc0, !PT ;  /* 0x7f80000002027812 */ /* 0x000fc800078ec0ff */
[----:B------:R-:W-:Y:S01]  /*1f30*/  ISETP.GT.U32.AND P0, PT, R2, 0x1ffffff, PT ;  /* 0x01ffffff0200780c */ /* 0x000fe20003f04070 */
[----:B-----5:R-:W-:Y:S01]  /*1f40*/  FADD R3, R3, -R0 ;  /* 0x8000000003037221 */ /* 0x020fe20000000000 */
[----:B--2---:R-:W-:-:S04]  /*1f50*/  FADD R0, R16, -R7 ;  /* 0x8000000710007221 */ /* 0x004fc80000000000 */
[----:B------:R-:W-:-:S04]  /*1f60*/  FADD R0, R0, R3 ;  /* 0x0000000300007221 */ /* 0x000fc80000000000 */
[----:B------:R-:W-:-:S03]  /*1f70*/  FMUL R2, R0, 0.5 ;  /* 0x3f00000000027820 */ /* 0x000fc60000400000 */
[----:B------:R-:W-:Y:S05]  /*1f80*/  @P0 BRA `(.L_x_36) ;  /* 0x0000000000140947 */ /* 0x000fea0003800000 */
[----:B------:R-:W0:Y:S01]  /*1f90*/  LDCU UR4, c[0x0][0x3b4] ;  /* 0x00007680ff0477ac */ /* 0x000e220008000800 */
[----:B------:R-:W-:Y:S02]  /*1fa0*/  MOV R6, 0x1fd0 ;  /* 0x00001fd000067802 */ /* 0x000fe40000000f00 */
[----:B0-----:R-:W-:-:S07]  /*1fb0*/  MOV R0, UR4 ;  /* 0x0000000400007c02 */ /* 0x001fce0008000f00 */
[----:B-1-3--:R-:W-:Y:S05]  /*1fc0*/  CALL.REL.NOINC `($__internal_0_$__cuda_sm20_rcp_rn_f32_slowpath) ;  /* 0x00000000007c7944 */ /* 0x00afea0003c00000 */
[----:B------:R-:W-:Y:S05]  /*1fd0*/  BRA `(.L_x_37) ;  /* 0x0000000000107947 */ /* 0x000fea0003800000 */
.L_x_36:
[----:B------:R-:W0:Y:S02]  /*1fe0*/  MUFU.RCP R10, R5 ;  /* 0x00000005000a7308 */ /* 0x000e240000001000 */
[----:B0-----:R-:W-:-:S04]  /*1ff0*/  FFMA R0, R10, R5, -1 ;  /* 0xbf8000000a007423 */ /* 0x001fc80000000005 */
[----:B------:R-:W-:-:S04]  /*2000*/  FADD.FTZ R7, -R0, -RZ ;  /* 0x800000ff00077221 */ /* 0x000fc80000010100 */
[----:B------:R-:W-:-:S07]  /*2010*/  FFMA R10, R10, R7, R10 ;  /* 0x000000070a0a7223 */ /* 0x000fce000000000a */
.L_x_37:
[----:B------:R-:W2:Y:S01]  /*2020*/  LDG.E R18, desc[UR6][R18.64+-0x4] ;  /* 0xfffffc0612127981 */ /* 0x000ea2000c1e1900 */
[----:B------:R-:W0:Y:S03]  /*2030*/  LDC R5, c[0x0][0x3b0] ;  /* 0x0000ec00ff057b82 */ /* 0x000e260000000800 */
[----:B------:R-:W2:Y:S01]  /*2040*/  LDG.E R15, desc[UR6][R14.64+-0x4] ;  /* 0xfffffc060e0f7981 */ /* 0x000ea2000c1e1900 */
[----:B0-----:R-:W-:-:S04]  /*2050*/  IADD3 R6, PT, PT, R5, 0x1800000, RZ ;  /* 0x0180000005067810 */ /* 0x001fc80007ffe0ff */
[----:B------:R-:W-:-:S04]  /*2060*/  LOP3.LUT R6, R6, 0x7f800000, RZ, 0xc0, !PT ;  /* 0x7f80000006067812 */ /* 0x000fc800078ec0ff */
[----:B------:R-:W-:Y:S01]  /*2070*/  ISETP.GT.U32.AND P0, PT, R6, 0x1ffffff, PT ;  /* 0x01ffffff0600780c */ /* 0x000fe20003f04070 */
[----:B--2---:R-:W-:-:S04]  /*2080*/  FADD R0, R18, -R15 ;  /* 0x8000000f12007221 */ /* 0x004fc80000000000 */
        /* <DEDUP_REMOVED lines=8> */
[----:B-1-3--:R-:W-:Y:S05]  /*2110*/  CALL.REL.NOINC `($__internal_0_$__cuda_sm20_rcp_rn_f32_slowpath) ;  /* 0x0000000000287944 */ /* 0x00afea0003c00000 */
[----:B------:R-:W-:Y:S05]  /*2120*/  BRA `(.L_x_39) ;  /* 0x0000000000107947 */ /* 0x000fea0003800000 */
.L_x_38:
[----:B------:R-:W0:Y:S02]  /*2130*/  MUFU.RCP R10, R5 ;  /* 0x00000005000a7308 */ /* 0x000e240000001000 */
[----:B0-----:R-:W-:-:S04]  /*2140*/  FFMA R0, R10, R5, -1 ;  /* 0xbf8000000a007423 */ /* 0x001fc80000000005 */
[----:B------:R-:W-:-:S04]  /*2150*/  FADD.FTZ R3, -R0, -RZ ;  /* 0x800000ff00037221 */ /* 0x000fc80000010100 */
[----:B------:R-:W-:-:S07]  /*2160*/  FFMA R10, R10, R3, R10 ;  /* 0x000000030a0a7223 */ /* 0x000fce000000000a */
.L_x_39:
[----:B------:R-:W0:Y:S01]  /*2170*/  LDC.64 R6, c[0x0][0x398] ;  /* 0x0000e600ff067b82 */ /* 0x000e220000000a00 */
[----:B------:R-:W-:Y:S01]  /*2180*/  FMUL R3, R2, R10 ;  /* 0x0000000a02037220 */ /* 0x000fe20000400000 */
[----:B0-----:R-:W-:-:S05]  /*2190*/  IMAD.WIDE R6, R4, 0x4, R6 ;  /* 0x0000000404067825 */ /* 0x001fca00078e0206 */
[----:B------:R-:W-:Y:S01]  /*21a0*/  STG.E desc[UR6][R6.64], R3 ;  /* 0x0000000306007986 */ /* 0x000fe2000c101906 */
[----:B------:R-:W-:Y:S05]  /*21b0*/  EXIT ;  /* 0x000000000000794d */ /* 0x000fea0003800000 */
        .weak           $__internal_0_$__cuda_sm20_rcp_rn_f32_slowpath
        .type           $__internal_0_$__cuda_sm20_rcp_rn_f32_slowpath,@function
        .size           $__internal_0_$__cuda_sm20_rcp_rn_f32_slowpath,(.L_x_286 - $__internal_0_$__cuda_sm20_rcp_rn_f32_slowpath)
$__internal_0_$__cuda_sm20_rcp_rn_f32_slowpath:
[----:B------:R-:W-:Y:S01]  /*21c0*/  SHF.L.U32 R8, R0, 0x1, RZ ;  /* 0x0000000100087819 */ /* 0x000fe200000006ff */
[----:B------:R-:W-:Y:S03]  /*21d0*/  BSSY.RECONVERGENT B1, `(.L_x_40) ;  /* 0x0000030000017945 */ /* 0x000fe60003800200 */
[----:B------:R-:W-:-:S04]  /*21e0*/  SHF.R.U32.HI R8, RZ, 0x18, R8 ;  /* 0x00000018ff087819 */ /* 0x000fc80000011608 */
[----:B------:R-:W-:-:S13]  /*21f0*/  ISETP.NE.U32.AND P3, PT, R8, RZ, PT ;  /* 0x000000ff0800720c */ /* 0x000fda0003f65070 */
[----:B------:R-:W-:Y:S05]  /*2200*/  @P3 BRA `(.L_x_41) ;  /* 0x0000000000283947 */ /* 0x000fea0003800000 */
[----:B------:R-:W-:-:S05]  /*2210*/  IMAD.SHL.U32 R8, R0, 0x2, RZ ;  /* 0x0000000200087824 */ /* 0x000fca00078e00ff */
[----:B------:R-:W-:-:S13]  /*2220*/  ISETP.NE.AND P3, PT, R8, RZ, PT ;  /* 0x000000ff0800720c */ /* 0x000fda0003f65270 */
[----:B------:R-:W-:Y:S01]  /*2230*/  @P3 FFMA R9, R0, 1.84467440737095516160e+19, RZ ;  /* 0x5f80000000093823 */ /* 0x000fe200000000ff */
[----:B------:R-:W-:Y:S08]  /*2240*/  @!P3 MUFU.RCP R10, R0 ;  /* 0x00000000000ab308 */ /* 0x000ff00000001000 */
[----:B------:R-:W0:Y:S02]  /*2250*/  @P3 MUFU.RCP R8, R9 ;  /* 0x0000000900083308 */ /* 0x000e240000001000 */
[----:B0-----:R-:W-:-:S04]  /*2260*/  @P3 FFMA R11, R9, R8, -1 ;  /* 0xbf800000090b3423 */ /* 0x001fc80000000008 */
[----:B------:R-:W-:-:S04]  /*2270*/  @P3 FADD.FTZ R11, -R11, -RZ ;  /* 0x800000ff0b0b3221 */ /* 0x000fc80000010100 */
[----:B------:R-:W-:-:S04]  /*2280*/  @P3 FFMA R11, R8, R11, R8 ;  /* 0x0000000b080b3223 */ /* 0x000fc80000000008 */
[----:B------:R-:W-:Y:S01]  /*2290*/  @P3 FFMA R10, R11, 1.84467440737095516160e+19, RZ ;  /* 0x5f8000000b0a3823 */ /* 0x000fe200000000ff */
[----:B------:R-:W-:Y:S06]  /*22a0*/  BRA `(.L_x_42) ;  /* 0x0000000000887947 */ /* 0x000fec0003800000 */
.L_x_41:
[----:B------:R-:W-:-:S04]  /*22b0*/  IADD3 R9, PT, PT, R8, -0xfd, RZ ;  /* 0xffffff0308097810 */ /* 0x000fc80007ffe0ff */
[----:B------:R-:W-:-:S13]  /*22c0*/  ISETP.GT.U32.AND P3, PT, R9, 0x1, PT ;  /* 0x000000010900780c */ /* 0x000fda0003f64070 */
[----:B------:R-:W-:Y:S05]  /*22d0*/  @P3 BRA `(.L_x_43) ;  /* 0x0000000000783947 */ /* 0x000fea0003800000 */
[----:B------:R-:W-:Y:S01]  /*22e0*/  LOP3.LUT R26, R0, 0x7fffff, RZ, 0xc0, !PT ;  /* 0x007fffff001a7812 */ /* 0x000fe200078ec0ff */
[----:B------:R-:W-:Y:S02]  /*22f0*/  HFMA2 R12, -RZ, RZ, 0, 1.78813934326171875e-07 ;  /* 0x00000003ff0c7431 */ /* 0x000fe400000001ff */
[----:B------:R-:W-:Y:S01]  /*2300*/  VIADD R8, R8, 0xffffff04 ;  /* 0xffffff0408087836 */ /* 0x000fe20000000000 */
[----:B------:R-:W-:-:S04]  /*2310*/  LOP3.LUT R26, R26, 0x3f800000, RZ, 0xfc, !PT ;  /* 0x3f8000001a1a7812 */ /* 0x000fc800078efcff */
[----:B------:R-:W0:Y:S01]  /*2320*/  MUFU.RCP R11, R26 ;  /* 0x0000001a000b7308 */ /* 0x000e220000001000 */
[----:B------:R-:W-:Y:S01]  /*2330*/  SHF.L.U32 R12, R12, R9, RZ ;  /* 0x000000090c0c7219 */ /* 0x000fe200000006ff */
[----:B0-----:R-:W-:-:S04]  /*2340*/  FFMA R24, R26, R11, -1 ;  /* 0xbf8000001a187423 */ /* 0x001fc8000000000b */
[----:B------:R-:W-:-:S04]  /*2350*/  FADD.FTZ R24, -R24, -RZ ;  /* 0x800000ff18187221 */ /* 0x000fc80000010100 */
[CCC-:B------:R-:W-:Y:S01]  /*2360*/  FFMA.RM R10, R11.reuse, R24.reuse, R11.reuse ;  /* 0x000000180b0a7223 */ /* 0x1c0fe2000000400b */
[----:B------:R-:W-:-:S04]  /*2370*/  FFMA.RP R11, R11, R24, R11 ;  /* 0x000000180b0b7223 */ /* 0x000fc8000000800b */
[C---:B------:R-:W-:Y:S02]  /*2380*/  LOP3.LUT R13, R10.reuse, 0x7fffff, RZ, 0xc0, !PT ;  /* 0x007fffff0a0d7812 */ /* 0x040fe400078ec0ff */
[----:B------:R-:W-:Y:S02]  /*2390*/  FSETP.NEU.FTZ.AND P3, PT, R10, R11, PT ;  /* 0x0000000b0a00720b */ /* 0x000fe40003f7d000 */
[----:B------:R-:W-:Y:S02]  /*23a0*/  LOP3.LUT R13, R13, 0x800000, RZ, 0xfc, !PT ;  /* 0x008000000d0d7812 */ /* 0x000fe400078efcff */
[----:B------:R-:W-:Y:S02]  /*23b0*/  SEL R10, RZ, 0xffffffff, !P3 ;  /* 0xffffffffff0a7807 */ /* 0x000fe40005800000 */
[----:B------:R-:W-:Y:S02]  /*23c0*/  LOP3.LUT R12, R12, R13, RZ, 0xc0, !PT ;  /* 0x0000000d0c0c7212 */ /* 0x000fe400078ec0ff */
[----:B------:R-:W-:-:S02]  /*23d0*/  IADD3 R10, PT, PT, -R10, RZ, RZ ;  /* 0x000000ff0a0a7210 */ /* 0x000fc40007ffe1ff */
[-C--:B------:R-:W-:Y:S02]  /*23e0*/  SHF.R.U32.HI R12, RZ, R9.reuse, R12 ;  /* 0x00000009ff0c7219 */ /* 0x080fe4000001160c */
[--C-:B------:R-:W-:Y:S02]  /*23f0*/  LOP3.LUT P4, RZ, R10, R9, R13.reuse, 0xf8, !PT ;  /* 0x000000090aff7212 */ /* 0x100fe4000788f80d */
[C---:B------:R-:W-:Y:S02]  /*2400*/  LOP3.LUT P3, RZ, R12.reuse, 0x1, RZ, 0xc0, !PT ;  /* 0x000000010cff7812 */ /* 0x040fe4000786c0ff */
[----:B------:R-:W-:Y:S02]  /*2410*/  LOP3.LUT P5, RZ, R12, 0x2, RZ, 0xc0, !PT ;  /* 0x000000020cff7812 */ /* 0x000fe400078ac0ff */
[----:B------:R-:W-:Y:S02]  /*2420*/  SHF.R.U32.HI R13, RZ, R8, R13 ;  /* 0x00000008ff0d7219 */ /* 0x000fe4000001160d */
[----:B------:R-:W-:-:S02]  /*2430*/  PLOP3.LUT P3, PT, P3, P4, P5, 0xe0, 0x0 ;  /* 0x000000000000781c */ /* 0x000fc40001f69c50 */
[----:B------:R-:W-:Y:S02]  /*2440*/  LOP3.LUT P4, RZ, R0, 0x7fffff, RZ, 0xc0, !PT ;  /* 0x007fffff00ff7812 */ /* 0x000fe4000788c0ff */
[----:B------:R-:W-:-:S04]  /*2450*/  SEL R9, RZ, 0x1, !P3 ;  /* 0x00000001ff097807 */ /* 0x000fc80005800000 */
[----:B------:R-:W-:-:S04]  /*2460*/  IADD3 R9, PT, PT, -R9, RZ, RZ ;  /* 0x000000ff09097210 */ /* 0x000fc80007ffe1ff */
[----:B------:R-:W-:-:S13]  /*2470*/  ISETP.GE.AND P3, PT, R9, RZ, PT ;  /* 0x000000ff0900720c */ /* 0x000fda0003f66270 */
[----:B------:R-:W-:-:S04]  /*2480*/  @!P3 IADD3 R13, PT, PT, R13, 0x1, RZ ;  /* 0x000000010d0db810 */ /* 0x000fc80007ffe0ff */
[----:B------:R-:W-:-:S04]  /*2490*/  @!P4 SHF.L.U32 R13, R13, 0x1, RZ ;  /* 0x000000010d0dc819 */ /* 0x000fc800000006ff */
[----:B------:R-:W-:Y:S01]  /*24a0*/  LOP3.LUT R10, R13, 0x80000000, R0, 0xf8, !PT ;  /* 0x800000000d0a7812 */ /* 0x000fe200078ef800 */
[----:B------:R-:W-:Y:S06]  /*24b0*/  BRA `(.L_x_42) ;  /* 0x0000000000047947 */ /* 0x000fec0003800000 */
.L_x_43:
[----:B------:R0:W1:Y:S02]  /*24c0*/  MUFU.RCP R10, R0 ;  /* 0x00000000000a7308 */ /* 0x0000640000001000 */
.L_x_42:
[----:B------:R-:W-:Y:S05]  /*24d0*/  BSYNC.RECONVERGENT B1 ;  /* 0x0000000000017941 */ /* 0x000fea0003800200 */
.L_x_40:
[----:B------:R-:W-:Y:S01]  /*24e0*/  HFMA2 R9, -RZ, RZ, 0, 0 ;  /* 0x00000000ff097431 */ /* 0x000fe200000001ff */
[----:B------:R-:W-:-:S04]  /*24f0*/  MOV R8, R6 ;  /* 0x0000000600087202 */ /* 0x000fc80000000f00 */
[----:B01----:R-:W-:Y:S05]  /*2500*/  RET.REL.NODEC R8 `(_Z19Constriction_factorPfS_S_S_S_iiff) ;  /* 0xffffffd808bc7950 */ /* 0x003fea0003c3ffff */
.L_x_44:
[----:B------:R-:W-:-:S00]  /*2510*/  BRA `(.L_x_44) ;  /* 0xfffffffc00fc7947 */ /* 0x000fc0000383ffff */
[----:B------:R-:W-:-:S00]  /*2520*/  NOP ;  /* 0x0000000000007918 */ /* 0x000fc00000000000 */
        /* <DEDUP_REMOVED lines=13> */
.L_x_286:


//--------------------- .text._Z8deltaElaPfS_S_S_ii --------------------------
	.section	.text._Z8deltaElaPfS_S_S_ii,"ax",@progbits
	.align	128
        .global         _Z8deltaElaPfS_S_S_ii
        .type           _Z8deltaElaPfS_S_S_ii,@function
        .size           _Z8deltaElaPfS_S_S_ii,(.L_x_301 - _Z8deltaElaPfS_S_S_ii)
        .other          _Z8deltaElaPfS_S_S_ii,@"STO_CUDA_ENTRY STV_DEFAULT"
_Z8deltaElaPfS_S_S_ii:
.text._Z8deltaElaPfS_S_S_ii:
[----:B------:R-:W-:Y:S01]  /*0000*/  LDC R1, c[0x0][0x37c] ;  /* 0x0000df00ff017b82 */ /* 0x000fe20000000800 */
[----:B------:R-:W0:Y:S07]  /*0010*/  S2R R2, SR_TID.Y ;  /* 0x0000000000027919 */ /* 0x000e2e0000002200 */
[----:B------:R-:W1:Y:S01]  /*0020*/  LDC R0, c[0x0][0x360] ;  /* 0x0000d800ff007b82 */ /* 0x000e620000000800 */
[----:B------:R-:W2:Y:S01]  /*0030*/  LDCU.64 UR6, c[0x0][0x3a0] ;  /* 0x00007400ff0677ac */ /* 0x000ea20008000a00 */
[----:B------:R-:W1:Y:S06]  /*0040*/  S2R R3, SR_TID.X ;  /* 0x0000000000037919 */ /* 0x000e6c0000002100 */
[----:B------:R-:W0:Y:S08]  /*0050*/  S2UR UR5, SR_CTAID.Y ;  /* 0x00000000000579c3 */ /* 0x000e300000002600 */
[----:B------:R-:W0:Y:S08]  /*0060*/  LDC R9, c[0x0][0x364] ;  /* 0x0000d900ff097b82 */ /* 0x000e300000000800 */
[----:B------:R-:W1:Y:S01]  /*0070*/  S2UR UR4, SR_CTAID.X ;  /* 0x00000000000479c3 */ /* 0x000e620000002500 */
[----:B0-----:R-:W-:-:S05]  /*0080*/  IMAD R9, R9, UR5, R2 ;  /* 0x0000000509097c24 */ /* 0x001fca000f8e0202 */
[----:B--2---:R-:W-:Y:S01]  /*0090*/  ISETP.GE.AND P0, PT, R9, UR7, PT ;  /* 0x0000000709007c0c */ /* 0x004fe2000bf06270 */
[----:B-1----:R-:W-:-:S05]  /*00a0*/  IMAD R0, R0, UR4, R3 ;  /* 0x0000000400007c24 */ /* 0x002fca000f8e0203 */
[----:B------:R-:W-:-:S13]  /*00b0*/  ISETP.GE.OR P0, PT, R0, UR6, P0 ;  /* 0x0000000600007c0c */ /* 0x000fda0008706670 */
[----:B------:R-:W-:Y:S05]  /*00c0*/  @P0 EXIT ;  /* 0x000000000000094d */ /* 0x000fea0003800000 */
[----:B------:R-:W0:Y:S01]  /*00d0*/  LDC.64 R2, c[0x0][0x388] ;  /* 0x0000e200ff027b82 */ /* 0x000e220000000a00 */
[----:B------:R-:W1:Y:S01]  /*00e0*/  LDCU.64 UR4, c[0x0][0x358] ;  /* 0x00006b00ff0477ac */ /* 0x000e620008000a00 */
[----:B------:R-:W-:-:S06]  /*00f0*/  IMAD R11, R9, UR6, R0 ;  /* 0x00000006090b7c24 */ /* 0x000fcc000f8e0200 */
[----:B------:R-:W2:Y:S08]  /*0100*/  LDC.64 R4, c[0x0][0x380] ;  /* 0x0000e000ff047b82 */ /* 0x000eb00000000a00 */
[----:B------:R-:W3:Y:S01]  /*0110*/  LDC.64 R6, c[0x0][0x398] ;  /* 0x0000e600ff067b82 */ /* 0x000ee20000000a00 */
[----:B0-----:R-:W-:-:S07]  /*0120*/  IMAD.WIDE R2, R11, 0x4, R2 ;  /* 0x000000040b027825 */ /* 0x001fce00078e0202 */
[----:B------:R-:W0:Y:S01]  /*0130*/  LDC.64 R8, c[0x0][0x390] ;  /* 0x0000e400ff087b82 */ /* 0x000e220000000a00 */
[----:B-1----:R-:W4:Y:S01]  /*0140*/  LDG.E R2, desc[UR4][R2.64] ;  /* 0x0000000402027981 */ /* 0x002f22000c1e1900 */
[----:B--2---:R-:W-:-:S06]  /*0150*/  IMAD.WIDE R4, R11, 0x4, R4 ;  /* 0x000000040b047825 */ /* 0x004fcc00078e0204 */
[----:B------:R-:W4:Y:S01]  /*0160*/  LDG.E R5, desc[UR4][R4.64] ;  /* 0x0000000404057981 */ /* 0x000f22000c1e1900 */
[----:B---3--:R-:W-:-:S06]  /*0170*/  IMAD.WIDE R6, R11, 0x4, R6 ;  /* 0x000000040b067825 */ /* 0x008fcc00078e0206 */
[----:B------:R-:W2:Y:S01]  /*0180*/  LDG.E R7, desc[UR4][R6.64] ;  /* 0x0000000406077981 */ /* 0x000ea2000c1e1900 */
[----:B0-----:R-:W-:-:S04]  /*0190*/  IMAD.WIDE R8, R11, 0x4, R8 ;  /* 0x000000040b087825 */ /* 0x001fc800078e0208 */
[----:B----4-:R-:W-:-:S04]  /*01a0*/  FADD R0, R2, -R5 ;  /* 0x8000000502007221 */ /* 0x010fc80000000000 */
[----:B--2---:R-:W-:-:S05]  /*01b0*/  FMUL R11, |R0|, R7 ;  /* 0x00000007000b7220 */ /* 0x004fca0000400200 */
[----:B------:R-:W-:Y:S01]  /*01c0*/  STG.E desc[UR4][R8.64], R11 ;  /* 0x0000000b08007986 */ /* 0x000fe2000c101904 */
[----:B------:R-:W-:Y:S05]  /*01d0*/  EXIT ;  /* 0x000000000000794d */ /* 0x000fea0003800000 */
.L_x_45:
        /* <DEDUP_REMOVED lines=10> */
.L_x_301:


//--------------------- .text._Z7ElaDiffPfS_fii   --------------------------
	.section	.text._Z7ElaDiffPfS_fii,"ax",@progbits
	.align	128
        .global         _Z7ElaDiffPfS_fii
        .type           _Z7ElaDiffPfS_fii,@function
        .size           _Z7ElaDiffPfS_fii,(.L_x_302 - _Z7ElaDiffPfS_fii)
        .other          _Z7ElaDiffPfS_fii,@"STO_CUDA_ENTRY STV_DEFAULT"
_Z7ElaDiffPfS_fii:
.text._Z7ElaDiffPfS_fii:
[----:B------:R-:W-:Y:S01]  /*0000*/  LDC R1, c[0x0][0x37c] ;  /* 0x0000df00ff017b82 */ /* 0x000fe20000000800 */
[----:B------:R-:W0:Y:S07]  /*0010*/  S2R R4, SR_TID.Y ;  /* 0x0000000000047919 */ /* 0x000e2e0000002200 */
[----:B------:R-:W1:Y:S01]  /*0020*/  LDC R5, c[0x0][0x360] ;  /* 0x0000d800ff057b82 */ /* 0x000e620000000800 */
[----:B------:R-:W2:Y:S01]  /*0030*/  LDCU UR4, c[0x0][0x398] ;  /* 0x00007300ff0477ac */ /* 0x000ea20008000800 */
[----:B------:R-:W1:Y:S06]  /*0040*/  S2R R2, SR_TID.X ;  /* 0x0000000000027919 */ /* 0x000e6c0000002100 */
[----:B------:R-:W0:Y:S08]  /*0050*/  S2UR UR6, SR_CTAID.Y ;  /* 0x00000000000679c3 */ /* 0x000e300000002600 */
[----:B------:R-:W0:Y:S01]  /*0060*/  LDC R9, c[0x0][0x364] ;  /* 0x0000d900ff097b82 */ /* 0x000e220000000800 */
[----:B--2---:R-:W-:-:S07]  /*0070*/  UIADD3 UR4, UPT, UPT, UR4, -0x2, URZ ;  /* 0xfffffffe04047890 */ /* 0x004fce000fffe0ff */
[----:B------:R-:W1:Y:S08]  /*0080*/  S2UR UR5, SR_CTAID.X ;  /* 0x00000000000579c3 */ /* 0x000e700000002500 */
[----:B------:R-:W2:Y:S01]  /*0090*/  LDC R0, c[0x0][0x394] ;  /* 0x0000e500ff007b82 */ /* 0x000ea20000000800 */
[----:B0-----:R-:W-:Y:S01]  /*00a0*/  IMAD R9, R9, UR6, R4 ;  /* 0x0000000609097c24 */ /* 0x001fe2000f8e0204 */
[----:B------:R-:W0:Y:S06]  /*00b0*/  LDCU.64 UR6, c[0x0][0x358] ;  /* 0x00006b00ff0677ac */ /* 0x000e2c0008000a00 */
[----:B------:R-:W3:Y:S01]  /*00c0*/  LDC.64 R12, c[0x0][0x380] ;  /* 0x0000e000ff0c7b82 */ /* 0x000ee20000000a00 */
[----:B------:R-:W-:Y:S01]  /*00d0*/  ISETP.GE.AND P0, PT, R9, UR4, PT ;  /* 0x0000000409007c0c */ /* 0x000fe2000bf06270 */
[----:B-1----:R-:W-:Y:S01]  /*00e0*/  IMAD R5, R5, UR5, R2 ;  /* 0x0000000505057c24 */ /* 0x002fe2000f8e0202 */
[----:B--2---:R-:W-:-:S04]  /*00f0*/  IADD3 R2, PT, PT, R0, -0x2, RZ ;  /* 0xfffffffe00027810 */ /* 0x004fc80007ffe0ff */
[----:B------:R-:W-:-:S13]  /*0100*/  ISETP.GE.OR P0, PT, R5, R2, P0 ;  /* 0x000000020500720c */ /* 0x000fda0000706670 */
[----:B------:R-:W1:Y:S01]  /*0110*/  @!P0 LDC.64 R10, c[0x0][0x380] ;  /* 0x0000e000ff0a8b82 */ /* 0x000e620000000a00 */
[----:B------:R-:W-:Y:S01]  /*0120*/  @!P0 IMAD R4, R9, R0, R0 ;  /* 0x0000000009048224 */ /* 0x000fe200078e0200 */
[----:B------:R-:W-:-:S04]  /*0130*/  @!P0 SHF.R.S32.HI R3, RZ, 0x1f, R5 ;  /* 0x0000001fff038819 */ /* 0x000fc80000011405 */
[----:B------:R-:W-:Y:S02]  /*0140*/  @!P0 IADD3 R8, P1, PT, R5, R4, RZ ;  /* 0x0000000405088210 */ /* 0x000fe40007f3e0ff */
[----:B------:R-:W2:Y:S02]  /*0150*/  @!P0 LDC.64 R6, c[0x0][0x388] ;  /* 0x0000e200ff068b82 */ /* 0x000ea40000000a00 */
[----:B------:R-:W-:Y:S01]  /*0160*/  @!P0 LEA.HI.X.SX32 R4, R4, R3, 0x1, P1 ;  /* 0x0000000304048211 */ /* 0x000fe200008f0eff */
[----:B------:R-:W-:Y:S01]  /*0170*/  @!P0 IMAD R3, R9, R2, R5 ;  /* 0x0000000209038224 */ /* 0x000fe200078e0205 */
[----:B-1----:R-:W-:-:S03]  /*0180*/  @!P0 LEA R2, P1, R8, R10, 0x2 ;  /* 0x0000000a08028211 */ /* 0x002fc600078210ff */
[----:B--2---:R-:W-:Y:S01]  /*0190*/  @!P0 IMAD.WIDE R6, R3, 0x4, R6 ;  /* 0x0000000403068825 */ /* 0x004fe200078e0206 */
[----:B------:R-:W-:-:S05]  /*01a0*/  @!P0 LEA.HI.X R3, R8, R11, R4, 0x2, P1 ;  /* 0x0000000b08038211 */ /* 0x000fca00008f1404 */
[----:B0-----:R-:W2:Y:S04]  /*01b0*/  @!P0 LDG.E R7, desc[UR6][R6.64] ;  /* 0x0000000606078981 */ /* 0x001ea8000c1e1900 */
[----:B------:R-:W2:Y:S01]  /*01c0*/  @!P0 LDG.E R4, desc[UR6][R2.64+0x4] ;  /* 0x0000040602048981 */ /* 0x000ea2000c1e1900 */
[----:B------:R-:W-:-:S04]  /*01d0*/  IMAD R9, R9, R0, RZ ;  /* 0x0000000009097224 */ /* 0x000fc800078e02ff */
[----:B---3--:R-:W-:-:S04]  /*01e0*/  IMAD.WIDE R8, R9, 0x4, R12 ;  /* 0x0000000409087825 */ /* 0x008fc800078e020c */
[----:B--2---:R-:W-:-:S05]  /*01f0*/  @!P0 FADD R15, R4, R7 ;  /* 0x00000007040f8221 */ /* 0x004fca0000000000 */
[----:B------:R0:W-:Y:S04]  /*0200*/  @!P0 STG.E desc[UR6][R2.64+0x4], R15 ;  /* 0x0000040f02008986 */ /* 0x0001e8000c101906 */
[----:B------:R-:W2:Y:S01]  /*0210*/  LDG.E R17, desc[UR6][R8.64+0x4] ;  /* 0x0000040608117981 */ /* 0x000ea2000c1e1900 */
[----:B------:R-:W-:-:S05]  /*0220*/  IADD3 R11, PT, PT, R5, R0, RZ ;  /* 0x00000000050b7210 */ /* 0x000fca0007ffe0ff */
[--C-:B------:R-:W-:Y:S01]  /*0230*/  IMAD.WIDE R10, R11, 0x4, R12.reuse ;  /* 0x000000040b0a7825 */ /* 0x100fe200078e020c */
[----:B--2---:R-:W-:Y:S05]  /*0240*/  STG.E desc[UR6][R8.64], R17 ;  /* 0x0000001108007986 */ /* 0x004fea000c101906 */
[----:B------:R-:W2:Y:S01]  /*0250*/  LDG.E R11, desc[UR6][R10.64] ;  /* 0x000000060a0b7981 */ /* 0x000ea2000c1e1900 */
[----:B------:R-:W-:-:S04]  /*0260*/  IMAD.WIDE R4, R5, 0x4, R12 ;  /* 0x0000000405047825 */ /* 0x000fc800078e020c */
[C---:B------:R-:W-:Y:S01]  /*0270*/  IMAD.WIDE R6, R0.reuse, 0x4, R8 ;  /* 0x0000000400067825 */ /* 0x040fe200078e0208 */
[----:B--2---:R-:W-:Y:S04]  /*0280*/  STG.E desc[UR6][R4.64], R11 ;  /* 0x0000000b04007986 */ /* 0x004fe8000c101906 */
[----:B------:R-:W2:Y:S01]  /*0290*/  LDG.E R19, desc[UR6][R6.64+-0x8] ;  /* 0xfffff80606137981 */ /* 0x000ea2000c1e1900 */
[----:B------:R-:W-:-:S04]  /*02a0*/  IMAD R13, R0, UR4, RZ ;  /* 0x00000004000d7c24 */ /* 0x000fc8000f8e02ff */
[----:B0-----:R-:W-:Y:S01]  /*02b0*/  IMAD.WIDE R2, R13, 0x4, R4 ;  /* 0x000000040d027825 */ /* 0x001fe200078e0204 */
[----:B--2---:R-:W-:Y:S04]  /*02c0*/  STG.E desc[UR6][R6.64+-0x4], R19 ;  /* 0xfffffc1306007986 */ /* 0x004fe8000c101906 */
[----:B------:R-:W2:Y:S01]  /*02d0*/  LDG.E R15, desc[UR6][R2.64] ;  /* 0x00000006020f7981 */ /* 0x000ea2000c1e1900 */
[----:B------:R-:W-:-:S05]  /*02e0*/  IMAD.WIDE R12, R0, 0x4, R2 ;  /* 0x00000004000c7825 */ /* 0x000fca00078e0202 */
[----:B--2---:R-:W-:Y:S01]  /*02f0*/  STG.E desc[UR6][R12.64], R15 ;  /* 0x0000000f0c007986 */ /* 0x004fe2000c101906 */
[----:B------:R-:W-:Y:S05]  /*0300*/  EXIT ;  /* 0x000000000000794d */ /* 0x000fea0003800000 */
.L_x_46:
        /* <DEDUP_REMOVED lines=15> */
.L_x_302:


//--------------------- .text._Z7ElaDervPfS_iifff --------------------------
	.section	.text._Z7ElaDervPfS_iifff,"ax",@progbits
	.align	128
        .global         _Z7ElaDervPfS_iifff
        .type           _Z7ElaDervPfS_iifff,@function
        .size           _Z7ElaDervPfS_iifff,(.L_x_287 - _Z7ElaDervPfS_iifff)
        .other          _Z7ElaDervPfS_iifff,@"STO_CUDA_ENTRY STV_DEFAULT"
_Z7ElaDervPfS_iifff:
.text._Z7ElaDervPfS_iifff:
[----:B------:R-:W-:Y:S01]  /*0000*/  LDC R1, c[0x0][0x37c] ;  /* 0x0000df00ff017b82 */ /* 0x000fe20000000800 */
[----:B------:R-:W0:Y:S07]  /*0010*/  S2R R0, SR_TID.Y ;  /* 0x0000000000007919 */ /* 0x000e2e0000002200 */
[----:B------:R-:W1:Y:S01]  /*0020*/  LDC R2, c[0x0][0x360] ;  /* 0x0000d800ff027b82 */ /* 0x000e620000000800 */
[----:B------:R-:W1:Y:S07]  /*0030*/  S2R R3, SR_TID.X ;  /* 0x0000000000037919 */ /* 0x000e6e0000002100 */
[----:B------:R-:W0:Y:S08]  /*0040*/  S2UR UR5, SR_CTAID.Y ;  /* 0x00000000000579c3 */ /* 0x000e300000002600 */
[----:B------:R-:W0:Y:S08]  /*0050*/  LDC R5, c[0x0][0x364] ;  /* 0x0000d900ff057b82 */ /* 0x000e300000000800 */
[----:B------:R-:W2:Y:S08]  /*0060*/  LDC.64 R6, c[0x0][0x390] ;  /* 0x0000e400ff067b82 */ /* 0x000eb00000000a00 */
[----:B------:R-:W1:Y:S01]  /*0070*/  S2UR UR4, SR_CTAID.X ;  /* 0x00000000000479c3 */ /* 0x000e620000002500 */
[----:B0-----:R-:W-:-:S02]  /*0080*/  IMAD R5, R5, UR5, R0 ;  /* 0x0000000505057c24 */ /* 0x001fc4000f8e0200 */
[----:B--2---:R-:W-:-:S05]  /*0090*/  VIADD R0, R7, 0xfffffffe ;  /* 0xfffffffe07007836 */ /* 0x004fca0000000000 */
[----:B------:R-:W-:Y:S01]  /*00a0*/  ISETP.GE.AND P0, PT, R5, R0, PT ;  /* 0x000000000500720c */ /* 0x000fe20003f06270 */
[----:B-1----:R-:W-:Y:S02]  /*00b0*/  IMAD R2, R2, UR4, R3 ;  /* 0x0000000402027c24 */ /* 0x002fe4000f8e0203 */
[----:B------:R-:W-:-:S05]  /*00c0*/  VIADD R3, R6, 0xfffffffe ;  /* 0xfffffffe06037836 */ /* 0x000fca0000000000 */
[----:B------:R-:W-:-:S13]  /*00d0*/  ISETP.GE.OR P0, PT, R2, R3, P0 ;  /* 0x000000030200720c */ /* 0x000fda0000706670 */
[----:B------:R-:W-:Y:S05]  /*00e0*/  @P0 EXIT ;  /* 0x000000000000094d */ /* 0x000fea0003800000 */
[----:B------:R-:W0:Y:S01]  /*00f0*/  LDCU.64 UR6, c[0x0][0x380] ;  /* 0x00007000ff0677ac */ /* 0x000e220008000a00 */
[----:B------:R-:W1:Y:S01]  /*0100*/  LDC.64 R10, c[0x0][0x380] ;  /* 0x0000e000ff0a7b82 */ /* 0x000e620000000a00 */
[----:B------:R-:W-:Y:S01]  /*0110*/  IMAD R7, R5, R6, R6 ;  /* 0x0000000605077224 */ /* 0x000fe200078e0206 */
[----:B------:R-:W-:Y:S01]  /*0120*/  SHF.R.S32.HI R4, RZ, 0x1f, R2 ;  /* 0x0000001fff047819 */ /* 0x000fe20000011402 */
[----:B------:R-:W2:Y:S03]  /*0130*/  LDCU.64 UR4, c[0x0][0x358] ;  /* 0x00006b00ff0477ac */ /* 0x000ea60008000a00 */
[----:B------:R-:W-:Y:S02]  /*0140*/  IADD3 R0, P0, PT, R2, R7, RZ ;  /* 0x0000000702007210 */ /* 0x000fe40007f1e0ff */
[----:B------:R-:W3:Y:S02]  /*0150*/  LDC R13, c[0x0][0x398] ;  /* 0x0000e600ff0d7b82 */ /* 0x000ee40000000800 */
[----:B------:R-:W-:-:S02]  /*0160*/  LEA.HI.X.SX32 R3, R7, R4, 0x1, P0 ;  /* 0x0000000407037211 */ /* 0x000fc400000f0eff */
[----:B0-----:R-:W-:-:S04]  /*0170*/  LEA R8, P0, R0, UR6, 0x2 ;  /* 0x0000000600087c11 */ /* 0x001fc8000f8010ff */
[----:B------:R-:W-:Y:S01]  /*0180*/  LEA.HI.X R9, R0, UR7, R3, 0x2, P0 ;  /* 0x0000000700097c11 */ /* 0x000fe200080f1403 */
[----:B------:R-:W-:-:S04]  /*0190*/  IMAD.IADD R3, R2, 0x1, R7 ;  /* 0x0000000102037824 */ /* 0x000fc800078e0207 */
[----:B--2---:R-:W2:Y:S01]  /*01a0*/  LDG.E R6, desc[UR4][R8.64+0x4] ;  /* 0x0000040408067981 */ /* 0x004ea2000c1e1900 */
[----:B-1----:R-:W-:-:S03]  /*01b0*/  IMAD.WIDE R10, R3, 0x4, R10 ;  /* 0x00000004030a7825 */ /* 0x002fc600078e020a */
[----:B------:R-:W4:Y:S04]  /*01c0*/  LDG.E R3, desc[UR4][R8.64+0x8] ;  /* 0x0000080408037981 */ /* 0x000f28000c1e1900 */
[----:B------:R-:W5:Y:S01]  /*01d0*/  LDG.E R11, desc[UR4][R10.64] ;  /* 0x000000040a0b7981 */ /* 0x000f62000c1e1900 */
[----:B---3--:R-:W-:Y:S01]  /*01e0*/  FMUL R13, R13, R13 ;  /* 0x0000000d0d0d7220 */ /* 0x008fe20000400000 */
[----:B------:R-:W-:Y:S03]  /*01f0*/  BSSY.RECONVERGENT B0, `(.L_x_47) ;  /* 0x0000010000007945 */ /* 0x000fe60003800200 */
[----:B------:R-:W0:Y:S01]  /*0200*/  MUFU.RCP R12, R13 ;  /* 0x0000000d000c7308 */ /* 0x000e220000001000 */
[----:B--2---:R-:W-:-:S04]  /*0210*/  FADD R6, R6, R6 ;  /* 0x0000000606067221 */ /* 0x004fc80000000000 */
[----:B----4-:R-:W-:Y:S01]  /*0220*/  FADD R0, R3, -R6 ;  /* 0x8000000603007221 */ /* 0x010fe20000000000 */
[----:B0-----:R-:W-:-:S03]  /*0230*/  FFMA R3, -R13, R12, 1 ;  /* 0x3f8000000d037423 */ /* 0x001fc6000000010c */
[----:B-----5:R-:W-:Y:S01]  /*0240*/  FADD R0, R0, R11 ;  /* 0x0000000b00007221 */ /* 0x020fe20000000000 */
[----:B------:R-:W-:-:S03]  /*0250*/  FFMA R3, R12, R3, R12 ;  /* 0x000000030c037223 */ /* 0x000fc6000000000c */
[----:B------:R-:W0:Y:S01]  /*0260*/  FCHK P0, R0, R13 ;  /* 0x0000000d00007302 */ /* 0x000e220000000000 */
[----:B------:R-:W-:-:S04]  /*0270*/  FFMA R8, R0, R3, RZ ;  /* 0x0000000300087223 */ /* 0x000fc800000000ff */
[----:B------:R-:W-:-:S04]  /*0280*/  FFMA R9, -R13, R8, R0 ;  /* 0x000000080d097223 */ /* 0x000fc80000000100 */
[----:B------:R-:W-:Y:S01]  /*0290*/  FFMA R8, R3, R9, R8 ;  /* 0x0000000903087223 */ /* 0x000fe20000000008 */
[----:B0-----:R-:W-:Y:S06]  /*02a0*/  @!P0 BRA `(.L_x_48) ;  /* 0x0000000000108947 */ /* 0x001fec0003800000 */
[----:B------:R-:W-:Y:S01]  /*02b0*/  IMAD.MOV.U32 R3, RZ, RZ, R13 ;  /* 0x000000ffff037224 */ /* 0x000fe200078e000d */
[----:B------:R-:W-:-:S07]  /*02c0*/  MOV R10, 0x2e0 ;  /* 0x000002e0000a7802 */ /* 0x000fce0000000f00 */
[----:B------:R-:W-:Y:S05]  /*02d0*/  CALL.REL.NOINC `($__internal_1_$__cuda_sm3x_div_rn_noftz_f32_slowpath) ;  /* 0x0000000000ac7944 */ /* 0x000fea0003c00000 */
[----:B------:R-:W-:-:S07]  /*02e0*/  IMAD.MOV.U32 R8, RZ, RZ, R0 ;  /* 0x000000ffff087224 */ /* 0x000fce00078e0000 */
.L_x_48:
[----:B------:R-:W-:Y:S05]  /*02f0*/  BSYNC.RECONVERGENT B0 ;  /* 0x0000000000007941 */ /* 0x000fea0003800200 */
.L_x_47:
[----:B------:R-:W0:Y:S01]  /*0300*/  LDCU UR6, c[0x0][0x390] ;  /* 0x00007200ff0677ac */ /* 0x000e220008000800 */
[----:B------:R-:W1:Y:S01]  /*0310*/  LDCU.64 UR8, c[0x0][0x380] ;  /* 0x00007000ff0877ac */ /* 0x000e620008000a00 */
[----:B0-----:R-:W-:Y:S02]  /*0320*/  VIADD R3, R7, UR6 ;  /* 0x0000000607037c36 */ /* 0x001fe40008000000 */
[----:B------:R-:W-:-:S03]  /*0330*/  IMAD R0, RZ, RZ, -UR6 ;  /* 0x80000006ff007e24 */ /* 0x000fc6000f8e02ff */
[----:B------:R-:W-:Y:S01]  /*0340*/  IADD3 R9, P0, PT, R2, R3, RZ ;  /* 0x0000000302097210 */ /* 0x000fe20007f1e0ff */
[----:B------:R-:W-:-:S03]  /*0350*/  IMAD R7, R0, 0x2, R3 ;  /* 0x0000000200077824 */ /* 0x000fc600078e0203 */
[-C--:B------:R-:W-:Y:S02]  /*0360*/  LEA.HI.X.SX32 R12, R3, R4.reuse, 0x1, P0 ;  /* 0x00000004030c7211 */ /* 0x080fe400000f0eff */
[C---:B-1----:R-:W-:Y:S02]  /*0370*/  LEA R10, P0, R9.reuse, UR8, 0x2 ;  /* 0x00000008090a7c11 */ /* 0x042fe4000f8010ff */
[----:B------:R-:W-:Y:S02]  /*0380*/  IADD3 R0, P1, PT, R2, R7, RZ ;  /* 0x0000000702007210 */ /* 0x000fe40007f3e0ff */
[----:B------:R-:W-:Y:S02]  /*0390*/  LEA.HI.X R11, R9, UR9, R12, 0x2, P0 ;  /* 0x00000009090b7c11 */ /* 0x000fe400080f140c */
[----:B------:R-:W-:Y:S02]  /*03a0*/  LEA.HI.X.SX32 R3, R7, R4, 0x1, P1 ;  /* 0x0000000407037211 */ /* 0x000fe400008f0eff */
[----:B------:R-:W-:-:S02]  /*03b0*/  LEA R12, P0, R0, UR8, 0x2 ;  /* 0x00000008000c7c11 */ /* 0x000fc4000f8010ff */
[----:B------:R-:W2:Y:S02]  /*03c0*/  LDG.E R11, desc[UR4][R10.64+0x4] ;  /* 0x000004040a0b7981 */ /* 0x000ea4000c1e1900 */
[----:B------:R-:W-:Y:S02]  /*03d0*/  LEA.HI.X R13, R0, UR9, R3, 0x2, P0 ;  /* 0x00000009000d7c11 */ /* 0x000fe400080f1403 */
[----:B------:R-:W0:Y:S04]  /*03e0*/  LDC R3, c[0x0][0x39c] ;  /* 0x0000e700ff037b82 */ /* 0x000e280000000800 */
[----:B------:R-:W3:Y:S01]  /*03f0*/  LDG.E R13, desc[UR4][R12.64+0x4] ;  /* 0x000004040c0d7981 */ /* 0x000ee2000c1e1900 */
[----:B0-----:R-:W-:-:S04]  /*0400*/  FMUL R3, R3, R3 ;  /* 0x0000000303037220 */ /* 0x001fc80000400000 */
[----:B------:R-:W0:Y:S01]  /*0410*/  MUFU.RCP R4, R3 ;  /* 0x0000000300047308 */ /* 0x000e220000001000 */
[----:B------:R-:W-:Y:S01]  /*0420*/  BSSY.RECONVERGENT B0, `(.L_x_49) ;  /* 0x000000d000007945 */ /* 0x000fe20003800200 */
[----:B0-----:R-:W-:-:S04]  /*0430*/  FFMA R9, -R3, R4, 1 ;  /* 0x3f80000003097423 */ /* 0x001fc80000000104 */
[----:B------:R-:W-:Y:S01]  /*0440*/  FFMA R9, R4, R9, R4 ;  /* 0x0000000904097223 */ /* 0x000fe20000000004 */
[----:B--2---:R-:W-:-:S04]  /*0450*/  FADD R0, -R6, R11 ;  /* 0x0000000b06007221 */ /* 0x004fc80000000100 */
[----:B---3--:R-:W-:-:S04]  /*0460*/  FADD R0, R0, R13 ;  /* 0x0000000d00007221 */ /* 0x008fc80000000000 */
[----:B------:R-:W0:Y:S01]  /*0470*/  FCHK P0, R0, R3 ;  /* 0x0000000300007302 */ /* 0x000e220000000000 */
[----:B------:R-:W-:-:S04]  /*0480*/  FFMA R4, R0, R9, RZ ;  /* 0x0000000900047223 */ /* 0x000fc800000000ff */
[----:B------:R-:W-:-:S04]  /*0490*/  FFMA R6, -R3, R4, R0 ;  /* 0x0000000403067223 */ /* 0x000fc80000000100 */
[----:B------:R-:W-:Y:S01]  /*04a0*/  FFMA R9, R9, R6, R4 ;  /* 0x0000000609097223 */ /* 0x000fe20000000004 */
[----:B0-----:R-:W-:Y:S06]  /*04b0*/  @!P0 BRA `(.L_x_50) ;  /* 0x00000000000c8947 */ /* 0x001fec0003800000 */
[----:B------:R-:W-:-:S07]  /*04c0*/  MOV R10, 0x4e0 ;  /* 0x000004e0000a7802 */ /* 0x000fce0000000f00 */
[----:B------:R-:W-:Y:S05]  /*04d0*/  CALL.REL.NOINC `($__internal_1_$__cuda_sm3x_div_rn_noftz_f32_slowpath) ;  /* 0x00000000002c7944 */ /* 0x000fea0003c00000 */
[----:B------:R-:W-:-:S07]  /*04e0*/  IMAD.MOV.U32 R9, RZ, RZ, R0 ;  /* 0x000000ffff097224 */ /* 0x000fce00078e0000 */
.L_x_50:
[----:B------:R-:W-:Y:S05]  /*04f0*/  BSYNC.RECONVERGENT B0 ;  /* 0x0000000000007941 */ /* 0x000fea0003800200 */
.L_x_49:
[----:B------:R-:W0:Y:S01]  /*0500*/  LDC.64 R10, c[0x0][0x388] ;  /* 0x0000e200ff0a7b82 */ /* 0x000e220000000a00 */
[----:B------:R-:W1:Y:S01]  /*0510*/  LDCU UR6, c[0x0][0x3a0] ;  /* 0x00007400ff0677ac */ /* 0x000e620008000800 */
[----:B------:R-:W-:Y:S02]  /*0520*/  IMAD R5, R5, -0x2, R7 ;  /* 0xfffffffe05057824 */ /* 0x000fe400078e0207 */
[----:B------:R-:W-:Y:S02]  /*0530*/  FADD R8, R9, R8 ;  /* 0x0000000809087221 */ /* 0x000fe40000000000 */
[----:B------:R-:W-:Y:S02]  /*0540*/  IMAD.IADD R3, R2, 0x1, R5 ;  /* 0x0000000102037824 */ /* 0x000fe400078e0205 */
[----:B-1----:R-:W-:Y:S02]  /*0550*/  FMUL R5, R8, UR6 ;  /* 0x0000000608057c20 */ /* 0x002fe40008400000 */
[----:B0-----:R-:W-:-:S05]  /*0560*/  IMAD.WIDE R2, R3, 0x4, R10 ;  /* 0x0000000403027825 */ /* 0x001fca00078e020a */
[----:B------:R-:W-:Y:S01]  /*0570*/  STG.E desc[UR4][R2.64], R5 ;  /* 0x0000000502007986 */ /* 0x000fe2000c101904 */
[----:B------:R-:W-:Y:S05]  /*0580*/  EXIT ;  /* 0x000000000000794d */ /* 0x000fea0003800000 */
        .weak           $__internal_1_$__cuda_sm3x_div_rn_noftz_f32_slowpath
        .type           $__internal_1_$__cuda_sm3x_div_rn_noftz_f32_slowpath,@function
        .size           $__internal_1_$__cuda_sm3x_div_rn_noftz_f32_slowpath,(.L_x_287 - $__internal_1_$__cuda_sm3x_div_rn_noftz_f32_slowpath)
$__internal_1_$__cuda_sm3x_div_rn_noftz_f32_slowpath:
[----:B------:R-:W-:Y:S01]  /*0590*/  SHF.R.U32.HI R11, RZ, 0x17, R3 ;  /* 0x00000017ff0b7819 */ /* 0x000fe20000011603 */
[----:B------:R-:W-:Y:S01]  /*05a0*/  BSSY.RECONVERGENT B1, `(.L_x_51) ;  /* 0x0000062000017945 */ /* 0x000fe20003800200 */
[----:B------:R-:W-:Y:S02]  /*05b0*/  SHF.R.U32.HI R9, RZ, 0x17, R0 ;  /* 0x00000017ff097819 */ /* 0x000fe40000011600 */
[----:B------:R-:W-:Y:S02]  /*05c0*/  LOP3.LUT R11, R11, 0xff, RZ, 0xc0, !PT ;  /* 0x000000ff0b0b7812 */ /* 0x000fe400078ec0ff */
[----:B------:R-:W-:-:S03]  /*05d0*/  LOP3.LUT R14, R9, 0xff, RZ, 0xc0, !PT ;  /* 0x000000ff090e7812 */ /* 0x000fc600078ec0ff */
[----:B------:R-:W-:Y:S02]  /*05e0*/  VIADD R13, R11, 0xffffffff ;  /* 0xffffffff0b0d7836 */ /* 0x000fe40000000000 */
[----:B------:R-:W-:-:S03]  /*05f0*/  VIADD R12, R14, 0xffffffff ;  /* 0xffffffff0e0c7836 */ /* 0x000fc60000000000 */
[----:B------:R-:W-:-:S04]  /*0600*/  ISETP.GT.U32.AND P0, PT, R13, 0xfd, PT ;  /* 0x000000fd0d00780c */ /* 0x000fc80003f04070 */
[----:B------:R-:W-:-:S13]  /*0610*/  ISETP.GT.U32.OR P0, PT, R12, 0xfd, P0 ;  /* 0x000000fd0c00780c */ /* 0x000fda0000704470 */
[----:B------:R-:W-:Y:S01]  /*0620*/  @!P0 IMAD.MOV.U32 R9, RZ, RZ, RZ ;  /* 0x000000ffff098224 */ /* 0x000fe200078e00ff */
[----:B------:R-:W-:Y:S06]  /*0630*/  @!P0 BRA `(.L_x_52) ;  /* 0x00000000005c8947 */ /* 0x000fec0003800000 */
[----:B------:R-:W-:Y:S02]  /*0640*/  FSETP.GTU.FTZ.AND P0, PT, |R0|, +INF , PT ;  /* 0x7f8000000000780b */ /* 0x000fe40003f1c200 */
[----:B------:R-:W-:-:S04]  /*0650*/  FSETP.GTU.FTZ.AND P1, PT, |R3|, +INF , PT ;  /* 0x7f8000000300780b */ /* 0x000fc80003f3c200 */
[----:B------:R-:W-:-:S13]  /*0660*/  PLOP3.LUT P0, PT, P0, P1, PT, 0xf8, 0x8f ;  /* 0x00000000008f781c */ /* 0x000fda0000703f70 */
[----:B------:R-:W-:Y:S05]  /*0670*/  @P0 BRA `(.L_x_53) ;  /* 0x00000004004c0947 */ /* 0x000fea0003800000 */
[----:B------:R-:W-:-:S13]  /*0680*/  LOP3.LUT P0, RZ, R3, 0x7fffffff, R0, 0xc8, !PT ;  /* 0x7fffffff03ff7812 */ /* 0x000fda000780c800 */
[----:B------:R-:W-:Y:S05]  /*0690*/  @!P0 BRA `(.L_x_54) ;  /* 0x00000004003c8947 */ /* 0x000fea0003800000 */
[C---:B------:R-:W-:Y:S02]  /*06a0*/  FSETP.NEU.FTZ.AND P2, PT, |R0|.reuse, +INF , PT ;  /* 0x7f8000000000780b */ /* 0x040fe40003f5d200 */
[----:B------:R-:W-:Y:S02]  /*06b0*/  FSETP.NEU.FTZ.AND P1, PT, |R3|, +INF , PT ;  /* 0x7f8000000300780b */ /* 0x000fe40003f3d200 */
[----:B------:R-:W-:-:S11]  /*06c0*/  FSETP.NEU.FTZ.AND P0, PT, |R0|, +INF , PT ;  /* 0x7f8000000000780b */ /* 0x000fd60003f1d200 */
[----:B------:R-:W-:Y:S05]  /*06d0*/  @!P1 BRA !P2, `(.L_x_54) ;  /* 0x00000004002c9947 */ /* 0x000fea0005000000 */
[----:B------:R-:W-:-:S04]  /*06e0*/  LOP3.LUT P2, RZ, R0, 0x7fffffff, RZ, 0xc0, !PT ;  /* 0x7fffffff00ff7812 */ /* 0x000fc8000784c0ff */
[----:B------:R-:W-:-:S13]  /*06f0*/  PLOP3.LUT P1, PT, P1, P2, PT, 0x2f, 0xf2 ;  /* 0x0000000000f2781c */ /* 0x000fda0000f24577 */
[----:B------:R-:W-:Y:S05]  /*0700*/  @P1 BRA `(.L_x_55) ;  /* 0x0000000400181947 */ /* 0x000fea0003800000 */
[----:B------:R-:W-:-:S04]  /*0710*/  LOP3.LUT P1, RZ, R3, 0x7fffffff, RZ, 0xc0, !PT ;  /* 0x7fffffff03ff7812 */ /* 0x000fc8000782c0ff */
[----:B------:R-:W-:-:S13]  /*0720*/  PLOP3.LUT P0, PT, P0, P1, PT, 0x2f, 0xf2 ;  /* 0x0000000000f2781c */ /* 0x000fda0000702577 */
[----:B------:R-:W-:Y:S05]  /*0730*/  @P0 BRA `(.L_x_56) ;  /* 0x0000000400000947 */ /* 0x000fea0003800000 */
[----:B------:R-:W-:Y:S02]  /*0740*/  ISETP.GE.AND P0, PT, R12, RZ, PT ;  /* 0x000000ff0c00720c */ /* 0x000fe40003f06270 */
[----:B------:R-:W-:-:S11]  /*0750*/  ISETP.GE.AND P1, PT, R13, RZ, PT ;  /* 0x000000ff0d00720c */ /* 0x000fd60003f26270 */
[----:B------:R-:W-:Y:S01]  /*0760*/  @P0 MOV R9, RZ ;  /* 0x000000ff00090202 */ /* 0x000fe20000000f00 */
[----:B------:R-:W-:Y:S02]  /*0770*/  @!P0 IMAD.MOV.U32 R9, RZ, RZ, -0x40 ;  /* 0xffffffc0ff098424 */ /* 0x000fe400078e00ff */
[----:B------:R-:W-:Y:S01]  /*0780*/  @!P0 FFMA R0, R0, 1.84467440737095516160e+19, RZ ;  /* 0x5f80000000008823 */ /* 0x000fe200000000ff */
[----:B------:R-:W-:Y:S01]  /*0790*/  @!P1 FFMA R3, R3, 1.84467440737095516160e+19, RZ ;  /* 0x5f80000003039823 */ /* 0x000fe200000000ff */
[----:B------:R-:W-:-:S07]  /*07a0*/  @!P1 VIADD R9, R9, 0x40 ;  /* 0x0000004009099836 */ /* 0x000fce0000000000 */
.L_x_52:
[----:B------:R-:W-:Y:S01]  /*07b0*/  LEA R12, R11, 0xc0800000, 0x17 ;  /* 0xc08000000b0c7811 */ /* 0x000fe200078eb8ff */
[----:B------:R-:W-:Y:S04]  /*07c0*/  BSSY.RECONVERGENT B2, `(.L_x_57) ;  /* 0x0000036000027945 */ /* 0x000fe80003800200 */
[----:B------:R-:W-:Y:S02]  /*07d0*/  IMAD.IADD R12, R3, 0x1, -R12 ;  /* 0x00000001030c7824 */ /* 0x000fe400078e0a0c */
[----:B------:R-:W-:Y:S02]  /*07e0*/  VIADD R3, R14, 0xffffff81 ;  /* 0xffffff810e037836 */ /* 0x000fe40000000000 */
[----:B------:R0:W1:Y:S01]  /*07f0*/  MUFU.RCP R13, R12 ;  /* 0x0000000c000d7308 */ /* 0x0000620000001000 */
[----:B------:R-:W-:Y:S01]  /*0800*/  FADD.FTZ R15, -R12, -RZ ;  /* 0x800000ff0c0f7221 */ /* 0x000fe20000010100 */
[C---:B------:R-:W-:Y:S01]  /*0810*/  IMAD R0, R3.reuse, -0x800000, R0 ;  /* 0xff80000003007824 */ /* 0x040fe200078e0200 */
[----:B0-----:R-:W-:-:S05]  /*0820*/  IADD3 R12, PT, PT, R3, 0x7f, -R11 ;  /* 0x0000007f030c7810 */ /* 0x001fca0007ffe80b */
[----:B------:R-:W-:Y:S02]  /*0830*/  IMAD.IADD R12, R12, 0x1, R9 ;  /* 0x000000010c0c7824 */ /* 0x000fe400078e0209 */
[----:B-1----:R-:W-:-:S04]  /*0840*/  FFMA R14, R13, R15, 1 ;  /* 0x3f8000000d0e7423 */ /* 0x002fc8000000000f */
[----:B------:R-:W-:-:S04]  /*0850*/  FFMA R16, R13, R14, R13 ;  /* 0x0000000e0d107223 */ /* 0x000fc8000000000d */
[----:B------:R-:W-:-:S04]  /*0860*/  FFMA R13, R0, R16, RZ ;  /* 0x00000010000d7223 */ /* 0x000fc800000000ff */
[----:B------:R-:W-:-:S04]  /*0870*/  FFMA R14, R15, R13, R0 ;  /* 0x0000000d0f0e7223 */ /* 0x000fc80000000000 */
[----:B------:R-:W-:-:S04]  /*0880*/  FFMA R13, R16, R14, R13 ;  /* 0x0000000e100d7223 */ /* 0x000fc8000000000d */
[----:B------:R-:W-:-:S04]  /*0890*/  FFMA R14, R15, R13, R0 ;  /* 0x0000000d0f0e7223 */ /* 0x000fc80000000000 */
[----:B------:R-:W-:-:S05]  /*08a0*/  FFMA R0, R16, R14, R13 ;  /* 0x0000000e10007223 */ /* 0x000fca000000000d */
[----:B------:R-:W-:-:S04]  /*08b0*/  SHF.R.U32.HI R3, RZ, 0x17, R0 ;  /* 0x00000017ff037819 */ /* 0x000fc80000011600 */
[----:B------:R-:W-:-:S05]  /*08c0*/  LOP3.LUT R3, R3, 0xff, RZ, 0xc0, !PT ;  /* 0x000000ff03037812 */ /* 0x000fca00078ec0ff */
[----:B------:R-:W-:-:S05]  /*08d0*/  IMAD.IADD R11, R3, 0x1, R12 ;  /* 0x00000001030b7824 */ /* 0x000fca00078e020c */
[----:B------:R-:W-:-:S04]  /*08e0*/  IADD3 R3, PT, PT, R11, -0x1, RZ ;  /* 0xffffffff0b037810 */ /* 0x000fc80007ffe0ff */
[----:B------:R-:W-:-:S13]  /*08f0*/  ISETP.GE.U32.AND P0, PT, R3, 0xfe, PT ;  /* 0x000000fe0300780c */ /* 0x000fda0003f06070 */
[----:B------:R-:W-:Y:S05]  /*0900*/  @!P0 BRA `(.L_x_58) ;  /* 0x0000000000808947 */ /* 0x000fea0003800000 */
[----:B------:R-:W-:-:S13]  /*0910*/  ISETP.GT.AND P0, PT, R11, 0xfe, PT ;  /* 0x000000fe0b00780c */ /* 0x000fda0003f04270 */
[----:B------:R-:W-:Y:S05]  /*0920*/  @P0 BRA `(.L_x_59) ;  /* 0x00000000006c0947 */ /* 0x000fea0003800000 */
[----:B------:R-:W-:-:S13]  /*0930*/  ISETP.GE.AND P0, PT, R11, 0x1, PT ;  /* 0x000000010b00780c */ /* 0x000fda0003f06270 */
[----:B------:R-:W-:Y:S05]  /*0940*/  @P0 BRA `(.L_x_60) ;  /* 0x0000000000740947 */ /* 0x000fea0003800000 */
[----:B------:R-:W-:Y:S02]  /*0950*/  ISETP.GE.AND P0, PT, R11, -0x18, PT ;  /* 0xffffffe80b00780c */ /* 0x000fe40003f06270 */
[----:B------:R-:W-:-:S11]  /*0960*/  LOP3.LUT R0, R0, 0x80000000, RZ, 0xc0, !PT ;  /* 0x8000000000007812 */ /* 0x000fd600078ec0ff */
[----:B------:R-:W-:Y:S05]  /*0970*/  @!P0 BRA `(.L_x_60) ;  /* 0x0000000000688947 */ /* 0x000fea0003800000 */
[CCC-:B------:R-:W-:Y:S01]  /*0980*/  FFMA.RZ R3, R16.reuse, R14.reuse, R13.reuse ;  /* 0x0000000e10037223 */ /* 0x1c0fe2000000c00d */
[CCC-:B------:R-:W-:Y:S01]  /*0990*/  FFMA.RM R12, R16.reuse, R14.reuse, R13.reuse ;  /* 0x0000000e100c7223 */ /* 0x1c0fe2000000400d */
[C---:B------:R-:W-:Y:S02]  /*09a0*/  ISETP.NE.AND P2, PT, R11.reuse, RZ, PT ;  /* 0x000000ff0b00720c */ /* 0x040fe40003f45270 */
[----:B------:R-:W-:Y:S02]  /*09b0*/  ISETP.NE.AND P1, PT, R11, RZ, PT ;  /* 0x000000ff0b00720c */ /* 0x000fe40003f25270 */
[----:B------:R-:W-:Y:S01]  /*09c0*/  LOP3.LUT R9, R3, 0x7fffff, RZ, 0xc0, !PT ;  /* 0x007fffff03097812 */ /* 0x000fe200078ec0ff */
[----:B------:R-:W-:Y:S01]  /*09d0*/  FFMA.RP R3, R16, R14, R13 ;  /* 0x0000000e10037223 */ /* 0x000fe2000000800d */
[----:B------:R-:W-:Y:S02]  /*09e0*/  VIADD R14, R11, 0x20 ;  /* 0x000000200b0e7836 */ /* 0x000fe40000000000 */
[----:B------:R-:W-:Y:S01]  /*09f0*/  LOP3.LUT R9, R9, 0x800000, RZ, 0xfc, !PT ;  /* 0x0080000009097812 */ /* 0x000fe200078efcff */
[----:B------:R-:W-:Y:S01]  /*0a00*/  IMAD.MOV R11, RZ, RZ, -R11 ;  /* 0x000000ffff0b7224 */ /* 0x000fe200078e0a0b */
[----:B------:R-:W-:-:S02]  /*0a10*/  FSETP.NEU.FTZ.AND P0, PT, R3, R12, PT ;  /* 0x0000000c0300720b */ /* 0x000fc40003f1d000 */
[----:B------:R-:W-:Y:S02]  /*0a20*/  SHF.L.U32 R14, R9, R14, RZ ;  /* 0x0000000e090e7219 */ /* 0x000fe400000006ff */
[----:B------:R-:W-:Y:S02]  /*0a30*/  SEL R12, R11, RZ, P2 ;  /* 0x000000ff0b0c7207 */ /* 0x000fe40001000000 */
[----:B------:R-:W-:Y:S02]  /*0a40*/  ISETP.NE.AND P1, PT, R14, RZ, P1 ;  /* 0x000000ff0e00720c */ /* 0x000fe40000f25270 */
[----:B------:R-:W-:Y:S02]  /*0a50*/  SHF.R.U32.HI R12, RZ, R12, R9 ;  /* 0x0000000cff0c7219 */ /* 0x000fe40000011609 */
[----:B------:R-:W-:Y:S02]  /*0a60*/  PLOP3.LUT P0, PT, P0, P1, PT, 0xf8, 0x8f ;  /* 0x00000000008f781c */ /* 0x000fe40000703f70 */
[----:B------:R-:W-:-:S02]  /*0a70*/  SHF.R.U32.HI R14, RZ, 0x1, R12 ;  /* 0x00000001ff0e7819 */ /* 0x000fc4000001160c */
[----:B------:R-:W-:-:S04]  /*0a80*/  SEL R3, RZ, 0x1, !P0 ;  /* 0x00000001ff037807 */ /* 0x000fc80004000000 */
[----:B------:R-:W-:-:S04]  /*0a90*/  LOP3.LUT R3, R3, 0x1, R14, 0xf8, !PT ;  /* 0x0000000103037812 */ /* 0x000fc800078ef80e */
[----:B------:R-:W-:-:S05]  /*0aa0*/  LOP3.LUT R3, R3, R12, RZ, 0xc0, !PT ;  /* 0x0000000c03037212 */ /* 0x000fca00078ec0ff */
[----:B------:R-:W-:-:S05]  /*0ab0*/  IMAD.IADD R3, R14, 0x1, R3 ;  /* 0x000000010e037824 */ /* 0x000fca00078e0203 */
[----:B------:R-:W-:Y:S01]  /*0ac0*/  LOP3.LUT R0, R3, R0, RZ, 0xfc, !PT ;  /* 0x0000000003007212 */ /* 0x000fe200078efcff */
[----:B------:R-:W-:Y:S06]  /*0ad0*/  BRA `(.L_x_60) ;  /* 0x0000000000107947 */ /* 0x000fec0003800000 */
.L_x_59:
[----:B------:R-:W-:-:S04]  /*0ae0*/  LOP3.LUT R0, R0, 0x80000000, RZ, 0xc0, !PT ;  /* 0x8000000000007812 */ /* 0x000fc800078ec0ff */
[----:B------:R-:W-:Y:S01]  /*0af0*/  LOP3.LUT R0, R0, 0x7f800000, RZ, 0xfc, !PT ;  /* 0x7f80000000007812 */ /* 0x000fe200078efcff */
[----:B------:R-:W-:Y:S06]  /*0b00*/  BRA `(.L_x_60) ;  /* 0x0000000000047947 */ /* 0x000fec0003800000 */
.L_x_58:
[----:B------:R-:W-:-:S07]  /*0b10*/  IMAD R0, R12, 0x800000, R0 ;  /* 0x008000000c007824 */ /* 0x000fce00078e0200 */
.L_x_60:
[----:B------:R-:W-:Y:S05]  /*0b20*/  BSYNC.RECONVERGENT B2 ;  /* 0x0000000000027941 */ /* 0x000fea0003800200 */
.L_x_57:
[----:B------:R-:W-:Y:S05]  /*0b30*/  BRA `(.L_x_61) ;  /* 0x0000000000207947 */ /* 0x000fea0003800000 */
.L_x_56:
[----:B------:R-:W-:-:S04]  /*0b40*/  LOP3.LUT R0, R3, 0x80000000, R0, 0x48, !PT ;  /* 0x8000000003007812 */ /* 0x000fc800078e4800 */
[----:B------:R-:W-:Y:S01]  /*0b50*/  LOP3.LUT R0, R0, 0x7f800000, RZ, 0xfc, !PT ;  /* 0x7f80000000007812 */ /* 0x000fe200078efcff */
[----:B------:R-:W-:Y:S06]  /*0b60*/  BRA `(.L_x_61) ;  /* 0x0000000000147947 */ /* 0x000fec0003800000 */
.L_x_55:
[----:B------:R-:W-:Y:S01]  /*0b70*/  LOP3.LUT R0, R3, 0x80000000, R0, 0x48, !PT ;  /* 0x8000000003007812 */ /* 0x000fe200078e4800 */
[----:B------:R-:W-:Y:S06]  /*0b80*/  BRA `(.L_x_61) ;  /* 0x00000000000c7947 */ /* 0x000fec0003800000 */
.L_x_54:
[----:B------:R-:W0:Y:S01]  /*0b90*/  MUFU.RSQ R0, -QNAN ;  /* 0xffc0000000007908 */ /* 0x000e220000001400 */
[----:B------:R-:W-:Y:S05]  /*0ba0*/  BRA `(.L_x_61) ;  /* 0x0000000000047947 */ /* 0x000fea0003800000 */
.L_x_53:
[----:B------:R-:W-:-:S07]  /*0bb0*/  FADD.FTZ R0, R0, R3 ;  /* 0x0000000300007221 */ /* 0x000fce0000010000 */
.L_x_61:
[----:B------:R-:W-:Y:S05]  /*0bc0*/  BSYNC.RECONVERGENT B1 ;  /* 0x0000000000017941 */ /* 0x000fea0003800200 */
.L_x_51:
[----:B------:R-:W-:-:S04]  /*0bd0*/  IMAD.MOV.U32 R11, RZ, RZ, 0x0 ;  /* 0x00000000ff0b7424 */ /* 0x000fc800078e00ff */
[----:B0-----:R-:W-:Y:S05]  /*0be0*/  RET.REL.NODEC R10 `(_Z7ElaDervPfS_iifff) ;  /* 0xfffffff40a047950 */ /* 0x001fea0003c3ffff */
.L_x_62:
        /* <DEDUP_REMOVED lines=9> */
.L_x_287:


//--------------------- .text._Z6ElaTauPfS_S_fii  --------------------------
	.section	.text._Z6ElaTauPfS_S_fii,"ax",@progbits
	.align	128
        .global         _Z6ElaTauPfS_S_fii
        .type           _Z6ElaTauPfS_S_fii,@function
        .size           _Z6ElaTauPfS_S_fii,(.L_x_304 - _Z6ElaTauPfS_S_fii)
        .other          _Z6ElaTauPfS_S_fii,@"STO_CUDA_ENTRY STV_DEFAULT"
_Z6ElaTauPfS_S_fii:
.text._Z6ElaTauPfS_S_fii:
[----:B------:R-:W-:Y:S01]  /*0000*/  LDC R1, c[0x0][0x37c] ;  /* 0x0000df00ff017b82 */ /* 0x000fe20000000800 */
[----:B------:R-:W0:Y:S07]  /*0010*/  S2R R2, SR_TID.Y ;  /* 0x0000000000027919 */ /* 0x000e2e0000002200 */
[----:B------:R-:W1:Y:S01]  /*0020*/  LDC R0, c[0x0][0x360] ;  /* 0x0000d800ff007b82 */ /* 0x000e620000000800 */
[----:B------:R-:W2:Y:S01]  /*0030*/  LDCU UR6, c[0x0][0x3a0] ;  /* 0x00007400ff0677ac */ /* 0x000ea20008000800 */
[----:B------:R-:W1:Y:S01]  /*0040*/  S2R R3, SR_TID.X ;  /* 0x0000000000037919 */ /* 0x000e620000002100 */
[----:B------:R-:W3:Y:S05]  /*0050*/  LDCU UR7, c[0x0][0x39c] ;  /* 0x00007380ff0777ac */ /* 0x000eea0008000800 */
[----:B------:R-:W0:Y:S08]  /*0060*/  S2UR UR5, SR_CTAID.Y ;  /* 0x00000000000579c3 */ /* 0x000e300000002600 */
[----:B------:R-:W0:Y:S08]  /*0070*/  LDC R9, c[0x0][0x364] ;  /* 0x0000d900ff097b82 */ /* 0x000e300000000800 */
[----:B------:R-:W1:Y:S01]  /*0080*/  S2UR UR4, SR_CTAID.X ;  /* 0x00000000000479c3 */ /* 0x000e620000002500 */
[----:B0-----:R-:W-:-:S05]  /*0090*/  IMAD R9, R9, UR5, R2 ;  /* 0x0000000509097c24 */ /* 0x001fca000f8e0202 */
[----:B--2---:R-:W-:Y:S01]  /*00a0*/  ISETP.GE.AND P0, PT, R9, UR6, PT ;  /* 0x0000000609007c0c */ /* 0x004fe2000bf06270 */
[----:B-1----:R-:W-:-:S05]  /*00b0*/  IMAD R0, R0, UR4, R3 ;  /* 0x0000000400007c24 */ /* 0x002fca000f8e0203 */
[----:B---3--:R-:W-:-:S13]  /*00c0*/  ISETP.GE.OR P0, PT, R0, UR7, P0 ;  /* 0x0000000700007c0c */ /* 0x008fda0008706670 */
[----:B------:R-:W-:Y:S05]  /*00d0*/  @P0 EXIT ;  /* 0x000000000000094d */ /* 0x000fea0003800000 */
[----:B------:R-:W0:Y:S01]  /*00e0*/  LDC.64 R4, c[0x0][0x388] ;  /* 0x0000e200ff047b82 */ /* 0x000e220000000a00 */
[----:B------:R-:W1:Y:S01]  /*00f0*/  LDCU.64 UR4, c[0x0][0x358] ;  /* 0x00006b00ff0477ac */ /* 0x000e620008000a00 */
[----:B------:R-:W-:Y:S01]  /*0100*/  IMAD R9, R9, UR7, R0 ;  /* 0x0000000709097c24 */ /* 0x000fe2000f8e0200 */
[----:B------:R-:W2:Y:S05]  /*0110*/  LDCU UR6, c[0x0][0x398] ;  /* 0x00007300ff0677ac */ /* 0x000eaa0008000800 */
[----:B------:R-:W3:Y:S08]  /*0120*/  LDC.64 R6, c[0x0][0x390] ;  /* 0x0000e400ff067b82 */ /* 0x000ef00000000a00 */
[----:B------:R-:W4:Y:S01]  /*0130*/  LDC.64 R2, c[0x0][0x380] ;  /* 0x0000e000ff027b82 */ /* 0x000f220000000a00 */
[----:B0-----:R-:W-:-:S06]  /*0140*/  IMAD.WIDE R4, R9, 0x4, R4 ;  /* 0x0000000409047825 */ /* 0x001fcc00078e0204 */
[----:B-1----:R-:W5:Y:S01]  /*0150*/  LDG.E R4, desc[UR4][R4.64] ;  /* 0x0000000404047981 */ /* 0x002f62000c1e1900 */
[----:B---3--:R-:W-:-:S06]  /*0160*/  IMAD.WIDE R6, R9, 0x4, R6 ;  /* 0x0000000409067825 */ /* 0x008fcc00078e0206 */
[----:B------:R-:W5:Y:S01]  /*0170*/  LDG.E R7, desc[UR4][R6.64] ;  /* 0x0000000406077981 */ /* 0x000f62000c1e1900 */
[----:B----4-:R-:W-:-:S05]  /*0180*/  IMAD.WIDE R2, R9, 0x4, R2 ;  /* 0x0000000409027825 */ /* 0x010fca00078e0202 */
[----:B------:R-:W2:Y:S01]  /*0190*/  LDG.E R0, desc[UR4][R2.64] ;  /* 0x0000000402007981 */ /* 0x000ea2000c1e1900 */
[----:B-----5:R-:W-:-:S04]  /*01a0*/  FADD R9, R4, -R7 ;  /* 0x8000000704097221 */ /* 0x020fc80000000000 */
[----:B--2---:R-:W-:-:S05]  /*01b0*/  FFMA R9, -R9, UR6, R0 ;  /* 0x0000000609097c23 */ /* 0x004fca0008000100 */
[----:B------:R-:W-:Y:S01]  /*01c0*/  STG.E desc[UR4][R2.64], R9 ;  /* 0x0000000902007986 */ /* 0x000fe2000c101904 */
[----:B------:R-:W-:Y:S05]  /*01d0*/  EXIT ;  /* 0x000000000000794d */ /* 0x000fea0003800000 */
.L_x_63:
        /* <DEDUP_REMOVED lines=10> */
.L_x_304:


//--------------------- .text._Z8updateSMPfS_S_S_S_S_S_fffffiii --------------------------
	.section	.text._Z8updateSMPfS_S_S_S_S_S_fffffiii,"ax",@progbits
	.align	128
        .global         _Z8updateSMPfS_S_S_S_S_S_fffffiii
        .type           _Z8updateSMPfS_S_S_S_S_S_fffffiii,@function
        .size           _Z8updateSMPfS_S_S_S_S_S_fffffiii,(.L_x_289 - _Z8updateSMPfS_S_S_S_S_S_fffffiii)
        .other          _Z8updateSMPfS_S_S_S_S_S_fffffiii,@"STO_CUDA_ENTRY STV_DEFAULT"
_Z8updateSMPfS_S_S_S_S_S_fffffiii:
.text._Z8updateSMPfS_S_S_S_S_S_fffffiii:
[----:B------:R-:W-:Y:S01]  /*0000*/  LDC R1, c[0x0][0x37c] ;  /* 0x0000df00ff017b82 */ /* 0x000fe20000000800 */
[----:B------:R-:W0:Y:S07]  /*0010*/  S2R R0, SR_TID.Y ;  /* 0x0000000000007919 */ /* 0x000e2e0000002200 */
[----:B------:R-:W1:Y:S01]  /*0020*/  LDC R4, c[0x0][0x360] ;  /* 0x0000d800ff047b82 */ /* 0x000e620000000800 */
[----:B------:R-:W2:Y:S01]  /*0030*/  LDCU UR7, c[0x0][0x3d0] ;  /* 0x00007a00ff0777ac */ /* 0x000ea20008000800 */
[----:B------:R-:W-:Y:S01]  /*0040*/  BSSY.RECONVERGENT B0, `(.L_x_64) ;  /* 0x0000132000007945 */ /* 0x000fe20003800200 */
[----:B------:R-:W1:Y:S01]  /*0050*/  S2R R3, SR_TID.X ;  /* 0x0000000000037919 */ /* 0x000e620000002100 */
[----:B------:R-:W3:Y:S04]  /*0060*/  LDCU UR6, c[0x0][0x3cc] ;  /* 0x00007980ff0677ac */ /* 0x000ee80008000800 */
[----:B------:R-:W0:Y:S08]  /*0070*/  S2UR UR5, SR_CTAID.Y ;  /* 0x00000000000579c3 */ /* 0x000e300000002600 */
[----:B------:R-:W0:Y:S08]  /*0080*/  LDC R5, c[0x0][0x364] ;  /* 0x0000d900ff057b82 */ /* 0x000e300000000800 */
[----:B------:R-:W1:Y:S01]  /*0090*/  S2UR UR4, SR_CTAID.X ;  /* 0x00000000000479c3 */ /* 0x000e620000002500 */
[----:B0-----:R-:W-:-:S05]  /*00a0*/  IMAD R5, R5, UR5, R0 ;  /* 0x0000000505057c24 */ /* 0x001fca000f8e0200 */
[----:B--2---:R-:W-:Y:S01]  /*00b0*/  ISETP.GE.AND P0, PT, R5, UR7, PT ;  /* 0x0000000705007c0c */ /* 0x004fe2000bf06270 */
[----:B-1----:R-:W-:Y:S01]  /*00c0*/  IMAD R4, R4, UR4, R3 ;  /* 0x0000000404047c24 */ /* 0x002fe2000f8e0203 */
[----:B------:R-:W0:Y:S04]  /*00d0*/  LDCU.64 UR4, c[0x0][0x358] ;  /* 0x00006b00ff0477ac */ /* 0x000e280008000a00 */
[----:B---3--:R-:W-:-:S13]  /*00e0*/  ISETP.GE.OR P0, PT, R4, UR6, P0 ;  /* 0x0000000604007c0c */ /* 0x008fda0008706670 */
[----:B------:R-:W-:Y:S05]  /*00f0*/  @P0 BRA `(.L_x_65) ;  /* 0x0000001000980947 */ /* 0x000fea0003800000 */
[----:B------:R-:W1:Y:S01]  /*0100*/  LDC.64 R6, c[0x0][0x398] ;  /* 0x0000e600ff067b82 */ /* 0x000e620000000a00 */
[----:B------:R-:W-:Y:S01]  /*0110*/  IMAD R0, R5, UR6, R4 ;  /* 0x0000000605007c24 */ /* 0x000fe2000f8e0204 */
[----:B------:R-:W2:Y:S01]  /*0120*/  LDCU.64 UR8, c[0x0][0x3b8] ;  /* 0x00007700ff0877ac */ /* 0x000ea20008000a00 */
[----:B------:R-:W3:Y:S05]  /*0130*/  LDCU UR7, c[0x0][0x3c8] ;  /* 0x00007900ff0777ac */ /* 0x000eea0008000800 */
[----:B------:R-:W4:Y:S08]  /*0140*/  LDC.64 R2, c[0x0][0x390] ;  /* 0x0000e400ff027b82 */ /* 0x000f300000000a00 */
[----:B------:R-:W5:Y:S01]  /*0150*/  LDC.64 R10, c[0x0][0x380] ;  /* 0x0000e000ff0a7b82 */ /* 0x000f620000000a00 */
[----:B-1----:R-:W-:-:S07]  /*0160*/  IMAD.WIDE R6, R0, 0x4, R6 ;  /* 0x0000000400067825 */ /* 0x002fce00078e0206 */
[----:B------:R-:W1:Y:S01]  /*0170*/  LDC.64 R12, c[0x0][0x3a0] ;  /* 0x0000e800ff0c7b82 */ /* 0x000e620000000a00 */
[----:B0-----:R-:W2:Y:S01]  /*0180*/  LDG.E R6, desc[UR4][R6.64] ;  /* 0x0000000406067981 */ /* 0x001ea2000c1e1900 */
[----:B----4-:R-:W-:-:S05]  /*0190*/  IMAD.WIDE R2, R0, 0x4, R2 ;  /* 0x0000000400027825 */ /* 0x010fca00078e0202 */
[----:B------:R-:W2:Y:S01]  /*01a0*/  LDG.E R9, desc[UR4][R2.64] ;  /* 0x0000000402097981 */ /* 0x000ea2000c1e1900 */
[----:B-----5:R-:W-:-:S04]  /*01b0*/  IMAD.WIDE R10, R0, 0x4, R10 ;  /* 0x00000004000a7825 */ /* 0x020fc800078e020a */
[----:B-1----:R-:W-:-:S04]  /*01c0*/  IMAD.WIDE R12, R0, 0x4, R12 ;  /* 0x00000004000c7825 */ /* 0x002fc800078e020c */
[----:B--2---:R-:W-:Y:S02]  /*01d0*/  FADD R15, R6, R9 ;  /* 0x00000009060f7221 */ /* 0x004fe40000000000 */
[----:B------:R-:W0:Y:S03]  /*01e0*/  LDC.64 R8, c[0x0][0x388] ;  /* 0x0000e200ff087b82 */ /* 0x000e260000000a00 */
[----:B------:R1:W-:Y:S04]  /*01f0*/  STG.E desc[UR4][R10.64], R15 ;  /* 0x0000000f0a007986 */ /* 0x0003e8000c101904 */
[----:B------:R-:W2:Y:S01]  /*0200*/  LDG.E R14, desc[UR4][R12.64] ;  /* 0x000000040c0e7981 */ /* 0x000ea2000c1e1900 */
[----:B0-----:R-:W-:-:S04]  /*0210*/  IMAD.WIDE R6, R0, 0x4, R8 ;  /* 0x0000000400067825 */ /* 0x001fc800078e0208 */
[----:B--2---:R-:W-:-:S04]  /*0220*/  FADD R14, R15, -R14 ;  /* 0x8000000e0f0e7221 */ /* 0x004fc80000000000 */
[----:B------:R-:W-:-:S05]  /*0230*/  FMUL R14, R14, UR8 ;  /* 0x000000080e0e7c20 */ /* 0x000fca0008400000 */
[----:B---3--:R-:W-:-:S04]  /*0240*/  FSETP.GEU.AND P0, PT, R14, UR7, PT ;  /* 0x000000070e007c0b */ /* 0x008fc8000bf0e000 */
[----:B------:R-:W-:Y:S01]  /*0250*/  FSEL R21, R14, UR7, !P0 ;  /* 0x000000070e157c08 */ /* 0x000fe2000c000000 */
[----:B-1----:R-:W0:Y:S01]  /*0260*/  MUFU.RCP64H R15, 31536000 ;  /* 0x417e1338000f7908 */ /* 0x002e220000001800 */
[----:B------:R-:W-:Y:S01]  /*0270*/  IMAD.MOV.U32 R18, RZ, RZ, 0x0 ;  /* 0x00000000ff127424 */ /* 0x000fe200078e00ff */
[----:B------:R-:W1:Y:S02]  /*0280*/  LDCU UR7, c[0x0][0x3c0] ;  /* 0x00007800ff0777ac */ /* 0x000e640008000800 */
[----:B------:R2:W-:Y:S04]  /*0290*/  STG.E desc[UR4][R6.64], R21 ;  /* 0x0000001506007986 */ /* 0x0005e8000c101904 */
[----:B------:R-:W3:Y:S04]  /*02a0*/  LDG.E R8, desc[UR4][R2.64] ;  /* 0x0000000402087981 */ /* 0x000ee8000c1e1900 */
[----:B------:R4:W5:Y:S04]  /*02b0*/  LDG.E R9, desc[UR4][R10.64] ;  /* 0x000000040a097981 */ /* 0x000968000c1e1900 */
[----:B------:R-:W5:Y:S01]  /*02c0*/  LDG.E R12, desc[UR4][R12.64] ;  /* 0x000000040c0c7981 */ /* 0x000f62000c1e1900 */
[----:B------:R-:W-:-:S02]  /*02d0*/  IMAD.MOV.U32 R19, RZ, RZ, 0x417e1338 ;  /* 0x417e1338ff137424 */ /* 0x000fc400078e00ff */
[----:B------:R-:W-:-:S06]  /*02e0*/  IMAD.MOV.U32 R14, RZ, RZ, 0x1 ;  /* 0x00000001ff0e7424 */ /* 0x000fcc00078e00ff */
[----:B0-----:R-:W-:-:S08]  /*02f0*/  DFMA R16, R14, -R18, 1 ;  /* 0x3ff000000e10742b */ /* 0x001fd00000000812 */
[----:B------:R-:W-:-:S08]  /*0300*/  DFMA R16, R16, R16, R16 ;  /* 0x000000101010722b */ /* 0x000fd00000000010 */
[----:B------:R-:W-:-:S08]  /*0310*/  DFMA R16, R14, R16, R14 ;  /* 0x000000100e10722b */ /* 0x000fd0000000000e */
[----:B------:R-:W-:-:S08]  /*0320*/  DFMA R14, R16, -R18, 1 ;  /* 0x3ff00000100e742b */ /* 0x000fd00000000812 */
[----:B------:R-:W-:Y:S01]  /*0330*/  DFMA R14, R16, R14, R16 ;  /* 0x0000000e100e722b */ /* 0x000fe20000000010 */
[----:B------:R-:W-:Y:S01]  /*0340*/  BSSY.RECONVERGENT B1, `(.L_x_66) ;  /* 0x0000017000017945 */ /* 0x000fe20003800200 */
[----:B---3--:R-:W-:-:S04]  /*0350*/  FMUL R20, R21, R8 ;  /* 0x0000000815147220 */ /* 0x008fc80000400000 */
[----:B--2---:R-:W0:Y:S02]  /*0360*/  F2F.F64.F32 R6, R20 ;  /* 0x0000001400067310 */ /* 0x004e240000201800 */
[----:B0-----:R-:W-:-:S08]  /*0370*/  DMUL R2, R6, R14 ;  /* 0x0000000e06027228 */ /* 0x001fd00000000000 */
[----:B----4-:R-:W-:-:S08]  /*0380*/  DFMA R10, R2, -31536000, R6 ;  /* 0xc17e1338020a782b */ /* 0x010fd00000000006 */
[----:B------:R-:W-:Y:S01]  /*0390*/  DFMA R2, R14, R10, R2 ;  /* 0x0000000a0e02722b */ /* 0x000fe20000000002 */
[----:B-1----:R-:W-:Y:S01]  /*03a0*/  FMUL R16, R8, UR7 ;  /* 0x0000000708107c20 */ /* 0x002fe20008400000 */
[----:B-----5:R-:W-:Y:S01]  /*03b0*/  FADD R9, R9, -R12 ;  /* 0x8000000c09097221 */ /* 0x020fe20000000000 */
[----:B------:R-:W-:-:S03]  /*03c0*/  FSETP.GEU.AND P1, PT, |R7|, 6.5827683646048100446e-37, PT ;  /* 0x036000000700780b */ /* 0x000fc60003f2e200 */
[----:B------:R-:W-:-:S04]  /*03d0*/  FMUL R9, R9, UR9 ;  /* 0x0000000909097c20 */ /* 0x000fc80008400000 */
[----:B------:R-:W-:Y:S01]  /*03e0*/  FFMA R8, RZ, 15.87969207763671875, R3 ;  /* 0x417e1338ff087823 */ /* 0x000fe20000000003 */
[----:B------:R-:W0:Y:S04]  /*03f0*/  F2F.F64.F32 R16, R16 ;  /* 0x0000001000107310 */ /* 0x000e280000201800 */
[----:B------:R-:W-:-:S04]  /*0400*/  FSETP.GT.AND P0, PT, |R8|, 1.469367938527859385e-39, PT ;  /* 0x001000000800780b */ /* 0x000fc80003f04200 */
[----:B------:R1:W2:Y:S09]  /*0410*/  F2F.F64.F32 R30, R9 ;  /* 0x00000009001e7310 */ /* 0x0002b20000201800 */
[----:B01----:R-:W-:Y:S05]  /*0420*/  @P0 BRA P1, `(.L_x_67) ;  /* 0x0000000000200947 */ /* 0x003fea0000800000 */
[----:B------:R-:W-:Y:S01]  /*0430*/  MOV R18, R6 ;  /* 0x0000000600127202 */ /* 0x000fe20000000f00 */
[----:B------:R-:W-:Y:S01]  /*0440*/  IMAD.MOV.U32 R21, RZ, RZ, R7 ;  /* 0x000000ffff157224 */ /* 0x000fe200078e0007 */
[----:B------:R-:W-:Y:S01]  /*0450*/  MOV R6, 0x490 ;  /* 0x0000049000067802 */ /* 0x000fe20000000f00 */
[----:B------:R-:W-:Y:S02]  /*0460*/  IMAD.MOV.U32 R10, RZ, RZ, RZ ;  /* 0x000000ffff0a7224 */ /* 0x000fe400078e00ff */
[----:B------:R-:W-:-:S07]  /*0470*/  IMAD.MOV.U32 R11, RZ, RZ, 0x417e1338 ;  /* 0x417e1338ff0b7424 */ /* 0x000fce00078e00ff */
[----:B--2---:R-:W-:Y:S05]  /*0480*/  CALL.REL.NOINC `($__internal_2_$__cuda_sm20_div_rn_f64_full) ;  /* 0x00000010008c7944 */ /* 0x004fea0003c00000 */
[----:B------:R-:W-:Y:S01]  /*0490*/  MOV R2, R20 ;  /* 0x0000001400027202 */ /* 0x000fe20000000f00 */
[----:B------:R-:W-:-:S07]  /*04a0*/  IMAD.MOV.U32 R3, RZ, RZ, R21 ;  /* 0x000000ffff037224 */ /* 0x000fce00078e0015 */
.L_x_67:
[----:B------:R-:W-:Y:S05]  /*04b0*/  BSYNC.RECONVERGENT B1 ;  /* 0x0000000000017941 */ /* 0x000fea0003800200 */
.L_x_66:
[----:B------:R-:W0:Y:S01]  /*04c0*/  LDCU UR7, c[0x0][0x3c4] ;  /* 0x00007880ff0777ac */ /* 0x000e220008000800 */
[----:B------:R-:W-:Y:S01]  /*04d0*/  IMAD.MOV.U32 R6, RZ, RZ, 0x1 ;  /* 0x00000001ff067424 */ /* 0x000fe200078e00ff */
[----:B------:R-:W-:Y:S01]  /*04e0*/  FSETP.GEU.AND P1, PT, |R3|, 6.5827683646048100446e-37, PT ;  /* 0x036000000300780b */ /* 0x000fe20003f2e200 */
[----:B------:R-:W-:Y:S01]  /*04f0*/  BSSY.RECONVERGENT B1, `(.L_x_68) ;  /* 0x0000016000017945 */ /* 0x000fe20003800200 */
[----:B0-----:R-:W0:Y:S08]  /*0500*/  F2F.F64.F32 R8, UR7 ;  /* 0x0000000700087d10 */ /* 0x001e300008201800 */
[----:B0-----:R-:W0:Y:S02]  /*0510*/  MUFU.RCP64H R7, R9 ;  /* 0x0000000900077308 */ /* 0x001e240000001800 */
[----:B0-----:R-:W-:-:S08]  /*0520*/  DFMA R10, -R8, R6, 1 ;  /* 0x3ff00000080a742b */ /* 0x001fd00000000106 */
[----:B------:R-:W-:-:S08]  /*0530*/  DFMA R10, R10, R10, R10 ;  /* 0x0000000a0a0a722b */ /* 0x000fd0000000000a */
[----:B------:R-:W-:-:S08]  /*0540*/  DFMA R10, R6, R10, R6 ;  /* 0x0000000a060a722b */ /* 0x000fd00000000006 */
[----:B------:R-:W-:-:S08]  /*0550*/  DFMA R6, -R8, R10, 1 ;  /* 0x3ff000000806742b */ /* 0x000fd0000000010a */
[----:B------:R-:W-:-:S08]  /*0560*/  DFMA R6, R10, R6, R10 ;  /* 0x000000060a06722b */ /* 0x000fd0000000000a */
[----:B------:R-:W-:-:S08]  /*0570*/  DMUL R10, R6, R2 ;  /* 0x00000002060a7228 */ /* 0x000fd00000000000 */
[----:B------:R-:W-:-:S08]  /*0580*/  DFMA R12, -R8, R10, R2 ;  /* 0x0000000a080c722b */ /* 0x000fd00000000102 */
[----:B------:R-:W-:-:S10]  /*0590*/  DFMA R6, R6, R12, R10 ;  /* 0x0000000c0606722b */ /* 0x000fd4000000000a */
[----:B------:R-:W-:-:S05]  /*05a0*/  FFMA R10, RZ, R9, R7 ;  /* 0x00000009ff0a7223 */ /* 0x000fca0000000007 */
[----:B------:R-:W-:-:S13]  /*05b0*/  FSETP.GT.AND P0, PT, |R10|, 1.469367938527859385e-39, PT ;  /* 0x001000000a00780b */ /* 0x000fda0003f04200 */
[----:B------:R-:W-:Y:S05]  /*05c0*/  @P0 BRA P1, `(.L_x_69) ;  /* 0x0000000000200947 */ /* 0x000fea0000800000 */
[----:B------:R-:W-:Y:S01]  /*05d0*/  IMAD.MOV.U32 R18, RZ, RZ, R2 ;  /* 0x000000ffff127224 */ /* 0x000fe200078e0002 */
[----:B------:R-:W-:Y:S01]  /*05e0*/  MOV R21, R3 ;  /* 0x0000000300157202 */ /* 0x000fe20000000f00 */
[----:B------:R-:W-:Y:S01]  /*05f0*/  IMAD.MOV.U32 R10, RZ, RZ, R8 ;  /* 0x000000ffff0a7224 */ /* 0x000fe200078e0008 */
[----:B------:R-:W-:Y:S01]  /*0600*/  MOV R6, 0x630 ;  /* 0x0000063000067802 */ /* 0x000fe20000000f00 */
[----:B------:R-:W-:-:S07]  /*0610*/  IMAD.MOV.U32 R11, RZ, RZ, R9 ;  /* 0x000000ffff0b7224 */ /* 0x000fce00078e0009 */
[----:B--2---:R-:W-:Y:S05]  /*0620*/  CALL.REL.NOINC `($__internal_2_$__cuda_sm20_div_rn_f64_full) ;  /* 0x0000001000247944 */ /* 0x004fea0003c00000 */
[----:B------:R-:W-:Y:S01]  /*0630*/  IMAD.MOV.U32 R6, RZ, RZ, R20 ;  /* 0x000000ffff067224 */ /* 0x000fe200078e0014 */
[----:B------:R-:W-:-:S07]  /*0640*/  MOV R7, R21 ;  /* 0x0000001500077202 */ /* 0x000fce0000000f00 */
.L_x_69:
[----:B------:R-:W-:Y:S05]  /*0650*/  BSYNC.RECONVERGENT B1 ;  /* 0x0000000000017941 */ /* 0x000fea0003800200 */
.L_x_68:
[----:B------:R-:W-:Y:S01]  /*0660*/  DSETP.MAX.AND P0, P1, RZ, R6, PT ;  /* 0x00000006ff00722a */ /* 0x000fe2000390f000 */
[----:B------:R-:W-:Y:S01]  /*0670*/  IMAD.MOV.U32 R3, RZ, RZ, R7 ;  /* 0x000000ffff037224 */ /* 0x000fe200078e0007 */
[----:B------:R-:W-:Y:S01]  /*0680*/  BSSY.RECONVERGENT B1, `(.L_x_70) ;  /* 0x0000018000017945 */ /* 0x000fe20003800200 */
[----:B------:R-:W-:Y:S02]  /*0690*/  IMAD.MOV.U32 R2, RZ, RZ, RZ ;  /* 0x000000ffff027224 */ /* 0x000fe400078e00ff */
[----:B------:R-:W-:Y:S02]  /*06a0*/  IMAD.MOV.U32 R10, RZ, RZ, 0x0 ;  /* 0x00000000ff0a7424 */ /* 0x000fe400078e00ff */
[----:B------:R-:W-:Y:S01]  /*06b0*/  IMAD.MOV.U32 R11, RZ, RZ, 0x3fd80000 ;  /* 0x3fd80000ff0b7424 */ /* 0x000fe200078e00ff */
[C---:B------:R-:W-:Y:S02]  /*06c0*/  FSEL R9, R2.reuse, R3, P0 ;  /* 0x0000000302097208 */ /* 0x040fe40000000000 */
[----:B------:R-:W-:-:S04]  /*06d0*/  SEL R2, R2, R6, P0 ;  /* 0x0000000602027207 */ /* 0x000fc80000000000 */
[----:B------:R-:W-:-:S05]  /*06e0*/  @P1 LOP3.LUT R9, R3, 0x80000, RZ, 0xfc, !PT ;  /* 0x0008000003091812 */ /* 0x000fca00078efcff */
[----:B------:R-:W-:-:S04]  /*06f0*/  IMAD.MOV.U32 R3, RZ, RZ, R9 ;  /* 0x000000ffff037224 */ /* 0x000fc800078e0009 */
[----:B------:R-:W0:Y:S01]  /*0700*/  MUFU.RSQ64H R7, R3 ;  /* 0x0000000300077308 */ /* 0x000e220000001c00 */
[----:B------:R-:W-:-:S04]  /*0710*/  IADD3 R6, PT, PT, R3, -0x3500000, RZ ;  /* 0xfcb0000003067810 */ /* 0x000fc80007ffe0ff */
[----:B------:R-:W-:Y:S02]  /*0720*/  ISETP.GE.U32.AND P0, PT, R6, 0x7ca00000, PT ;  /* 0x7ca000000600780c */ /* 0x000fe40003f06070 */
[----:B0-----:R-:W-:-:S08]  /*0730*/  DMUL R8, R6, R6 ;  /* 0x0000000606087228 */ /* 0x001fd00000000000 */
[----:B------:R-:W-:-:S08]  /*0740*/  DFMA R8, R2, -R8, 1 ;  /* 0x3ff000000208742b */ /* 0x000fd00000000808 */
[----:B------:R-:W-:Y:S02]  /*0750*/  DFMA R10, R8, R10, 0.5 ;  /* 0x3fe00000080a742b */ /* 0x000fe4000000000a */
[----:B------:R-:W-:-:S08]  /*0760*/  DMUL R8, R6, R8 ;  /* 0x0000000806087228 */ /* 0x000fd00000000000 */
[----:B------:R-:W-:-:S08]  /*0770*/  DFMA R20, R10, R8, R6 ;  /* 0x000000080a14722b */ /* 0x000fd00000000006 */
[----:B------:R-:W-:Y:S02]  /*0780*/  DMUL R10, R2, R20 ;  /* 0x00000014020a7228 */ /* 0x000fe40000000000 */
[----:B------:R-:W-:Y:S01]  /*0790*/  VIADD R19, R21, 0xfff00000 ;  /* 0xfff0000015137836 */ /* 0x000fe20000000000 */
[----:B------:R-:W-:-:S05]  /*07a0*/  MOV R18, R20 ;  /* 0x0000001400127202 */ /* 0x000fca0000000f00 */
[----:B------:R-:W-:-:S08]  /*07b0*/  DFMA R12, R10, -R10, R2 ;  /* 0x8000000a0a0c722b */ /* 0x000fd00000000002 */
[----:B------:R-:W-:Y:S01]  /*07c0*/  DFMA R14, R12, R18, R10 ;  /* 0x000000120c0e722b */ /* 0x000fe2000000000a */
[----:B------:R-:W-:Y:S10]  /*07d0*/  @!P0 BRA `(.L_x_71) ;  /* 0x0000000000088947 */ /* 0x000ff40003800000 */
[----:B------:R-:W-:-:S07]  /*07e0*/  MOV R8, 0x800 ;  /* 0x0000080000087802 */ /* 0x000fce0000000f00 */
[----:B--2---:R-:W-:Y:S05]  /*07f0*/  CALL.REL.NOINC `($__internal_3_$__cuda_sm20_dsqrt_rn_f64_mediumpath_v1) ;  /* 0x0000001400207944 */ /* 0x004fea0003c00000 */
.L_x_71:
[----:B------:R-:W-:Y:S05]  /*0800*/  BSYNC.RECONVERGENT B1 ;  /* 0x0000000000017941 */ /* 0x000fea0003800200 */
.L_x_70:
[----:B------:R-:W-:Y:S01]  /*0810*/  UMOV UR8, 0xe0000000 ;  /* 0xe000000000087882 */ /* 0x000fe20000000000 */
[----:B------:R-:W-:Y:S01]  /*0820*/  UMOV UR9, 0x3f50624d ;  /* 0x3f50624d00097882 */ /* 0x000fe20000000000 */
[----:B------:R-:W-:Y:S01]  /*0830*/  IMAD.MOV.U32 R2, RZ, RZ, 0x1 ;  /* 0x00000001ff027424 */ /* 0x000fe200078e00ff */
[----:B------:R-:W-:Y:S01]  /*0840*/  DADD R6, R14, UR8 ;  /* 0x000000080e067e29 */ /* 0x000fe20008000000 */
[----:B------:R-:W-:Y:S01]  /*0850*/  FSETP.GEU.AND P1, PT, |R17|, 6.5827683646048100446e-37, PT ;  /* 0x036000001100780b */ /* 0x000fe20003f2e200 */
[----:B------:R-:W-:Y:S04]  /*0860*/  BSSY.RECONVERGENT B1, `(.L_x_72) ;  /* 0x0000015000017945 */ /* 0x000fe80003800200 */
[----:B------:R-:W0:Y:S02]  /*0870*/  MUFU.RCP64H R3, R7 ;  /* 0x0000000700037308 */ /* 0x000e240000001800 */
        /* <DEDUP_REMOVED lines=11> */
[----:B------:R-:W-:Y:S01]  /*0930*/  MOV R10, R6 ;  /* 0x00000006000a7202 */ /* 0x000fe20000000f00 */
[----:B------:R-:W-:Y:S01]  /*0940*/  IMAD.MOV.U32 R18, RZ, RZ, R16 ;  /* 0x000000ffff127224 */ /* 0x000fe200078e0010 */
[----:B------:R-:W-:Y:S01]  /*0950*/  MOV R6, 0x990 ;  /* 0x0000099000067802 */ /* 0x000fe20000000f00 */
[----:B------:R-:W-:Y:S02]  /*0960*/  IMAD.MOV.U32 R21, RZ, RZ, R17 ;  /* 0x000000ffff157224 */ /* 0x000fe400078e0011 */
[----:B------:R-:W-:-:S07]  /*0970*/  IMAD.MOV.U32 R11, RZ, RZ, R7 ;  /* 0x000000ffff0b7224 */ /* 0x000fce00078e0007 */
[----:B--2---:R-:W-:Y:S05]  /*0980*/  CALL.REL.NOINC `($__internal_2_$__cuda_sm20_div_rn_f64_full) ;  /* 0x0000000c004c7944 */ /* 0x004fea0003c00000 */
[----:B------:R-:W-:Y:S02]  /*0990*/  IMAD.MOV.U32 R2, RZ, RZ, R20 ;  /* 0x000000ffff027224 */ /* 0x000fe400078e0014 */
[----:B------:R-:W-:-:S07]  /*09a0*/  IMAD.MOV.U32 R3, RZ, RZ, R21 ;  /* 0x000000ffff037224 */ /* 0x000fce00078e0015 */
.L_x_73:
[----:B------:R-:W-:Y:S05]  /*09b0*/  BSYNC.RECONVERGENT B1 ;  /* 0x0000000000017941 */ /* 0x000fea0003800200 */
.L_x_72:
[----:B------:R-:W0:Y:S01]  /*09c0*/  MUFU.RCP64H R7, 1.1414213180541992188 ;  /* 0x3ff2434300077908 */ /* 0x000e220000001800 */
[----:B------:R-:W-:Y:S01]  /*09d0*/  MOV R10, 0x0 ;  /* 0x00000000000a7802 */ /* 0x000fe20000000f00 */
[----:B------:R-:W-:Y:S01]  /*09e0*/  IMAD.MOV.U32 R11, RZ, RZ, 0x3ff24343 ;  /* 0x3ff24343ff0b7424 */ /* 0x000fe200078e00ff */
[----:B------:R-:W-:Y:S01]  /*09f0*/  FSETP.GEU.AND P1, PT, |R15|, 6.5827683646048100446e-37, PT ;  /* 0x036000000f00780b */ /* 0x000fe20003f2e200 */
[----:B------:R-:W-:Y:S01]  /*0a00*/  IMAD.MOV.U32 R6, RZ, RZ, 0x1 ;  /* 0x00000001ff067424 */ /* 0x000fe200078e00ff */
[----:B------:R-:W-:Y:S05]  /*0a10*/  BSSY.RECONVERGENT B1, `(.L_x_74) ;  /* 0x0000014000017945 */ /* 0x000fea0003800200 */
[----:B0-----:R-:W-:-:S08]  /*0a20*/  DFMA R8, R6, -R10, 1 ;  /* 0x3ff000000608742b */ /* 0x001fd0000000080a */
[----:B------:R-:W-:-:S08]  /*0a30*/  DFMA R8, R8, R8, R8 ;  /* 0x000000080808722b */ /* 0x000fd00000000008 */
[----:B------:R-:W-:-:S08]  /*0a40*/  DFMA R8, R6, R8, R6 ;  /* 0x000000080608722b */ /* 0x000fd00000000006 */
[----:B------:R-:W-:-:S08]  /*0a50*/  DFMA R6, R8, -R10, 1 ;  /* 0x3ff000000806742b */ /* 0x000fd0000000080a */
[----:B------:R-:W-:-:S08]  /*0a60*/  DFMA R6, R8, R6, R8 ;  /* 0x000000060806722b */ /* 0x000fd00000000008 */
[----:B------:R-:W-:-:S08]  /*0a70*/  DMUL R8, R6, R14 ;  /* 0x0000000e06087228 */ /* 0x000fd00000000000 */
[----:B------:R-:W-:-:S08]  /*0a80*/  DFMA R10, R8, -1.1414213180541992188, R14 ;  /* 0xbff24343080a782b */ /* 0x000fd0000000000e */
[----:B------:R-:W-:-:S10]  /*0a90*/  DFMA R6, R6, R10, R8 ;  /* 0x0000000a0606722b */ /* 0x000fd40000000008 */
[----:B------:R-:W-:-:S05]  /*0aa0*/  FFMA R8, RZ, 1.8926776647567749023, R7 ;  /* 0x3ff24343ff087823 */ /* 0x000fca0000000007 */
[----:B------:R-:W-:-:S13]  /*0ab0*/  FSETP.GT.AND P0, PT, |R8|, 1.469367938527859385e-39, PT ;  /* 0x001000000800780b */ /* 0x000fda0003f04200 */
[----:B------:R-:W-:Y:S05]  /*0ac0*/  @P0 BRA P1, `(.L_x_75) ;  /* 0x0000000000200947 */ /* 0x000fea0000800000 */
[----:B------:R-:W-:Y:S01]  /*0ad0*/  IMAD.MOV.U32 R18, RZ, RZ, R14 ;  /* 0x000000ffff127224 */ /* 0x000fe200078e000e */
[----:B------:R-:W-:Y:S01]  /*0ae0*/  MOV R21, R15 ;  /* 0x0000000f00157202 */ /* 0x000fe20000000f00 */
[----:B------:R-:W-:Y:S01]  /*0af0*/  IMAD.MOV.U32 R10, RZ, RZ, RZ ;  /* 0x000000ffff0a7224 */ /* 0x000fe200078e00ff */
[----:B------:R-:W-:Y:S01]  /*0b00*/  MOV R6, 0xb30 ;  /* 0x00000b3000067802 */ /* 0x000fe20000000f00 */
[----:B------:R-:W-:-:S07]  /*0b10*/  IMAD.MOV.U32 R11, RZ, RZ, 0x3ff24343 ;  /* 0x3ff24343ff0b7424 */ /* 0x000fce00078e00ff */
[----:B--2---:R-:W-:Y:S05]  /*0b20*/  CALL.REL.NOINC `($__internal_2_$__cuda_sm20_div_rn_f64_full) ;  /* 0x0000000800e47944 */ /* 0x004fea0003c00000 */
[----:B------:R-:W-:Y:S01]  /*0b30*/  IMAD.MOV.U32 R6, RZ, RZ, R20 ;  /* 0x000000ffff067224 */ /* 0x000fe200078e0014 */
[----:B------:R-:W-:-:S07]  /*0b40*/  MOV R7, R21 ;  /* 0x0000001500077202 */ /* 0x000fce0000000f00 */
.L_x_75:
[----:B------:R-:W-:Y:S05]  /*0b50*/  BSYNC.RECONVERGENT B1 ;  /* 0x0000000000017941 */ /* 0x000fea0003800200 */
.L_x_74:
[----:B------:R-:W-:Y:S01]  /*0b60*/  IMAD.MOV.U32 R8, RZ, RZ, -0x24b905a1 ;  /* 0xdb46fa5fff087424 */ /* 0x000fe200078e00ff */
[----:B------:R-:W-:Y:S01]  /*0b70*/  UMOV UR8, 0xfba6f279 ;  /* 0xfba6f27900087882 */ /* 0x000fe20000000000 */
[----:B------:R-:W-:Y:S01]  /*0b80*/  IMAD.MOV.U32 R9, RZ, RZ, 0x3d47088f ;  /* 0x3d47088fff097424 */ /* 0x000fe200078e00ff */
[----:B------:R-:W-:Y:S01]  /*0b90*/  UMOV UR9, 0x3cf0679a ;  /* 0x3cf0679a00097882 */ /* 0x000fe20000000000 */
[----:B------:R-:W-:Y:S01]  /*0ba0*/  IMAD.MOV.U32 R16, RZ, RZ, -0x7649667 ;  /* 0xf89b6999ff107424 */ /* 0x000fe200078e00ff */
[----:B------:R-:W-:-:S03]  /*0bb0*/  MOV R17, 0x3e928a27 ;  /* 0x3e928a2700117802 */ /* 0x000fc60000000f00 */
[----:B------:R-:W-:Y:S01]  /*0bc0*/  DFMA R8, R6, -UR8, R8 ;  /* 0x8000000806087c2b */ /* 0x000fe20008000008 */
[----:B------:R-:W-:Y:S01]  /*0bd0*/  UMOV UR8, 0xb976a9b2 ;  /* 0xb976a9b200087882 */ /* 0x000fe20000000000 */
[----:B------:R-:W-:-:S06]  /*0be0*/  UMOV UR9, 0x3d8df9f9 ;  /* 0x3d8df9f900097882 */ /* 0x000fcc0000000000 */
[----:B------:R-:W-:Y:S01]  /*0bf0*/  DFMA R8, R8, R6, -UR8 ;  /* 0x8000000808087e2b */ /* 0x000fe20008000006 */
[----:B------:R-:W-:Y:S01]  /*0c00*/  UMOV UR8, 0x590cc332 ;  /* 0x590cc33200087882 */ /* 0x000fe20000000000 */
[----:B------:R-:W-:-:S06]  /*0c10*/  UMOV UR9, 0x3dc7f1f5 ;  /* 0x3dc7f1f500097882 */ /* 0x000fcc0000000000 */
[----:B------:R-:W-:Y:S01]  /*0c20*/  DFMA R8, R8, R6, UR8 ;  /* 0x0000000808087e2b */ /* 0x000fe20008000006 */
        /* <DEDUP_REMOVED lines=62> */
[----:B------:R-:W-:-:S06]  /*1010*/  DFMA R12, R10, R6, R6 ;  /* 0x000000060a0c722b */ /* 0x000fcc0000000006 */
[----:B------:R-:W0:Y:S02]  /*1020*/  F2F.F32.F64 R8, R12 ;  /* 0x0000000c00087310 */ /* 0x000e240000301000 */
[----:B0-----:R-:W-:-:S06]  /*1030*/  FMUL R14, R8, -1.4426950216293334961 ;  /* 0xbfb8aa3b080e7820 */ /* 0x001fcc0000400000 */
[----:B------:R-:W0:Y:S08]  /*1040*/  FRND R14, R14 ;  /* 0x0000000e000e7307 */ /* 0x000e300000201000 */
[----:B0-----:R0:W1:Y:S08]  /*1050*/  F2F.F64.F32 R8, R14 ;  /* 0x0000000e00087310 */ /* 0x0010700000201800 */
[----:B0-----:R-:W0:Y:S01]  /*1060*/  MUFU.EX2 R14, R14 ;  /* 0x0000000e000e7308 */ /* 0x001e220000000800 */
[----:B-1----:R-:W-:Y:S01]  /*1070*/  DFMA R8, R8, -UR8, -R12 ;  /* 0x8000000808087c2b */ /* 0x002fe2000800080c */
[----:B------:R-:W-:Y:S01]  /*1080*/  UMOV UR8, 0xa4741b81 ;  /* 0xa4741b8100087882 */ /* 0x000fe20000000000 */
[----:B------:R-:W-:Y:S01]  /*1090*/  UMOV UR9, 0x3e5ae904 ;  /* 0x3e5ae90400097882 */ /* 0x000fe20000000000 */
[----:B------:R-:W-:-:S05]  /*10a0*/  DADD R12, -R12, R6 ;  /* 0x000000000c0c7229 */ /* 0x000fca0000000106 */
[----:B------:R-:W-:Y:S01]  /*10b0*/  DFMA R16, R8, UR8, R16 ;  /* 0x0000000808107c2b */ /* 0x000fe20008000010 */
[----:B------:R-:W-:Y:S01]  /*10c0*/  UMOV UR8, 0x15ff7e07 ;  /* 0x15ff7e0700087882 */ /* 0x000fe20000000000 */
[----:B------:R-:W-:Y:S01]  /*10d0*/  UMOV UR9, 0x3ec71de7 ;  /* 0x3ec71de700097882 */ /* 0x000fe20000000000 */
[----:B------:R-:W-:Y:S01]  /*10e0*/  DFMA R12, R10, R6, R12 ;  /* 0x000000060a0c722b */ /* 0x000fe2000000000c */
[----:B0-----:R-:W0:Y:S04]  /*10f0*/  F2F.F64.F32 R10, R14 ;  /* 0x0000000e000a7310 */ /* 0x001e280000201800 */
        /* <DEDUP_REMOVED lines=23> */
[----:B------:R-:W-:Y:S02]  /*1270*/  UMOV UR9, 0x4017afb4 ;  /* 0x4017afb400097882 */ /* 0x000fe40000000000 */
[----:B------:R-:W-:-:S04]  /*1280*/  DSETP.GE.AND P0, PT, R6, UR8, PT ;  /* 0x0000000806007e2a */ /* 0x000fc8000bf06000 */
[----:B------:R-:W-:-:S08]  /*1290*/  DMUL R16, R8, R16 ;  /* 0x0000001008107228 */ /* 0x000fd00000000000 */
[----:B------:R-:W-:Y:S02]  /*12a0*/  DFMA R12, R8, R16, -R12 ;  /* 0x00000010080c722b */ /* 0x000fe4000000080c */
[----:B0-----:R-:W-:-:S06]  /*12b0*/  DADD R16, -R10, 1 ;  /* 0x3ff000000a107429 */ /* 0x001fcc0000000100 */
[----:B------:R-:W-:Y:S01]  /*12c0*/  DADD R12, R8, R12 ;  /* 0x00000000080c7229 */ /* 0x000fe2000000000c */
[----:B------:R-:W0:Y:S07]  /*12d0*/  LDC.64 R8, c[0x0][0x3a8] ;  /* 0x0000ea00ff087b82 */ /* 0x000e2e0000000a00 */
[----:B------:R-:W-:-:S08]  /*12e0*/  DFMA R12, -R12, R10, R16 ;  /* 0x0000000a0c0c722b */ /* 0x000fd00000000110 */
[----:B------:R-:W-:-:S10]  /*12f0*/  DADD R12, -RZ, |R12| ;  /* 0x00000000ff0c7229 */ /* 0x000fd4000000050c */
[----:B------:R-:W-:Y:S02]  /*1300*/  FSEL R6, R12, RZ, !P0 ;  /* 0x000000ff0c067208 */ /* 0x000fe40004000000 */
[----:B------:R-:W-:-:S06]  /*1310*/  FSEL R7, R13, 1.875, !P0 ;  /* 0x3ff000000d077808 */ /* 0x000fcc0004000000 */
[----:B--2---:R-:W-:Y:S01]  /*1320*/  DFMA R30, R2, R6, -R30 ;  /* 0x00000006021e722b */ /* 0x004fe2000000081e */
[----:B0-----:R-:W-:-:S09]  /*1330*/  IMAD.WIDE R2, R0, 0x4, R8 ;  /* 0x0000000400027825 */ /* 0x001fd200078e0208 */
[----:B------:R-:W0:Y:S02]  /*1340*/  F2F.F32.F64 R31, R30 ;  /* 0x0000001e001f7310 */ /* 0x000e240000301000 */
[----:B0-----:R1:W-:Y:S02]  /*1350*/  STG.E desc[UR4][R2.64], R31 ;  /* 0x0000001f02007986 */ /* 0x0013e4000c101904 */
.L_x_65:
[----:B0-----:R-:W-:Y:S05]  /*1360*/  BSYNC.RECONVERGENT B0 ;  /* 0x0000000000007941 */ /* 0x001fea0003800200 */
.L_x_64:
[----:B-1----:R-:W0:Y:S01]  /*1370*/  LDC.64 R2, c[0x0][0x3d0] ;  /* 0x0000f400ff027b82 */ /* 0x002e220000000a00 */
[----:B------:R-:W-:Y:S01]  /*1380*/  IMAD.MOV.U32 R0, RZ, RZ, -0x3d70a3d7 ;  /* 0xc28f5c29ff007424 */ /* 0x000fe200078e00ff */
[----:B------:R-:W1:Y:S03]  /*1390*/  LDCU UR7, c[0x0][0x3cc] ;  /* 0x00007980ff0777ac */ /* 0x000e660008000800 */
[----:B0-----:R-:W-:-:S05]  /*13a0*/  IMAD R0, R3, R0, 0x51eb850 ;  /* 0x051eb85003007424 */ /* 0x001fca00078e0200 */
[----:B------:R-:W-:-:S04]  /*13b0*/  SHF.L.W.U32.HI R0, R0, 0x1e, R0 ;  /* 0x0000001e00007819 */ /* 0x000fc80000010e00 */
[----:B------:R-:W-:-:S04]  /*13c0*/  ISETP.GT.U32.AND P0, PT, R0, 0x28f5c28, PT ;  /* 0x028f5c280000780c */ /* 0x000fc80003f04070 */
[----:B------:R-:W-:-:S04]  /*13d0*/  ISETP.LT.OR P0, PT, R4, RZ, P0 ;  /* 0x000000ff0400720c */ /* 0x000fc80000701670 */
[----:B-1----:R-:W-:-:S04]  /*13e0*/  ISETP.GE.OR P0, PT, R4, UR7, P0 ;  /* 0x0000000704007c0c */ /* 0x002fc80008706670 */
[----:B------:R-:W-:-:S13]  /*13f0*/  ISETP.GE.OR P0, PT, R5, R2, P0 ;  /* 0x000000020500720c */ /* 0x000fda0000706670 */
[----:B------:R-:W-:Y:S05]  /*1400*/  @P0 EXIT ;  /* 0x000000000000094d */ /* 0x000fea0003800000 */
[----:B------:R-:W0:Y:S01]  /*1410*/  LDC.64 R2, c[0x0][0x3a8] ;  /* 0x0000ea00ff027b82 */ /* 0x000e220000000a00 */
[----:B------:R-:W-:-:S04]  /*1420*/  IMAD R4, R5, UR7, R4 ;  /* 0x0000000705047c24 */ /* 0x000fc8000f8e0204 */
[----:B0-----:R-:W-:-:S05]  /*1430*/  IMAD.WIDE R2, R4, 0x4, R2 ;  /* 0x0000000404027825 */ /* 0x001fca00078e0202 */
[----:B------:R-:W2:Y:S01]  /*1440*/  LDG.E R9, desc[UR4][R2.64] ;  /* 0x0000000402097981 */ /* 0x000ea2000c1e1900 */
[----:B------:R-:W-:Y:S01]  /*1450*/  BSSY.RECONVERGENT B0, `(.L_x_76) ;  /* 0x0000021000007945 */ /* 0x000fe20003800200 */
[----:B--2---:R-:W-:-:S13]  /*1460*/  FSETP.GEU.AND P0, PT, R9, RZ, PT ;  /* 0x000000ff0900720b */ /* 0x004fda0003f0e000 */
[----:B------:R-:W-:Y:S05]  /*1470*/  @P0 BRA `(.L_x_77) ;  /* 0x0000000000780947 */ /* 0x000fea0003800000 */
[----:B------:R-:W0:Y:S02]  /*1480*/  LDC.64 R2, c[0x0][0x388] ;  /* 0x0000e200ff027b82 */ /* 0x000e240000000a00 */
[----:B0-----:R-:W-:-:S06]  /*1490*/  IMAD.WIDE R2, R4, 0x4, R2 ;  /* 0x0000000404027825 */ /* 0x001fcc00078e0202 */
[----:B------:R-:W2:Y:S02]  /*14a0*/  LDG.E R2, desc[UR4][R2.64] ;  /* 0x0000000402027981 */ /* 0x000ea4000c1e1900 */
[----:B--2---:R-:W-:-:S13]  /*14b0*/  FSETP.GT.AND P0, PT, R2, RZ, PT ;  /* 0x000000ff0200720b */ /* 0x004fda0003f04000 */
[----:B------:R-:W-:Y:S05]  /*14c0*/  @!P0 BRA `(.L_x_77) ;  /* 0x0000000000648947 */ /* 0x000fea0003800000 */
[----:B------:R-:W0:Y:S01]  /*14d0*/  MUFU.RCP R0, |R9| ;  /* 0x4000000900007308 */ /* 0x000e220000001000 */
[----:B------:R-:W-:Y:S01]  /*14e0*/  FSETP.GT.AND P0, PT, |R9|, 1, PT ;  /* 0x3f8000000900780b */ /* 0x000fe20003f04200 */
[----:B------:R-:W-:Y:S02]  /*14f0*/  IMAD.MOV.U32 R2, RZ, RZ, 0x3b2090aa ;  /* 0x3b2090aaff027424 */ /* 0x000fe400078e00ff */
[----:B------:R-:W-:Y:S01]  /*1500*/  IMAD.MOV.U32 R7, RZ, RZ, 0x3f6ee581 ;  /* 0x3f6ee581ff077424 */ /* 0x000fe200078e00ff */
[----:B0-----:R-:W-:-:S05]  /*1510*/  FSEL R0, R0, |R9|, P0 ;  /* 0x4000000900007208 */ /* 0x001fca0000000000 */
[----:B------:R-:W-:-:S04]  /*1520*/  FMUL R5, R0, R0 ;  /* 0x0000000000057220 */ /* 0x000fc80000400000 */
[----:B------:R-:W-:-:S04]  /*1530*/  FFMA R2, R5, R2, -0.014396979473531246185 ;  /* 0xbc6be14f05027423 */ /* 0x000fc80000000002 */
[----:B------:R-:W-:-:S04]  /*1540*/  FFMA R2, R5, R2, 0.039849750697612762451 ;  /* 0x3d23397e05027423 */ /* 0x000fc80000000002 */
[----:B------:R-:W-:-:S04]  /*1550*/  FFMA R2, R5, R2, -0.072529748082160949707 ;  /* 0xbd948a7a05027423 */ /* 0x000fc80000000002 */
[----:B------:R-:W-:-:S04]  /*1560*/  FFMA R2, R5, R2, 0.10518480092287063599 ;  /* 0x3dd76b2105027423 */ /* 0x000fc80000000002 */
[----:B------:R-:W-:-:S04]  /*1570*/  FFMA R2, R5, R2, -0.14171802997589111328 ;  /* 0xbe111e8805027423 */ /* 0x000fc80000000002 */
[----:B------:R-:W-:-:S04]  /*1580*/  FFMA R2, R5, R2, 0.19988775253295898438 ;  /* 0x3e4caf6005027423 */ /* 0x000fc80000000002 */
[C---:B------:R-:W-:Y:S02]  /*1590*/  FFMA R6, R5.reuse, R2, -0.33332940936088562012 ;  /* 0xbeaaaa2705067423 */ /* 0x040fe40000000002 */
[----:B------:R-:W0:Y:S02]  /*15a0*/  LDC.64 R2, c[0x0][0x3b0] ;  /* 0x0000ec00ff027b82 */ /* 0x000e240000000a00 */
[----:B------:R-:W-:-:S04]  /*15b0*/  FMUL R5, R5, R6 ;  /* 0x0000000605057220 */ /* 0x000fc80000400000 */
[----:B------:R-:W-:Y:S01]  /*15c0*/  FFMA R0, R0, R5, R0 ;  /* 0x0000000500007223 */ /* 0x000fe20000000000 */
[----:B------:R-:W-:-:S03]  /*15d0*/  MOV R5, 0x3f2aacda ;  /* 0x3f2aacda00057802 */ /* 0x000fc60000000f00 */
[----:B------:R-:W-:Y:S01]  /*15e0*/  @P0 FFMA R0, R7, 1.6832555532455444336, -R0 ;  /* 0x3fd774eb07000823 */ /* 0x000fe20000000800 */
[----:B------:R-:W-:-:S04]  /*15f0*/  FSETP.NAN.AND P0, PT, |R9|, |R9|, PT ;  /* 0x400000090900720b */ /* 0x000fc80003f08200 */
[----:B------:R-:W-:-:S05]  /*1600*/  FSEL R0, -|R0|, R0, !P0 ;  /* 0x0000000000007208 */ /* 0x000fca0004000300 */
[----:B------:R-:W-:Y:S01]  /*1610*/  FFMA R0, R0, R5, 1 ;  /* 0x3f80000000007423 */ /* 0x000fe20000000005 */
[----:B0-----:R-:W-:-:S04]  /*1620*/  IMAD.WIDE R4, R4, 0x4, R2 ;  /* 0x0000000404047825 */ /* 0x001fc800078e0202 */
[----:B------:R-:W-:-:S05]  /*1630*/  FMNMX R3, R0, 0.0010000000474974513054, !PT ;  /* 0x3a83126f00037809 */ /* 0x000fca0007800000 */
[----:B------:R-:W-:Y:S01]  /*1640*/  STG.E desc[UR4][R4.64], R3 ;  /* 0x0000000304007986 */ /* 0x000fe2000c101904 */
[----:B------:R-:W-:Y:S05]  /*1650*/  EXIT ;  /* 0x000000000000794d */ /* 0x000fea0003800000 */
.L_x_77:
[----:B------:R-:W-:Y:S05]  /*1660*/  BSYNC.RECONVERGENT B0 ;  /* 0x0000000000007941 */ /* 0x000fea0003800200 */
.L_x_76:
[----:B------:R-:W0:Y:S01]  /*1670*/  LDC.64 R2, c[0x0][0x3b0] ;  /* 0x0000ec00ff027b82 */ /* 0x000e220000000a00 */
[----:B------:R-:W-:Y:S02]  /*1680*/  IMAD.MOV.U32 R5, RZ, RZ, 0x3f800000 ;  /* 0x3f800000ff057424 */ /* 0x000fe400078e00ff */
[----:B0-----:R-:W-:-:S05]  /*1690*/  IMAD.WIDE R2, R4, 0x4, R2 ;  /* 0x0000000404027825 */ /* 0x001fca00078e0202 */
[----:B------:R-:W-:Y:S01]  /*16a0*/  STG.E desc[UR4][R2.64], R5 ;  /* 0x0000000502007986 */ /* 0x000fe2000c101904 */
[----:B------:R-:W-:Y:S05]  /*16b0*/  EXIT ;  /* 0x000000000000794d */ /* 0x000fea0003800000 */
        .weak           $__internal_2_$__cuda_sm20_div_rn_f64_full
        .type           $__internal_2_$__cuda_sm20_div_rn_f64_full,@function
        .size           $__internal_2_$__cuda_sm20_div_rn_f64_full,($__internal_3_$__cuda_sm20_dsqrt_rn_f64_mediumpath_v1 - $__internal_2_$__cuda_sm20_div_rn_f64_full)
$__internal_2_$__cuda_sm20_div_rn_f64_full:
[C---:B------:R-:W-:Y:S01]  /*16c0*/  FSETP.GEU.AND P0, PT, |R11|.reuse, 1.469367938527859385e-39, PT ;  /* 0x001000000b00780b */ /* 0x040fe20003f0e200 */
[----:B------:R-:W-:Y:S01]  /*16d0*/  IMAD.MOV.U32 R8, RZ, RZ, R18 ;  /* 0x000000ffff087224 */ /* 0x000fe200078e0012 */
[----:B------:R-:W-:Y:S01]  /*16e0*/  LOP3.LUT R12, R11, 0x800fffff, RZ, 0xc0, !PT ;  /* 0x800fffff0b0c7812 */ /* 0x000fe200078ec0ff */
[----:B------:R-:W-:Y:S01]  /*16f0*/  IMAD.MOV.U32 R18, RZ, RZ, 0x1 ;  /* 0x00000001ff127424 */ /* 0x000fe200078e00ff */
[----:B------:R-:W-:Y:S01]  /*1700*/  MOV R9, R21 ;  /* 0x0000001500097202 */ /* 0x000fe20000000f00 */
[----:B------:R-:W-:Y:S01]  /*1710*/  IMAD.MOV.U32 R26, RZ, RZ, 0x1ca00000 ;  /* 0x1ca00000ff1a7424 */ /* 0x000fe200078e00ff */
[----:B------:R-:W-:Y:S01]  /*1720*/  LOP3.LUT R13, R12, 0x3ff00000, RZ, 0xfc, !PT ;  /* 0x3ff000000c0d7812 */ /* 0x000fe200078efcff */
[----:B------:R-:W-:Y:S01]  /*1730*/  IMAD.MOV.U32 R12, RZ, RZ, R10 ;  /* 0x000000ffff0c7224 */ /* 0x000fe200078e000a */
[C---:B------:R-:W-:Y:S01]  /*1740*/  FSETP.GEU.AND P2, PT, |R9|.reuse, 1.469367938527859385e-39, PT ;  /* 0x001000000900780b */ /* 0x040fe20003f4e200 */
[----:B------:R-:W-:Y:S01]  /*1750*/  BSSY.RECONVERGENT B2, `(.L_x_78) ;  /* 0x0000050000027945 */ /* 0x000fe20003800200 */
[----:B------:R-:W-:-:S02]  /*1760*/  LOP3.LUT R7, R9, 0x7ff00000, RZ, 0xc0, !PT ;  /* 0x7ff0000009077812 */ /* 0x000fc400078ec0ff */
[----:B------:R-:W-:Y:S01]  /*1770*/  LOP3.LUT R28, R11, 0x7ff00000, RZ, 0xc0, !PT ;  /* 0x7ff000000b1c7812 */ /* 0x000fe200078ec0ff */
[----:B------:R-:W-:Y:S02]  /*1780*/  @!P0 DMUL R12, R10, 8.98846567431157953865e+307 ;  /* 0x7fe000000a0c8828 */ /* 0x000fe40000000000 */
[----:B------:R-:W-:Y:S01]  /*1790*/  IMAD.MOV.U32 R27, RZ, RZ, R7 ;  /* 0x000000ffff1b7224 */ /* 0x000fe200078e0007 */
[----:B------:R-:W-:-:S03]  /*17a0*/  ISETP.GE.U32.AND P1, PT, R7, R28, PT ;  /* 0x0000001c0700720c */ /* 0x000fc60003f26070 */
[----:B------:R-:W0:Y:S02]  /*17b0*/  MUFU.RCP64H R19, R13 ;  /* 0x0000000d00137308 */ /* 0x000e240000001800 */
[----:B------:R-:W-:Y:S02]  /*17c0*/  @!P2 LOP3.LUT R20, R11, 0x7ff00000, RZ, 0xc0, !PT ;  /* 0x7ff000000b14a812 */ /* 0x000fe400078ec0ff */
[----:B------:R-:W-:Y:S02]  /*17d0*/  @!P2 MOV R24, RZ ;  /* 0x000000ff0018a202 */ /* 0x000fe40000000f00 */
[----:B------:R-:W-:Y:S02]  /*17e0*/  @!P2 ISETP.GE.U32.AND P3, PT, R7, R20, PT ;  /* 0x000000140700a20c */ /* 0x000fe40003f66070 */
[----:B------:R-:W-:Y:S02]  /*17f0*/  @!P0 LOP3.LUT R28, R13, 0x7ff00000, RZ, 0xc0, !PT ;  /* 0x7ff000000d1c8812 */ /* 0x000fe400078ec0ff */
[----:B------:R-:W-:-:S02]  /*1800*/  @!P2 SEL R21, R26, 0x63400000, !P3 ;  /* 0x634000001a15a807 */ /* 0x000fc40005800000 */
[----:B------:R-:W-:Y:S02]  /*1810*/  IADD3 R29, PT, PT, R28, -0x1, RZ ;  /* 0xffffffff1c1d7810 */ /* 0x000fe40007ffe0ff */
[----:B------:R-:W-:Y:S01]  /*1820*/  @!P2 LOP3.LUT R21, R21, 0x80000000, R9, 0xf8, !PT ;  /* 0x800000001515a812 */ /* 0x000fe200078ef809 */
[----:B0-----:R-:W-:-:S03]  /*1830*/  DFMA R22, R18, -R12, 1 ;  /* 0x3ff000001216742b */ /* 0x001fc6000000080c */
[----:B------:R-:W-:-:S05]  /*1840*/  @!P2 LOP3.LUT R25, R21, 0x100000, RZ, 0xfc, !PT ;  /* 0x001000001519a812 */ /* 0x000fca00078efcff */
[----:B------:R-:W-:-:S08]  /*1850*/  DFMA R22, R22, R22, R22 ;  /* 0x000000161616722b */ /* 0x000fd00000000016 */
[----:B------:R-:W-:Y:S01]  /*1860*/  DFMA R22, R18, R22, R18 ;  /* 0x000000161216722b */ /* 0x000fe20000000012 */
[----:B------:R-:W-:Y:S01]  /*1870*/  SEL R19, R26, 0x63400000, !P1 ;  /* 0x634000001a137807 */ /* 0x000fe20004800000 */
[----:B------:R-:W-:-:S03]  /*1880*/  IMAD.MOV.U32 R18, RZ, RZ, R8 ;  /* 0x000000ffff127224 */ /* 0x000fc600078e0008 */
[----:B------:R-:W-:-:S03]  /*1890*/  LOP3.LUT R19, R19, 0x800fffff, R9, 0xf8, !PT ;  /* 0x800fffff13137812 */ /* 0x000fc600078ef809 */
[----:B------:R-:W-:-:S03]  /*18a0*/  DFMA R20, R22, -R12, 1 ;  /* 0x3ff000001614742b */ /* 0x000fc6000000080c */
[----:B------:R-:W-:-:S05]  /*18b0*/  @!P2 DFMA R18, R18, 2, -R24 ;  /* 0x400000001212a82b */ /* 0x000fca0000000818 */
[----:B------:R-:W-:-:S05]  /*18c0*/  DFMA R20, R22, R20, R22 ;  /* 0x000000141614722b */ /* 0x000fca0000000016 */
[----:B------:R-:W-:-:S03]  /*18d0*/  @!P2 LOP3.LUT R27, R19, 0x7ff00000, RZ, 0xc0, !PT ;  /* 0x7ff00000131ba812 */ /* 0x000fc600078ec0ff */
[----:B------:R-:W-:Y:S02]  /*18e0*/  DMUL R22, R20, R18 ;  /* 0x0000001214167228 */ /* 0x000fe40000000000 */
[----:B------:R-:W-:-:S05]  /*18f0*/  VIADD R24, R27, 0xffffffff ;  /* 0xffffffff1b187836 */ /* 0x000fca0000000000 */
[----:B------:R-:W-:Y:S01]  /*1900*/  ISETP.GT.U32.AND P0, PT, R24, 0x7feffffe, PT ;  /* 0x7feffffe1800780c */ /* 0x000fe20003f04070 */
[----:B------:R-:W-:-:S03]  /*1910*/  DFMA R24, R22, -R12, R18 ;  /* 0x8000000c1618722b */ /* 0x000fc60000000012 */
[----:B------:R-:W-:-:S05]  /*1920*/  ISETP.GT.U32.OR P0, PT, R29, 0x7feffffe, P0 ;  /* 0x7feffffe1d00780c */ /* 0x000fca0000704470 */
[----:B------:R-:W-:-:S08]  /*1930*/  DFMA R24, R20, R24, R22 ;  /* 0x000000181418722b */ /* 0x000fd00000000016 */
[----:B------:R-:W-:Y:S05]  /*1940*/  @P0 BRA `(.L_x_79) ;  /* 0x00000000006c0947 */ /* 0x000fea0003800000 */
[----:B------:R-:W-:-:S04]  /*1950*/  LOP3.LUT R20, R11, 0x7ff00000, RZ, 0xc0, !PT ;  /* 0x7ff000000b147812 */ /* 0x000fc800078ec0ff */
[CC--:B------:R-:W-:Y:S02]  /*1960*/  VIADDMNMX R8, R7.reuse, -R20.reuse, 0xb9600000, !PT ;  /* 0xb960000007087446 */ /* 0x0c0fe40007800914 */
[----:B------:R-:W-:Y:S02]  /*1970*/  ISETP.GE.U32.AND P0, PT, R7, R20, PT ;  /* 0x000000140700720c */ /* 0x000fe40003f06070 */
[----:B------:R-:W-:Y:S02]  /*1980*/  VIMNMX R7, PT, PT, R8, 0x46a00000, PT ;  /* 0x46a0000008077848 */ /* 0x000fe40003fe0100 */
[----:B------:R-:W-:Y:S02]  /*1990*/  SEL R26, R26, 0x63400000, !P0 ;  /* 0x634000001a1a7807 */ /* 0x000fe40004000000 */
[----:B------:R-:W-:-:S03]  /*19a0*/  MOV R8, RZ ;  /* 0x000000ff00087202 */ /* 0x000fc60000000f00 */
[----:B------:R-:W-:-:S04]  /*19b0*/  IMAD.IADD R7, R7, 0x1, -R26 ;  /* 0x0000000107077824 */ /* 0x000fc800078e0a1a */
[----:B------:R-:W-:-:S06]  /*19c0*/  VIADD R9, R7, 0x7fe00000 ;  /* 0x7fe0000007097836 */ /* 0x000fcc0000000000 */
[----:B------:R-:W-:-:S10]  /*19d0*/  DMUL R20, R24, R8 ;  /* 0x0000000818147228 */ /* 0x000fd40000000000 */
[----:B------:R-:W-:-:S13]  /*19e0*/  FSETP.GTU.AND P0, PT, |R21|, 1.469367938527859385e-39, PT ;  /* 0x001000001500780b */ /* 0x000fda0003f0c200 */
[----:B------:R-:W-:Y:S05]  /*19f0*/  @P0 BRA `(.L_x_80) ;  /* 0x0000000000940947 */ /* 0x000fea0003800000 */
[----:B------:R-:W-:-:S06]  /*1a00*/  DFMA R12, R24, -R12, R18 ;  /* 0x8000000c180c722b */ /* 0x000fcc0000000012 */
[----:B------:R-:W-:-:S04]  /*1a10*/  IMAD.MOV.U32 R12, RZ, RZ, RZ ;  /* 0x000000ffff0c7224 */ /* 0x000fc800078e00ff */
[C---:B------:R-:W-:Y:S02]  /*1a20*/  FSETP.NEU.AND P0, PT, R13.reuse, RZ, PT ;  /* 0x000000ff0d00720b */ /* 0x040fe40003f0d000 */
[----:B------:R-:W-:-:S04]  /*1a30*/  LOP3.LUT R11, R13, 0x80000000, R11, 0x48, !PT ;  /* 0x800000000d0b7812 */ /* 0x000fc800078e480b */
[----:B------:R-:W-:-:S07]  /*1a40*/  LOP3.LUT R13, R11, R9, RZ, 0xfc, !PT ;  /* 0x000000090b0d7212 */ /* 0x000fce00078efcff */
[----:B------:R-:W-:Y:S05]  /*1a50*/  @!P0 BRA `(.L_x_80) ;  /* 0x00000000007c8947 */ /* 0x000fea0003800000 */
[----:B------:R-:W-:Y:S01]  /*1a60*/  IMAD.MOV R9, RZ, RZ, -R7 ;  /* 0x000000ffff097224 */ /* 0x000fe200078e0a07 */
[----:B------:R-:W-:Y:S01]  /*1a70*/  MOV R8, RZ ;  /* 0x000000ff00087202 */ /* 0x000fe20000000f00 */
[----:B------:R-:W-:Y:S01]  /*1a80*/  DMUL.RP R12, R24, R12 ;  /* 0x0000000c180c7228 */ /* 0x000fe20000008000 */
[----:B------:R-:W-:-:S04]  /*1a90*/  IADD3 R7, PT, PT, -R7, -0x43300000, RZ ;  /* 0xbcd0000007077810 */ /* 0x000fc80007ffe1ff */
[----:B------:R-:W-:-:S05]  /*1aa0*/  DFMA R8, R20, -R8, R24 ;  /* 0x800000081408722b */ /* 0x000fca0000000018 */
[----:B------:R-:W-:-:S05]  /*1ab0*/  LOP3.LUT R11, R13, R11, RZ, 0x3c, !PT ;  /* 0x0000000b0d0b7212 */ /* 0x000fca00078e3cff */
[----:B------:R-:W-:-:S04]  /*1ac0*/  FSETP.NEU.AND P0, PT, |R9|, R7, PT ;  /* 0x000000070900720b */ /* 0x000fc80003f0d200 */
[----:B------:R-:W-:Y:S02]  /*1ad0*/  FSEL R20, R12, R20, !P0 ;  /* 0x000000140c147208 */ /* 0x000fe40004000000 */
[----:B------:R-:W-:Y:S01]  /*1ae0*/  FSEL R21, R11, R21, !P0 ;  /* 0x000000150b157208 */ /* 0x000fe20004000000 */
[----:B------:R-:W-:Y:S06]  /*1af0*/  BRA `(.L_x_80) ;  /* 0x0000000000547947 */ /* 0x000fec0003800000 */
.L_x_79:
[----:B------:R-:W-:-:S14]  /*1b00*/  DSETP.NAN.AND P0, PT, R8, R8, PT ;  /* 0x000000080800722a */ /* 0x000fdc0003f08000 */
[----:B------:R-:W-:Y:S05]  /*1b10*/  @P0 BRA `(.L_x_81) ;  /* 0x0000000000440947 */ /* 0x000fea0003800000 */
[----:B------:R-:W-:-:S14]  /*1b20*/  DSETP.NAN.AND P0, PT, R10, R10, PT ;  /* 0x0000000a0a00722a */ /* 0x000fdc0003f08000 */
[----:B------:R-:W-:Y:S05]  /*1b30*/  @P0 BRA `(.L_x_82) ;  /* 0x0000000000300947 */ /* 0x000fea0003800000 */
[----:B------:R-:W-:Y:S01]  /*1b40*/  ISETP.NE.AND P0, PT, R27, R28, PT ;  /* 0x0000001c1b00720c */ /* 0x000fe20003f05270 */
[----:B------:R-:W-:Y:S02]  /*1b50*/  IMAD.MOV.U32 R20, RZ, RZ, 0x0 ;  /* 0x00000000ff147424 */ /* 0x000fe400078e00ff */
[----:B------:R-:W-:-:S10]  /*1b60*/  IMAD.MOV.U32 R21, RZ, RZ, -0x80000 ;  /* 0xfff80000ff157424 */ /* 0x000fd400078e00ff */
[----:B------:R-:W-:Y:S05]  /*1b70*/  @!P0 BRA `(.L_x_80) ;  /* 0x0000000000348947 */ /* 0x000fea0003800000 */
[----:B------:R-:W-:Y:S02]  /*1b80*/  ISETP.NE.AND P0, PT, R27, 0x7ff00000, PT ;  /* 0x7ff000001b00780c */ /* 0x000fe40003f05270 */
[----:B------:R-:W-:Y:S02]  /*1b90*/  LOP3.LUT R21, R9, 0x80000000, R11, 0x48, !PT ;  /* 0x8000000009157812 */ /* 0x000fe400078e480b */
[----:B------:R-:W-:-:S13]  /*1ba0*/  ISETP.EQ.OR P0, PT, R28, RZ, !P0 ;  /* 0x000000ff1c00720c */ /* 0x000fda0004702670 */
[----:B------:R-:W-:Y:S02]  /*1bb0*/  @P0 LOP3.LUT R7, R21, 0x7ff00000, RZ, 0xfc, !PT ;  /* 0x7ff0000015070812 */ /* 0x000fe400078efcff */
[----:B------:R-:W-:Y:S01]  /*1bc0*/  @!P0 MOV R20, RZ ;  /* 0x000000ff00148202 */ /* 0x000fe20000000f00 */
[----:B------:R-:W-:Y:S02]  /*1bd0*/  @P0 IMAD.MOV.U32 R20, RZ, RZ, RZ ;  /* 0x000000ffff140224 */ /* 0x000fe400078e00ff */
[----:B------:R-:W-:Y:S01]  /*1be0*/  @P0 IMAD.MOV.U32 R21, RZ, RZ, R7 ;  /* 0x000000ffff150224 */ /* 0x000fe200078e0007 */
[----:B------:R-:W-:Y:S06]  /*1bf0*/  BRA `(.L_x_80) ;  /* 0x0000000000147947 */ /* 0x000fec0003800000 */
.L_x_82:
[----:B------:R-:W-:Y:S02]  /*1c00*/  LOP3.LUT R21, R11, 0x80000, RZ, 0xfc, !PT ;  /* 0x000800000b157812 */ /* 0x000fe400078efcff */
[----:B------:R-:W-:Y:S01]  /*1c10*/  MOV R20, R10 ;  /* 0x0000000a00147202 */ /* 0x000fe20000000f00 */
[----:B------:R-:W-:Y:S06]  /*1c20*/  BRA `(.L_x_80) ;  /* 0x0000000000087947 */ /* 0x000fec0003800000 */
.L_x_81:
[----:B------:R-:W-:Y:S01]  /*1c30*/  LOP3.LUT R21, R9, 0x80000, RZ, 0xfc, !PT ;  /* 0x0008000009157812 */ /* 0x000fe200078efcff */
[----:B------:R-:W-:-:S07]  /*1c40*/  IMAD.MOV.U32 R20, RZ, RZ, R8 ;  /* 0x000000ffff147224 */ /* 0x000fce00078e0008 */
.L_x_80:
[----:B------:R-:W-:Y:S05]  /*1c50*/  BSYNC.RECONVERGENT B2 ;  /* 0x0000000000027941 */ /* 0x000fea0003800200 */
.L_x_78:
[----:B------:R-:W-:-:S04]  /*1c60*/  IMAD.MOV.U32 R7, RZ, RZ, 0x0 ;  /* 0x00000000ff077424 */ /* 0x000fc800078e00ff */
[----:B------:R-:W-:Y:S05]  /*1c70*/  RET.REL.NODEC R6 `(_Z8updateSMPfS_S_S_S_S_S_fffffiii) ;  /* 0xffffffe006e07950 */ /* 0x000fea0003c3ffff */
        .weak           $__internal_3_$__cuda_sm20_dsqrt_rn_f64_mediumpath_v1
        .type           $__internal_3_$__cuda_sm20_dsqrt_rn_f64_mediumpath_v1,@function
        .size           $__internal_3_$__cuda_sm20_dsqrt_rn_f64_mediumpath_v1,(.L_x_289 - $__internal_3_$__cuda_sm20_dsqrt_rn_f64_mediumpath_v1)
$__internal_3_$__cuda_sm20_dsqrt_rn_f64_mediumpath_v1:
[----:B------:R-:W-:Y:S01]  /*1c80*/  ISETP.GE.U32.AND P0, PT, R6, -0x3400000, PT ;  /* 0xfcc000000600780c */ /* 0x000fe20003f06070 */
[----:B------:R-:W-:Y:S01]  /*1c90*/  BSSY.RECONVERGENT B2, `(.L_x_83) ;  /* 0x0000026000027945 */ /* 0x000fe20003800200 */
[----:B------:R-:W-:Y:S01]  /*1ca0*/  MOV R18, R20 ;  /* 0x0000001400127202 */ /* 0x000fe20000000f00 */
[----:B------:R-:W-:Y:S02]  /*1cb0*/  IMAD.MOV.U32 R6, RZ, RZ, R12 ;  /* 0x000000ffff067224 */ /* 0x000fe400078e000c */
[----:B------:R-:W-:-:S08]  /*1cc0*/  IMAD.MOV.U32 R7, RZ, RZ, R13 ;  /* 0x000000ffff077224 */ /* 0x000fd000078e000d */
[----:B------:R-:W-:Y:S05]  /*1cd0*/  @!P0 BRA `(.L_x_84) ;  /* 0x0000000000208947 */ /* 0x000fea0003800000 */
[----:B------:R-:W-:-:S10]  /*1ce0*/  DFMA.RM R6, R6, R18, R10 ;  /* 0x000000120606722b */ /* 0x000fd4000000400a */
[----:B------:R-:W-:-:S04]  /*1cf0*/  IADD3 R10, P0, PT, R6, 0x1, RZ ;  /* 0x00000001060a7810 */ /* 0x000fc80007f1e0ff */
[----:B------:R-:W-:-:S06]  /*1d00*/  IADD3.X R11, PT, PT, RZ, R7, RZ, P0, !PT ;  /* 0x00000007ff0b7210 */ /* 0x000fcc00007fe4ff */
[----:B------:R-:W-:-:S08]  /*1d10*/  DFMA.RP R2, -R6, R10, R2 ;  /* 0x0000000a0602722b */ /* 0x000fd00000008102 */
[----:B------:R-:W-:-:S06]  /*1d20*/  DSETP.GT.AND P0, PT, R2, RZ, PT ;  /* 0x000000ff0200722a */ /* 0x000fcc0003f04000 */
[----:B------:R-:W-:Y:S02]  /*1d30*/  FSEL R6, R10, R6, P0 ;  /* 0x000000060a067208 */ /* 0x000fe40000000000 */
[----:B------:R-:W-:Y:S01]  /*1d40*/  FSEL R7, R11, R7, P0 ;  /* 0x000000070b077208 */ /* 0x000fe20000000000 */
[----:B------:R-:W-:Y:S06]  /*1d50*/  BRA `(.L_x_85) ;  /* 0x0000000000647947 */ /* 0x000fec0003800000 */
.L_x_84:
[----:B------:R-:W-:-:S14]  /*1d60*/  DSETP.NE.AND P0, PT, R2, RZ, PT ;  /* 0x000000ff0200722a */ /* 0x000fdc0003f05000 */
[----:B------:R-:W-:Y:S05]  /*1d70*/  @!P0 BRA `(.L_x_86) ;  /* 0x0000000000588947 */ /* 0x000fea0003800000 */
[----:B------:R-:W-:-:S13]  /*1d80*/  ISETP.GE.AND P0, PT, R3, RZ, PT ;  /* 0x000000ff0300720c */ /* 0x000fda0003f06270 */
[----:B------:R-:W-:Y:S02]  /*1d90*/  @!P0 IMAD.MOV.U32 R6, RZ, RZ, 0x0 ;  /* 0x00000000ff068424 */ /* 0x000fe400078e00ff */
[----:B------:R-:W-:Y:S01]  /*1da0*/  @!P0 IMAD.MOV.U32 R7, RZ, RZ, -0x80000 ;  /* 0xfff80000ff078424 */ /* 0x000fe200078e00ff */
[----:B------:R-:W-:Y:S06]  /*1db0*/  @!P0 BRA `(.L_x_85) ;  /* 0x00000000004c8947 */ /* 0x000fec0003800000 */
[----:B------:R-:W-:-:S13]  /*1dc0*/  ISETP.GT.AND P0, PT, R3, 0x7fefffff, PT ;  /* 0x7fefffff0300780c */ /* 0x000fda0003f04270 */
[----:B------:R-:W-:Y:S05]  /*1dd0*/  @P0 BRA `(.L_x_86) ;  /* 0x0000000000400947 */ /* 0x000fea0003800000 */
[----:B------:R-:W-:Y:S01]  /*1de0*/  DMUL R2, R2, 8.11296384146066816958e+31 ;  /* 0x4690000002027828 */ /* 0x000fe20000000000 */
[----:B------:R-:W-:Y:S01]  /*1df0*/  MOV R6, RZ ;  /* 0x000000ff00067202 */ /* 0x000fe20000000f00 */
[----:B------:R-:W-:Y:S02]  /*1e00*/  IMAD.MOV.U32 R12, RZ, RZ, 0x0 ;  /* 0x00000000ff0c7424 */ /* 0x000fe400078e00ff */
[----:B------:R-:W-:Y:S02]  /*1e10*/  IMAD.MOV.U32 R13, RZ, RZ, 0x3fd80000 ;  /* 0x3fd80000ff0d7424 */ /* 0x000fe400078e00ff */
[----:B------:R-:W0:Y:S02]  /*1e20*/  MUFU.RSQ64H R7, R3 ;  /* 0x0000000300077308 */ /* 0x000e240000001c00 */
[----:B0-----:R-:W-:-:S08]  /*1e30*/  DMUL R10, R6, R6 ;  /* 0x00000006060a7228 */ /* 0x001fd00000000000 */
[----:B------:R-:W-:-:S08]  /*1e40*/  DFMA R10, R2, -R10, 1 ;  /* 0x3ff00000020a742b */ /* 0x000fd0000000080a */
[----:B------:R-:W-:Y:S02]  /*1e50*/  DFMA R12, R10, R12, 0.5 ;  /* 0x3fe000000a0c742b */ /* 0x000fe4000000000c */
[----:B------:R-:W-:-:S08]  /*1e60*/  DMUL R10, R6, R10 ;  /* 0x0000000a060a7228 */ /* 0x000fd00000000000 */
[----:B------:R-:W-:-:S08]  /*1e70*/  DFMA R10, R12, R10, R6 ;  /* 0x0000000a0c0a722b */ /* 0x000fd00000000006 */
[----:B------:R-:W-:Y:S02]  /*1e80*/  DMUL R6, R2, R10 ;  /* 0x0000000a02067228 */ /* 0x000fe40000000000 */
[----:B------:R-:W-:-:S06]  /*1e90*/  IADD3 R11, PT, PT, R11, -0x100000, RZ ;  /* 0xfff000000b0b7810 */ /* 0x000fcc0007ffe0ff */
[----:B------:R-:W-:-:S08]  /*1ea0*/  DFMA R12, R6, -R6, R2 ;  /* 0x80000006060c722b */ /* 0x000fd00000000002 */
[----:B------:R-:W-:-:S10]  /*1eb0*/  DFMA R6, R10, R12, R6 ;  /* 0x0000000c0a06722b */ /* 0x000fd40000000006 */
[----:B------:R-:W-:Y:S01]  /*1ec0*/  VIADD R7, R7, 0xfcb00000 ;  /* 0xfcb0000007077836 */ /* 0x000fe20000000000 */
[----:B------:R-:W-:Y:S06]  /*1ed0*/  BRA `(.L_x_85) ;  /* 0x0000000000047947 */ /* 0x000fec0003800000 */
.L_x_86:
[----:B------:R-:W-:-:S11]  /*1ee0*/  DADD R6, R2, R2 ;  /* 0x0000000002067229 */ /* 0x000fd60000000002 */
.L_x_85:
[----:B------:R-:W-:Y:S05]  /*1ef0*/  BSYNC.RECONVERGENT B2 ;  /* 0x0000000000027941 */ /* 0x000fea0003800200 */
.L_x_83:
[----:B------:R-:W-:Y:S01]  /*1f00*/  IMAD.MOV.U32 R9, RZ, RZ, 0x0 ;  /* 0x00000000ff097424 */ /* 0x000fe200078e00ff */
[----:B------:R-:W-:Y:S01]  /*1f10*/  MOV R15, R7 ;  /* 0x00000007000f7202 */ /* 0x000fe20000000f00 */
[----:B------:R-:W-:Y:S02]  /*1f20*/  IMAD.MOV.U32 R14, RZ, RZ, R6 ;  /* 0x000000ffff0e7224 */ /* 0x000fe400078e0006 */
[----:B------:R-:W-:Y:S05]  /*1f30*/  RET.REL.NODEC R8 `(_Z8updateSMPfS_S_S_S_S_S_fffffiii) ;  /* 0xffffffe008307950 */ /* 0x000fea0003c3ffff */
.L_x_87:
        /* <DEDUP_REMOVED lines=12> */
.L_x_289:


//--------------------- .text._Z14scale_and_initPfS_S_S_iiii --------------------------
	.section	.text._Z14scale_and_initPfS_S_S_iiii,"ax",@progbits
	.align	128
        .global         _Z14scale_and_initPfS_S_S_iiii
        .type           _Z14scale_and_initPfS_S_S_iiii,@function
        .size           _Z14scale_and_initPfS_S_S_iiii,(.L_x_290 - _Z14scale_and_initPfS_S_S_iiii)
        .other          _Z14scale_and_initPfS_S_S_iiii,@"STO_CUDA_ENTRY STV_DEFAULT"
_Z14scale_and_initPfS_S_S_iiii:
.text._Z14scale_and_initPfS_S_S_iiii:
        /* <DEDUP_REMOVED lines=11> */
[----:B------:R-:W-:-:S04]  /*00b0*/  ISETP.GE.OR P0, PT, R7, UR6, P0 ;  /* 0x0000000607007c0c */ /* 0x000fc80008706670 */
[----:B------:R-:W-:-:S13]  /*00c0*/  ISETP.LT.OR P0, PT, R7, RZ, P0 ;  /* 0x000000ff0700720c */ /* 0x000fda0000701670 */
[----:B------:R-:W-:Y:S05]  /*00d0*/  @P0 EXIT ;  /* 0x000000000000094d */ /* 0x000fea0003800000 */
[----:B------:R-:W0:Y:S01]  /*00e0*/  LDC.64 R10, c[0x0][0x3a0] ;  /* 0x0000e800ff0a7b82 */ /* 0x000e220000000a00 */
[----:B------:R-:W1:Y:S07]  /*00f0*/  LDCU.64 UR4, c[0x0][0x358] ;  /* 0x00006b00ff0477ac */ /* 0x000e6e0008000a00 */
[----:B------:R-:W2:Y:S01]  /*0100*/  LDC.64 R4, c[0x0][0x388] ;  /* 0x0000e200ff047b82 */ /* 0x000ea20000000a00 */
[----:B0-----:R-:W-:Y:S02]  /*0110*/  VIADD R0, R10, -UR6 ;  /* 0x800000060a007c36 */ /* 0x001fe40008000000 */
[----:B------:R-:W-:-:S03]  /*0120*/  VIADD R3, R11, -UR7 ;  /* 0x800000070b037c36 */ /* 0x000fc60008000000 */
[----:B------:R-:W-:Y:S02]  /*0130*/  LEA.HI R0, R0, R0, RZ, 0x1 ;  /* 0x0000000000007211 */ /* 0x000fe400078f08ff */
[----:B------:R-:W-:Y:S02]  /*0140*/  LEA.HI R9, R3, R3, RZ, 0x1 ;  /* 0x0000000303097211 */ /* 0x000fe400078f08ff */
[----:B------:R-:W-:Y:S02]  /*0150*/  LEA.HI.SX32 R3, R0, R7, 0x1f ;  /* 0x0000000700037211 */ /* 0x000fe400078ffaff */
[----:B------:R-:W-:-:S05]  /*0160*/  LEA.HI.SX32 R9, R9, R2, 0x1f ;  /* 0x0000000209097211 */ /* 0x000fca00078ffaff */
[----:B------:R-:W-:-:S04]  /*0170*/  IMAD R3, R9, R10, R3 ;  /* 0x0000000a09037224 */ /* 0x000fc800078e0203 */
[----:B--2---:R-:W-:-:S05]  /*0180*/  IMAD.WIDE R4, R3, 0x4, R4 ;  /* 0x0000000403047825 */ /* 0x004fca00078e0204 */
[----:B-1----:R-:W2:Y:S01]  /*0190*/  LDG.E R0, desc[UR4][R4.64] ;  /* 0x0000000404007981 */ /* 0x002ea2000c1e1900 */
[----:B------:R-:W-:Y:S01]  /*01a0*/  IMAD R3, R10, R11, RZ ;  /* 0x0000000b0a037224 */ /* 0x000fe200078e02ff */
[----:B------:R-:W-:Y:S04]  /*01b0*/  BSSY.RECONVERGENT B0, `(.L_x_88) ;  /* 0x000000d000007945 */ /* 0x000fe80003800200 */
[----:B------:R-:W-:-:S04]  /*01c0*/  I2FP.F32.S32 R3, R3 ;  /* 0x0000000300037245 */ /* 0x000fc80000201400 */
[----:B------:R-:W0:Y:S02]  /*01d0*/  MUFU.RCP R6, R3 ;  /* 0x0000000300067308 */ /* 0x000e240000001000 */
[----:B0-----:R-:W-:-:S04]  /*01e0*/  FFMA R9, -R3, R6, 1 ;  /* 0x3f80000003097423 */ /* 0x001fc80000000106 */
[----:B------:R-:W-:Y:S02]  /*01f0*/  FFMA R9, R6, R9, R6 ;  /* 0x0000000906097223 */ /* 0x000fe40000000006 */
[----:B--2---:R-:W0:Y:S02]  /*0200*/  FCHK P0, R0, R3 ;  /* 0x0000000300007302 */ /* 0x004e240000000000 */
[----:B------:R-:W-:-:S04]  /*0210*/  FFMA R6, R0, R9, RZ ;  /* 0x0000000900067223 */ /* 0x000fc800000000ff */
[----:B------:R-:W-:-:S04]  /*0220*/  FFMA R8, -R3, R6, R0 ;  /* 0x0000000603087223 */ /* 0x000fc80000000100 */
[----:B------:R-:W-:Y:S01]  /*0230*/  FFMA R13, R9, R8, R6 ;  /* 0x00000008090d7223 */ /* 0x000fe20000000006 */
[----:B0-----:R-:W-:Y:S06]  /*0240*/  @!P0 BRA `(.L_x_89) ;  /* 0x00000000000c8947 */ /* 0x001fec0003800000 */
[----:B------:R-:W-:-:S07]  /*0250*/  MOV R8, 0x270 ;  /* 0x0000027000087802 */ /* 0x000fce0000000f00 */
[----:B------:R-:W-:Y:S05]  /*0260*/  CALL.REL.NOINC `($__internal_4_$__cuda_sm3x_div_rn_noftz_f32_slowpath) ;  /* 0x0000000000787944 */ /* 0x000fea0003c00000 */
[----:B------:R-:W-:-:S07]  /*0270*/  IMAD.MOV.U32 R13, RZ, RZ, R0 ;  /* 0x000000ffff0d7224 */ /* 0x000fce00078e0000 */
.L_x_89:
[----:B------:R-:W-:Y:S05]  /*0280*/  BSYNC.RECONVERGENT B0 ;  /* 0x0000000000007941 */ /* 0x000fea0003800200 */
.L_x_88:
[----:B------:R-:W0:Y:S01]  /*0290*/  LDC.64 R8, c[0x0][0x380] ;  /* 0x0000e000ff087b82 */ /* 0x000e220000000a00 */
[----:B------:R-:W1:Y:S07]  /*02a0*/  LDCU UR6, c[0x0][0x3a8] ;  /* 0x00007500ff0677ac */ /* 0x000e6e0008000800 */
[----:B------:R-:W2:Y:S01]  /*02b0*/  LDC.64 R10, c[0x0][0x398] ;  /* 0x0000e600ff0a7b82 */ /* 0x000ea20000000a00 */
[----:B-1----:R-:W-:-:S04]  /*02c0*/  IMAD R2, R2, UR6, R7 ;  /* 0x0000000602027c24 */ /* 0x002fc8000f8e0207 */
[----:B0-----:R-:W-:-:S05]  /*02d0*/  IMAD.WIDE R8, R2, 0x4, R8 ;  /* 0x0000000402087825 */ /* 0x001fca00078e0208 */
[----:B------:R0:W-:Y:S04]  /*02e0*/  STG.E desc[UR4][R8.64], R13 ;  /* 0x0000000d08007986 */ /* 0x0001e8000c101904 */
[----:B------:R-:W3:Y:S01]  /*02f0*/  LDG.E R4, desc[UR4][R4.64] ;  /* 0x0000000404047981 */ /* 0x000ee2000c1e1900 */
[----:B--2---:R-:W-:-:S06]  /*0300*/  IMAD.WIDE R6, R2, 0x4, R10 ;  /* 0x0000000402067825 */ /* 0x004fcc00078e020a */
[----:B------:R0:W5:Y:S01]  /*0310*/  LDG.E R6, desc[UR4][R6.64] ;  /* 0x0000000406067981 */ /* 0x000162000c1e1900 */
[----:B------:R-:W1:Y:S01]  /*0320*/  MUFU.RCP R0, R3 ;  /* 0x0000000300007308 */ /* 0x000e620000001000 */
[----:B------:R-:W-:Y:S01]  /*0330*/  BSSY.RECONVERGENT B0, `(.L_x_90) ;  /* 0x000000c000007945 */ /* 0x000fe20003800200 */
[----:B-1----:R-:W-:-:S04]  /*0340*/  FFMA R11, -R3, R0, 1 ;  /* 0x3f800000030b7423 */ /* 0x002fc80000000100 */
[----:B------:R-:W-:Y:S02]  /*0350*/  FFMA R0, R0, R11, R0 ;  /* 0x0000000b00007223 */ /* 0x000fe40000000000 */
[----:B---3--:R-:W1:Y:S02]  /*0360*/  FCHK P0, R4, R3 ;  /* 0x0000000304007302 */ /* 0x008e640000000000 */
[----:B------:R-:W-:-:S04]  /*0370*/  FFMA R11, R0, R4, RZ ;  /* 0x00000004000b7223 */ /* 0x000fc800000000ff */
[----:B------:R-:W-:-:S04]  /*0380*/  FFMA R10, -R3, R11, R4 ;  /* 0x0000000b030a7223 */ /* 0x000fc80000000104 */
[----:B------:R-:W-:Y:S01]  /*0390*/  FFMA R11, R0, R10, R11 ;  /* 0x0000000a000b7223 */ /* 0x000fe2000000000b */
[----:B01----:R-:W-:Y:S06]  /*03a0*/  @!P0 BRA `(.L_x_91) ;  /* 0x0000000000108947 */ /* 0x003fec0003800000 */
[----:B------:R-:W-:Y:S01]  /*03b0*/  IMAD.MOV.U32 R0, RZ, RZ, R4 ;  /* 0x000000ffff007224 */ /* 0x000fe200078e0004 */
[----:B------:R-:W-:-:S07]  /*03c0*/  MOV R8, 0x3e0 ;  /* 0x000003e000087802 */ /* 0x000fce0000000f00 */
[----:B-----5:R-:W-:Y:S05]  /*03d0*/  CALL.REL.NOINC `($__internal_4_$__cuda_sm3x_div_rn_noftz_f32_slowpath) ;  /* 0x00000000001c7944 */ /* 0x020fea0003c00000 */
[----:B------:R-:W-:-:S07]  /*03e0*/  IMAD.MOV.U32 R11, RZ, RZ, R0 ;  /* 0x000000ffff0b7224 */ /* 0x000fce00078e0000 */
.L_x_91:
[----:B------:R-:W-:Y:S05]  /*03f0*/  BSYNC.RECONVERGENT B0 ;  /* 0x0000000000007941 */ /* 0x000fea0003800200 */
.L_x_90:
[----:B------:R-:W0:Y:S01]  /*0400*/  LDC.64 R4, c[0x0][0x390] ;  /* 0x0000e400ff047b82 */ /* 0x000e220000000a00 */
[----:B-----5:R-:W-:Y:S01]  /*0410*/  FADD R11, R6, -R11 ;  /* 0x8000000b060b7221 */ /* 0x020fe20000000000 */
[----:B0-----:R-:W-:-:S05]  /*0420*/  IMAD.WIDE R2, R2, 0x4, R4 ;  /* 0x0000000402027825 */ /* 0x001fca00078e0204 */
[----:B------:R-:W-:Y:S01]  /*0430*/  STG.E desc[UR4][R2.64], R11 ;  /* 0x0000000b02007986 */ /* 0x000fe2000c101904 */
[----:B------:R-:W-:Y:S05]  /*0440*/  EXIT ;  /* 0x000000000000794d */ /* 0x000fea0003800000 */
        .weak           $__internal_4_$__cuda_sm3x_div_rn_noftz_f32_slowpath
        .type           $__internal_4_$__cuda_sm3x_div_rn_noftz_f32_slowpath,@function
        .size           $__internal_4_$__cuda_sm3x_div_rn_noftz_f32_slowpath,(.L_x_290 - $__internal_4_$__cuda_sm3x_div_rn_noftz_f32_slowpath)
$__internal_4_$__cuda_sm3x_div_rn_noftz_f32_slowpath:
[--C-:B------:R-:W-:Y:S01]  /*0450*/  SHF.R.U32.HI R10, RZ, 0x17, R3.reuse ;  /* 0x00000017ff0a7819 */ /* 0x100fe20000011603 */
[----:B------:R-:W-:Y:S01]  /*0460*/  BSSY.RECONVERGENT B1, `(.L_x_92) ;  /* 0x0000063000017945 */ /* 0x000fe20003800200 */
[----:B------:R-:W-:Y:S01]  /*0470*/  SHF.R.U32.HI R9, RZ, 0x17, R0 ;  /* 0x00000017ff097819 */ /* 0x000fe20000011600 */
[----:B------:R-:W-:Y:S01]  /*0480*/  IMAD.MOV.U32 R11, RZ, RZ, R3 ;  /* 0x000000ffff0b7224 */ /* 0x000fe200078e0003 */
        /* <DEDUP_REMOVED lines=26> */
[----:B------:R-:W-:Y:S02]  /*0630*/  @P0 IMAD.MOV.U32 R9, RZ, RZ, RZ ;  /* 0x000000ffff090224 */ /* 0x000fe400078e00ff */
[----:B------:R-:W-:Y:S01]  /*0640*/  @!P0 FFMA R0, R0, 1.84467440737095516160e+19, RZ ;  /* 0x5f80000000008823 */ /* 0x000fe200000000ff */
[----:B------:R-:W-:Y:S02]  /*0650*/  @!P0 IMAD.MOV.U32 R9, RZ, RZ, -0x40 ;  /* 0xffffffc0ff098424 */ /* 0x000fe400078e00ff */
[----:B------:R-:W-:Y:S02]  /*0660*/  @!P1 FFMA R11, R3, 1.84467440737095516160e+19, RZ ;  /* 0x5f800000030b9823 */ /* 0x000fe400000000ff */
[----:B------:R-:W-:-:S07]  /*0670*/  @!P1 VIADD R9, R9, 0x40 ;  /* 0x0000004009099836 */ /* 0x000fce0000000000 */
.L_x_93:
        /* <DEDUP_REMOVED lines=18> */
[----:B------:R-:W-:-:S04]  /*07a0*/  IMAD.IADD R15, R10, 0x1, R9 ;  /* 0x000000010a0f7824 */ /* 0x000fc800078e0209 */
[----:B------:R-:W-:-:S05]  /*07b0*/  VIADD R10, R15, 0xffffffff ;  /* 0xffffffff0f0a7836 */ /* 0x000fca0000000000 */
        /* <DEDUP_REMOVED lines=10> */
[C---:B------:R-:W-:Y:S02]  /*0860*/  VIADD R12, R15.reuse, 0x20 ;  /* 0x000000200f0c7836 */ /* 0x040fe40000000000 */
[CCC-:B------:R-:W-:Y:S01]  /*0870*/  FFMA.RM R10, R16.reuse, R14.reuse, R13.reuse ;  /* 0x0000000e100a7223 */ /* 0x1c0fe2000000400d */
[----:B------:R-:W-:Y:S02]  /*0880*/  ISETP.NE.AND P2, PT, R15, RZ, PT ;  /* 0x000000ff0f00720c */ /* 0x000fe40003f45270 */
[----:B------:R-:W-:Y:S01]  /*0890*/  LOP3.LUT R11, R9, 0x7fffff, RZ, 0xc0, !PT ;  /* 0x007fffff090b7812 */ /* 0x000fe200078ec0ff */
[----:B------:R-:W-:Y:S01]  /*08a0*/  FFMA.RP R9, R16, R14, R13 ;  /* 0x0000000e10097223 */ /* 0x000fe2000000800d */
[----:B------:R-:W-:Y:S01]  /*08b0*/  IMAD.MOV R13, RZ, RZ, -R15 ;  /* 0x000000ffff0d7224 */ /* 0x000fe200078e0a0f */
[----:B------:R-:W-:Y:S02]  /*08c0*/  ISETP.NE.AND P1, PT, R15, RZ, PT ;  /* 0x000000ff0f00720c */ /* 0x000fe40003f25270 */
[----:B------:R-:W-:-:S02]  /*08d0*/  LOP3.LUT R11, R11, 0x800000, RZ, 0xfc, !PT ;  /* 0x008000000b0b7812 */ /* 0x000fc400078efcff */
[----:B------:R-:W-:Y:S02]  /*08e0*/  FSETP.NEU.FTZ.AND P0, PT, R9, R10, PT ;  /* 0x0000000a0900720b */ /* 0x000fe40003f1d000 */
[----:B------:R-:W-:Y:S02]  /*08f0*/  SHF.L.U32 R12, R11, R12, RZ ;  /* 0x0000000c0b0c7219 */ /* 0x000fe400000006ff */
[----:B------:R-:W-:Y:S02]  /*0900*/  SEL R10, R13, RZ, P2 ;  /* 0x000000ff0d0a7207 */ /* 0x000fe40001000000 */
[----:B------:R-:W-:Y:S02]  /*0910*/  ISETP.NE.AND P1, PT, R12, RZ, P1 ;  /* 0x000000ff0c00720c */ /* 0x000fe40000f25270 */
[----:B------:R-:W-:Y:S02]  /*0920*/  SHF.R.U32.HI R10, RZ, R10, R11 ;  /* 0x0000000aff0a7219 */ /* 0x000fe4000001160b */
[----:B------:R-:W-:-:S02]  /*0930*/  PLOP3.LUT P0, PT, P0, P1, PT, 0xf8, 0x8f ;  /* 0x00000000008f781c */ /* 0x000fc40000703f70 */
[----:B------:R-:W-:Y:S02]  /*0940*/  SHF.R.U32.HI R12, RZ, 0x1, R10 ;  /* 0x00000001ff0c7819 */ /* 0x000fe4000001160a */
[----:B------:R-:W-:-:S04]  /*0950*/  SEL R9, RZ, 0x1, !P0 ;  /* 0x00000001ff097807 */ /* 0x000fc80004000000 */
[----:B------:R-:W-:-:S04]  /*0960*/  LOP3.LUT R9, R9, 0x1, R12, 0xf8, !PT ;  /* 0x0000000109097812 */ /* 0x000fc800078ef80c */
[----:B------:R-:W-:-:S05]  /*0970*/  LOP3.LUT R9, R9, R10, RZ, 0xc0, !PT ;  /* 0x0000000a09097212 */ /* 0x000fca00078ec0ff */
[----:B------:R-:W-:-:S05]  /*0980*/  IMAD.IADD R9, R12, 0x1, R9 ;  /* 0x000000010c097824 */ /* 0x000fca00078e0209 */
[----:B------:R-:W-:Y:S01]  /*0990*/  LOP3.LUT R0, R9, R0, RZ, 0xfc, !PT ;  /* 0x0000000009007212 */ /* 0x000fe200078efcff */
[----:B------:R-:W-:Y:S06]  /*09a0*/  BRA `(.L_x_101) ;  /* 0x0000000000107947 */ /* 0x000fec0003800000 */
.L_x_100:
[----:B------:R-:W-:-:S04]  /*09b0*/  LOP3.LUT R0, R0, 0x80000000, RZ, 0xc0, !PT ;  /* 0x8000000000007812 */ /* 0x000fc800078ec0ff */
[----:B------:R-:W-:Y:S01]  /*09c0*/  LOP3.LUT R0, R0, 0x7f800000, RZ, 0xfc, !PT ;  /* 0x7f80000000007812 */ /* 0x000fe200078efcff */
[----:B------:R-:W-:Y:S06]  /*09d0*/  BRA `(.L_x_101) ;  /* 0x0000000000047947 */ /* 0x000fec0003800000 */
.L_x_99:
[----:B------:R-:W-:-:S07]  /*09e0*/  IMAD R0, R9, 0x800000, R0 ;  /* 0x0080000009007824 */ /* 0x000fce00078e0200 */
.L_x_101:
[----:B------:R-:W-:Y:S05]  /*09f0*/  BSYNC.RECONVERGENT B2 ;  /* 0x0000000000027941 */ /* 0x000fea0003800200 */
.L_x_98:
[----:B------:R-:W-:Y:S05]  /*0a00*/  BRA `(.L_x_102) ;  /* 0x0000000000207947 */ /* 0x000fea0003800000 */
.L_x_97:
[----:B------:R-:W-:-:S04]  /*0a10*/  LOP3.LUT R0, R11, 0x80000000, R0, 0x48, !PT ;  /* 0x800000000b007812 */ /* 0x000fc800078e4800 */
[----:B------:R-:W-:Y:S01]  /*0a20*/  LOP3.LUT R0, R0, 0x7f800000, RZ, 0xfc, !PT ;  /* 0x7f80000000007812 */ /* 0x000fe200078efcff */
[----:B------:R-:W-:Y:S06]  /*0a30*/  BRA `(.L_x_102) ;  /* 0x0000000000147947 */ /* 0x000fec0003800000 */
.L_x_96:
[----:B------:R-:W-:Y:S01]  /*0a40*/  LOP3.LUT R0, R11, 0x80000000, R0, 0x48, !PT ;  /* 0x800000000b007812 */ /* 0x000fe200078e4800 */
[----:B------:R-:W-:Y:S06]  /*0a50*/  BRA `(.L_x_102) ;  /* 0x00000000000c7947 */ /* 0x000fec0003800000 */
.L_x_95:
[----:B------:R-:W0:Y:S01]  /*0a60*/  MUFU.RSQ R0, -QNAN ;  /* 0xffc0000000007908 */ /* 0x000e220000001400 */
[----:B------:R-:W-:Y:S05]  /*0a70*/  BRA `(.L_x_102) ;  /* 0x0000000000047947 */ /* 0x000fea0003800000 */
.L_x_94:
[----:B------:R-:W-:-:S07]  /*0a80*/  FADD.FTZ R0, R0, R3 ;  /* 0x0000000300007221 */ /* 0x000fce0000010000 */
.L_x_102:
[----:B------:R-:W-:Y:S05]  /*0a90*/  BSYNC.RECONVERGENT B1 ;  /* 0x0000000000017941 */ /* 0x000fea0003800200 */
.L_x_92:
[----:B------:R-:W-:-:S04]  /*0aa0*/  IMAD.MOV.U32 R9, RZ, RZ, 0x0 ;  /* 0x00000000ff097424 */ /* 0x000fc800078e00ff */
[----:B0-----:R-:W-:Y:S05]  /*0ab0*/  RET.REL.NODEC R8 `(_Z14scale_and_initPfS_S_S_iiii) ;  /* 0xfffffff408507950 */ /* 0x001fea0003c3ffff */
.L_x_103:
        /* <DEDUP_REMOVED lines=12> */
.L_x_290:


//--------------------- .text._Z14MultiplyKernelP6float2PfS1_fffffiii --------------------------
	.section	.text._Z14MultiplyKernelP6float2PfS1_fffffiii,"ax",@progbits
	.align	128
        .global         _Z14MultiplyKernelP6float2PfS1_fffffiii
        .type           _Z14MultiplyKernelP6float2PfS1_fffffiii,@function
        .size           _Z14MultiplyKernelP6float2PfS1_fffffiii,(.L_x_291 - _Z14MultiplyKernelP6float2PfS1_fffffiii)
        .other          _Z14MultiplyKernelP6float2PfS1_fffffiii,@"STO_CUDA_ENTRY STV_DEFAULT"
_Z14MultiplyKernelP6float2PfS1_fffffiii:
.text._Z14MultiplyKernelP6float2PfS1_fffffiii:
        /* <DEDUP_REMOVED lines=15> */
[----:B------:R-:W-:Y:S01]  /*00f0*/  IMAD R3, R9, UR7, R10 ;  /* 0x0000000709037c24 */ /* 0x000fe2000f8e020a */
[----:B------:R-:W2:Y:S05]  /*0100*/  LDCU UR6, c[0x0][0x3a0] ;  /* 0x00007400ff0677ac */ /* 0x000eaa0008000800 */
[----:B------:R-:W3:Y:S01]  /*0110*/  LDC R2, c[0x0][0x39c] ;  /* 0x0000e700ff027b82 */ /* 0x000ee20000000800 */
[----:B0-----:R-:W-:-:S05]  /*0120*/  IMAD.WIDE R4, R3, 0x8, R4 ;  /* 0x0000000803047825 */ /* 0x001fca00078e0204 */
[----:B-1----:R0:W5:Y:S01]  /*0130*/  LDG.E.64 R6, desc[UR4][R4.64] ;  /* 0x0000000404067981 */ /* 0x002162000c1e1b00 */
[----:B--2---:R-:W-:Y:S01]  /*0140*/  MOV R11, UR6 ;  /* 0x00000006000b7c02 */ /* 0x004fe20008000f00 */
[----:B---3--:R-:W1:Y:S08]  /*0150*/  MUFU.RCP R0, R2 ;  /* 0x0000000200007308 */ /* 0x008e700000001000 */
[----:B------:R-:W2:Y:S01]  /*0160*/  FCHK P0, R11, R2 ;  /* 0x000000020b007302 */ /* 0x000ea20000000000 */
[----:B-1----:R-:W-:-:S04]  /*0170*/  FFMA R3, R0, -R2, 1 ;  /* 0x3f80000000037423 */ /* 0x002fc80000000802 */
[----:B------:R-:W-:-:S04]  /*0180*/  FFMA R0, R0, R3, R0 ;  /* 0x0000000300007223 */ /* 0x000fc80000000000 */
[----:B------:R-:W-:-:S04]  /*0190*/  FFMA R3, R0, UR6, RZ ;  /* 0x0000000600037c23 */ /* 0x000fc800080000ff */
[----:B------:R-:W-:-:S04]  /*01a0*/  FFMA R12, R3, -R2, UR6 ;  /* 0x00000006030c7e23 */ /* 0x000fc80008000802 */
[----:B------:R-:W-:Y:S01]  /*01b0*/  FFMA R12, R0, R12, R3 ;  /* 0x0000000c000c7223 */ /* 0x000fe20000000003 */
[----:B0-2---:R-:W-:Y:S06]  /*01c0*/  @!P0 BRA `(.L_x_104) ;  /* 0x00000000001c8947 */ /* 0x005fec0003800000 */
[----:B------:R-:W0:Y:S01]  /*01d0*/  LDCU UR6, c[0x0][0x3a0] ;  /* 0x00007400ff0677ac */ /* 0x000e220008000800 */
[----:B------:R-:W-:Y:S01]  /*01e0*/  MOV R14, 0x230 ;  /* 0x00000230000e7802 */ /* 0x000fe20000000f00 */
[----:B------:R-:W1:Y:S01]  /*01f0*/  LDCU UR7, c[0x0][0x39c] ;  /* 0x00007380ff0777ac */ /* 0x000e620008000800 */
[----:B0-----:R-:W-:Y:S01]  /*0200*/  IMAD.U32 R2, RZ, RZ, UR6 ;  /* 0x00000006ff027e24 */ /* 0x001fe2000f8e00ff */
[----:B-1----:R-:W-:-:S07]  /*0210*/  MOV R3, UR7 ;  /* 0x0000000700037c02 */ /* 0x002fce0008000f00 */
[----:B-----5:R-:W-:Y:S05]  /*0220*/  CALL.REL.NOINC `($__internal_5_$__cuda_sm3x_div_rn_noftz_f32_slowpath) ;  /* 0x0000000400687944 */ /* 0x020fea0003c00000 */
[----:B------:R-:W-:-:S07]  /*0230*/  IMAD.MOV.U32 R12, RZ, RZ, R3 ;  /* 0x000000ffff0c7224 */ /* 0x000fce00078e0003 */
.L_x_104:
[----:B------:R-:W0:Y:S01]  /*0240*/  LDC.64 R14, c[0x0][0x390] ;  /* 0x0000e400ff0e7b82 */ /* 0x000e220000000a00 */
[----:B------:R-:W1:Y:S01]  /*0250*/  LDCU UR6, c[0x0][0x3a8] ;  /* 0x00007500ff0677ac */ /* 0x000e620008000800 */
[----:B------:R-:W2:Y:S06]  /*0260*/  LDCU UR7, c[0x0][0x3a4] ;  /* 0x00007480ff0777ac */ /* 0x000eac0008000800 */
[----:B------:R-:W3:Y:S08]  /*0270*/  LDC.64 R2, c[0x0][0x388] ;  /* 0x0000e200ff027b82 */ /* 0x000ef00000000a00 */
[----:B------:R-:W4:Y:S01]  /*0280*/  LDC R13, c[0x0][0x39c] ;  /* 0x0000e700ff0d7b82 */ /* 0x000f220000000800 */
[----:B0-----:R-:W-:-:S04]  /*0290*/  IMAD.WIDE.U32 R8, R9, 0x4, R14 ;  /* 0x0000000409087825 */ /* 0x001fc800078e000e */
[----:B---3--:R-:W-:Y:S02]  /*02a0*/  IMAD.WIDE R10, R10, 0x4, R2 ;  /* 0x000000040a0a7825 */ /* 0x008fe400078e0202 */
[----:B------:R-:W1:Y:S04]  /*02b0*/  LDG.E R2, desc[UR4][R8.64] ;  /* 0x0000000408027981 */ /* 0x000e68000c1e1900 */
[----:B------:R-:W3:Y:S01]  /*02c0*/  LDG.E R0, desc[UR4][R10.64] ;  /* 0x000000040a007981 */ /* 0x000ee2000c1e1900 */
[----:B------:R-:W-:Y:S01]  /*02d0*/  BSSY.RECONVERGENT B0, `(.L_x_105) ;  /* 0x0000014000007945 */ /* 0x000fe20003800200 */
[----:B----4-:R-:W-:-:S04]  /*02e0*/  FMUL R13, R13, 9.8100004196166992188 ;  /* 0x411cf5c30d0d7820 */ /* 0x010fc80000400000 */
[----:B------:R-:W0:Y:S01]  /*02f0*/  MUFU.RCP R14, R13 ;  /* 0x0000000d000e7308 */ /* 0x000e220000001000 */
[----:B-1----:R-:W-:Y:S01]  /*0300*/  FMUL R2, R2, UR6 ;  /* 0x0000000602027c20 */ /* 0x002fe20008400000 */
[----:B---3--:R-:W-:-:S03]  /*0310*/  FMUL R0, R0, UR6 ;  /* 0x0000000600007c20 */ /* 0x008fc60008400000 */
[----:B------:R-:W-:-:S04]  /*0320*/  FMUL R3, R2, R2 ;  /* 0x0000000202037220 */ /* 0x000fc80000400000 */
[----:B------:R-:W-:Y:S01]  /*0330*/  FFMA R3, R0, R0, R3 ;  /* 0x0000000000037223 */ /* 0x000fe20000000003 */
[----:B-----5:R-:W-:-:S03]  /*0340*/  FMUL R0, R6, R12 ;  /* 0x0000000c06007220 */ /* 0x020fc60000400000 */
[----:B------:R-:W-:Y:S01]  /*0350*/  FMUL R2, R3, R3 ;  /* 0x0000000303027220 */ /* 0x000fe20000400000 */
[----:B0-----:R-:W-:-:S03]  /*0360*/  FFMA R3, -R13, R14, 1 ;  /* 0x3f8000000d037423 */ /* 0x001fc6000000010e */
[----:B--2---:R-:W-:Y:S01]  /*0370*/  FMUL R2, R2, UR7 ;  /* 0x0000000702027c20 */ /* 0x004fe20008400000 */
[----:B------:R-:W-:-:S03]  /*0380*/  FFMA R3, R14, R3, R14 ;  /* 0x000000030e037223 */ /* 0x000fc6000000000e */
[----:B------:R-:W0:Y:S01]  /*0390*/  FCHK P0, R2, R13 ;  /* 0x0000000d02007302 */ /* 0x000e220000000000 */
[----:B------:R-:W-:-:S04]  /*03a0*/  FFMA R14, R2, R3, RZ ;  /* 0x00000003020e7223 */ /* 0x000fc800000000ff */
[----:B------:R-:W-:-:S04]  /*03b0*/  FFMA R15, -R13, R14, R2 ;  /* 0x0000000e0d0f7223 */ /* 0x000fc80000000102 */
[----:B------:R-:W-:Y:S01]  /*03c0*/  FFMA R3, R3, R15, R14 ;  /* 0x0000000f03037223 */ /* 0x000fe2000000000e */
[----:B0-----:R-:W-:Y:S06]  /*03d0*/  @!P0 BRA `(.L_x_106) ;  /* 0x00000000000c8947 */ /* 0x001fec0003800000 */
[----:B------:R-:W-:Y:S02]  /*03e0*/  MOV R3, R13 ;  /* 0x0000000d00037202 */ /* 0x000fe40000000f00 */
[----:B------:R-:W-:-:S07]  /*03f0*/  MOV R14, 0x410 ;  /* 0x00000410000e7802 */ /* 0x000fce0000000f00 */
[----:B------:R-:W-:Y:S05]  /*0400*/  CALL.REL.NOINC `($__internal_5_$__cuda_sm3x_div_rn_noftz_f32_slowpath) ;  /* 0x0000000000f07944 */ /* 0x000fea0003c00000 */
.L_x_106:
[----:B------:R-:W-:Y:S05]  /*0410*/  BSYNC.RECONVERGENT B0 ;  /* 0x0000000000007941 */ /* 0x000fea0003800200 */
.L_x_105:
[----:B------:R-:W-:Y:S01]  /*0420*/  FADD R15, R3, 1 ;  /* 0x3f800000030f7421 */ /* 0x000fe20000000000 */
[----:B------:R-:W-:Y:S03]  /*0430*/  BSSY.RECONVERGENT B0, `(.L_x_107) ;  /* 0x000000d000007945 */ /* 0x000fe60003800200 */
[----:B------:R-:W0:Y:S08]  /*0440*/  MUFU.RCP R2, R15 ;  /* 0x0000000f00027308 */ /* 0x000e300000001000 */
[----:B------:R-:W1:Y:S01]  /*0450*/  FCHK P0, R0, R15 ;  /* 0x0000000f00007302 */ /* 0x000e620000000000 */
[----:B0-----:R-:W-:-:S04]  /*0460*/  FFMA R3, -R15, R2, 1 ;  /* 0x3f8000000f037423 */ /* 0x001fc80000000102 */
[----:B------:R-:W-:-:S04]  /*0470*/  FFMA R3, R2, R3, R2 ;  /* 0x0000000302037223 */ /* 0x000fc80000000002 */
[----:B------:R-:W-:-:S04]  /*0480*/  FFMA R2, R0, R3, RZ ;  /* 0x0000000300027223 */ /* 0x000fc800000000ff */
[----:B------:R-:W-:-:S04]  /*0490*/  FFMA R6, -R15, R2, R0 ;  /* 0x000000020f067223 */ /* 0x000fc80000000100 */
[----:B------:R-:W-:Y:S01]  /*04a0*/  FFMA R3, R3, R6, R2 ;  /* 0x0000000603037223 */ /* 0x000fe20000000002 */
[----:B-1----:R-:W-:Y:S06]  /*04b0*/  @!P0 BRA `(.L_x_108) ;  /* 0x0000000000108947 */ /* 0x002fec0003800000 */
[----:B------:R-:W-:Y:S01]  /*04c0*/  IMAD.MOV.U32 R2, RZ, RZ, R0 ;  /* 0x000000ffff027224 */ /* 0x000fe200078e0000 */
[----:B------:R-:W-:Y:S02]  /*04d0*/  MOV R3, R15 ;  /* 0x0000000f00037202 */ /* 0x000fe40000000f00 */
[----:B------:R-:W-:-:S07]  /*04e0*/  MOV R14, 0x500 ;  /* 0x00000500000e7802 */ /* 0x000fce0000000f00 */
[----:B------:R-:W-:Y:S05]  /*04f0*/  CALL.REL.NOINC `($__internal_5_$__cuda_sm3x_div_rn_noftz_f32_slowpath) ;  /* 0x0000000000b47944 */ /* 0x000fea0003c00000 */
.L_x_108:
[----:B------:R-:W-:Y:S05]  /*0500*/  BSYNC.RECONVERGENT B0 ;  /* 0x0000000000007941 */ /* 0x000fea0003800200 */
.L_x_107:
[----:B------:R0:W-:Y:S01]  /*0510*/  STG.E desc[UR4][R4.64], R3 ;  /* 0x0000000304007986 */ /* 0x0001e2000c101904 */
[----:B------:R-:W1:Y:S03]  /*0520*/  LDCU UR6, c[0x0][0x3a8] ;  /* 0x00007500ff0677ac */ /* 0x000e660008000800 */
[----:B------:R-:W1:Y:S01]  /*0530*/  LDG.E R8, desc[UR4][R8.64] ;  /* 0x0000000408087981 */ /* 0x000e62000c1e1900 */
[----:B------:R-:W2:Y:S03]  /*0540*/  LDCU UR7, c[0x0][0x3a4] ;  /* 0x00007480ff0777ac */ /* 0x000ea60008000800 */
[----:B------:R-:W3:Y:S01]  /*0550*/  LDG.E R10, desc[UR4][R10.64] ;  /* 0x000000040a0a7981 */ /* 0x000ee2000c1e1900 */
[----:B------:R-:W0:Y:S01]  /*0560*/  MUFU.RCP R14, R13 ;  /* 0x0000000d000e7308 */ /* 0x000e220000001000 */
[----:B------:R-:W-:Y:S01]  /*0570*/  BSSY.RECONVERGENT B0, `(.L_x_109) ;  /* 0x0000014000007945 */ /* 0x000fe20003800200 */
[----:B0-----:R-:W-:Y:S01]  /*0580*/  FFMA R3, -R13, R14, 1 ;  /* 0x3f8000000d037423 */ /* 0x001fe2000000010e */
[----:B-1----:R-:W-:Y:S01]  /*0590*/  FMUL R2, R8, UR6 ;  /* 0x0000000608027c20 */ /* 0x002fe20008400000 */
[----:B---3--:R-:W-:-:S03]  /*05a0*/  FMUL R0, R10, UR6 ;  /* 0x000000060a007c20 */ /* 0x008fc60008400000 */
[----:B------:R-:W-:Y:S01]  /*05b0*/  FMUL R15, R2, R2 ;  /* 0x00000002020f7220 */ /* 0x000fe20000400000 */
[----:B------:R-:W-:-:S03]  /*05c0*/  FFMA R2, R14, R3, R14 ;  /* 0x000000030e027223 */ /* 0x000fc6000000000e */
[----:B------:R-:W-:Y:S01]  /*05d0*/  FFMA R15, R0, R0, R15 ;  /* 0x00000000000f7223 */ /* 0x000fe2000000000f */
[----:B------:R-:W-:-:S03]  /*05e0*/  FMUL R0, R7, R12 ;  /* 0x0000000c07007220 */ /* 0x000fc60000400000 */
[----:B------:R-:W-:-:S04]  /*05f0*/  FMUL R15, R15, R15 ;  /* 0x0000000f0f0f7220 */ /* 0x000fc80000400000 */
[----:B--2---:R-:W-:-:S04]  /*0600*/  FMUL R6, R15, UR7 ;  /* 0x000000070f067c20 */ /* 0x004fc80008400000 */
[----:B------:R-:W0:Y:S01]  /*0610*/  FCHK P0, R6, R13 ;  /* 0x0000000d06007302 */ /* 0x000e220000000000 */
[----:B------:R-:W-:-:S04]  /*0620*/  FFMA R3, R2, R6, RZ ;  /* 0x0000000602037223 */ /* 0x000fc800000000ff */
[----:B------:R-:W-:-:S04]  /*0630*/  FFMA R8, -R13, R3, R6 ;  /* 0x000000030d087223 */ /* 0x000fc80000000106 */
[----:B------:R-:W-:Y:S01]  /*0640*/  FFMA R2, R2, R8, R3 ;  /* 0x0000000802027223 */ /* 0x000fe20000000003 */
[----:B0-----:R-:W-:Y:S06]  /*0650*/  @!P0 BRA `(.L_x_110) ;  /* 0x0000000000148947 */ /* 0x001fec0003800000 */
[----:B------:R-:W-:Y:S01]  /*0660*/  MOV R2, R6 ;  /* 0x0000000600027202 */ /* 0x000fe20000000f00 */
[----:B------:R-:W-:Y:S01]  /*0670*/  IMAD.MOV.U32 R3, RZ, RZ, R13 ;  /* 0x000000ffff037224 */ /* 0x000fe200078e000d */
[----:B------:R-:W-:-:S07]  /*0680*/  MOV R14, 0x6a0 ;  /* 0x000006a0000e7802 */ /* 0x000fce0000000f00 */
[----:B------:R-:W-:Y:S05]  /*0690*/  CALL.REL.NOINC `($__internal_5_$__cuda_sm3x_div_rn_noftz_f32_slowpath) ;  /* 0x00000000004c7944 */ /* 0x000fea0003c00000 */
[----:B------:R-:W-:-:S07]  /*06a0*/  MOV R2, R3 ;  /* 0x0000000300027202 */ /* 0x000fce0000000f00 */
.L_x_110:
[----:B------:R-:W-:Y:S05]  /*06b0*/  BSYNC.RECONVERGENT B0 ;  /* 0x0000000000007941 */ /* 0x000fea0003800200 */
.L_x_109:
        /* <DEDUP_REMOVED lines=10> */
[----:B------:R-:W-:Y:S01]  /*0760*/  MOV R2, R0 ;  /* 0x0000000000027202 */ /* 0x000fe20000000f00 */
[----:B------:R-:W-:Y:S01]  /*0770*/  IMAD.MOV.U32 R3, RZ, RZ, R7 ;  /* 0x000000ffff037224 */ /* 0x000fe200078e0007 */
[----:B------:R-:W-:-:S07]  /*0780*/  MOV R14, 0x7a0 ;  /* 0x000007a0000e7802 */ /* 0x000fce0000000f00 */
[----:B------:R-:W-:Y:S05]  /*0790*/  CALL.REL.NOINC `($__internal_5_$__cuda_sm3x_div_rn_noftz_f32_slowpath) ;  /* 0x00000000000c7944 */ /* 0x000fea0003c00000 */
.L_x_112:
[----:B------:R-:W-:Y:S05]  /*07a0*/  BSYNC.RECONVERGENT B0 ;  /* 0x0000000000007941 */ /* 0x000fea0003800200 */
.L_x_111:
[----:B------:R-:W-:Y:S01]  /*07b0*/  STG.E desc[UR4][R4.64+0x4], R3 ;  /* 0x0000040304007986 */ /* 0x000fe2000c101904 */
[----:B------:R-:W-:Y:S05]  /*07c0*/  EXIT ;  /* 0x000000000000794d */ /* 0x000fea0003800000 */
        .weak           $__internal_5_$__cuda_sm3x_div_rn_noftz_f32_slowpath
        .type           $__internal_5_$__cuda_sm3x_div_rn_noftz_f32_slowpath,@function
        .size           $__internal_5_$__cuda_sm3x_div_rn_noftz_f32_slowpath,(.L_x_291 - $__internal_5_$__cuda_sm3x_div_rn_noftz_f32_slowpath)
$__internal_5_$__cuda_sm3x_div_rn_noftz_f32_slowpath:
[----:B------:R-:W-:Y:S01]  /*07d0*/  SHF.R.U32.HI R15, RZ, 0x17, R3 ;  /* 0x00000017ff0f7819 */ /* 0x000fe20000011603 */
[----:B------:R-:W-:Y:S01]  /*07e0*/  BSSY.RECONVERGENT B1, `(.L_x_113) ;  /* 0x0000062000017945 */ /* 0x000fe20003800200 */
[----:B------:R-:W-:Y:S02]  /*07f0*/  SHF.R.U32.HI R16, RZ, 0x17, R2 ;  /* 0x00000017ff107819 */ /* 0x000fe40000011602 */
[----:B------:R-:W-:Y:S02]  /*0800*/  LOP3.LUT R15, R15, 0xff, RZ, 0xc0, !PT ;  /* 0x000000ff0f0f7812 */ /* 0x000fe400078ec0ff */
[----:B------:R-:W-:Y:S02]  /*0810*/  LOP3.LUT R19, R16, 0xff, RZ, 0xc0, !PT ;  /* 0x000000ff10137812 */ /* 0x000fe400078ec0ff */
[----:B------:R-:W-:Y:S02]  /*0820*/  IADD3 R18, PT, PT, R15, -0x1, RZ ;  /* 0xffffffff0f127810 */ /* 0x000fe40007ffe0ff */
[----:B------:R-:W-:-:S02]  /*0830*/  IADD3 R17, PT, PT, R19, -0x1, RZ ;  /* 0xffffffff13117810 */ /* 0x000fc40007ffe0ff */
        /* <DEDUP_REMOVED lines=23> */
[----:B------:R-:W-:Y:S01]  /*09b0*/  @!P0 FFMA R2, R2, 1.84467440737095516160e+19, RZ ;  /* 0x5f80000002028823 */ /* 0x000fe200000000ff */
[----:B------:R-:W-:Y:S01]  /*09c0*/  @!P0 MOV R16, 0xffffffc0 ;  /* 0xffffffc000108802 */ /* 0x000fe20000000f00 */
[----:B------:R-:W-:-:S04]  /*09d0*/  @!P1 FFMA R3, R3, 1.84467440737095516160e+19, RZ ;  /* 0x5f80000003039823 */ /* 0x000fc800000000ff */
[----:B------:R-:W-:-:S07]  /*09e0*/  @!P1 VIADD R16, R16, 0x40 ;  /* 0x0000004010109836 */ /* 0x000fce0000000000 */
.L_x_114:
[----:B------:R-:W-:Y:S01]  /*09f0*/  LEA R18, R15, 0xc0800000, 0x17 ;  /* 0xc08000000f127811 */ /* 0x000fe200078eb8ff */
[----:B------:R-:W-:Y:S01]  /*0a00*/  BSSY.RECONVERGENT B2, `(.L_x_119) ;  /* 0x0000036000027945 */ /* 0x000fe20003800200 */
[----:B------:R-:W-:Y:S02]  /*0a10*/  IADD3 R19, PT, PT, R19, -0x7f, RZ ;  /* 0xffffff8113137810 */ /* 0x000fe40007ffe0ff */
[----:B------:R-:W-:-:S03]  /*0a20*/  IADD3 R20, PT, PT, -R18, R3, RZ ;  /* 0x0000000312147210 */ /* 0x000fc60007ffe1ff */
[C---:B------:R-:W-:Y:S01]  /*0a30*/  IMAD R2, R19.reuse, -0x800000, R2 ;  /* 0xff80000013027824 */ /* 0x040fe200078e0202 */
[----:B------:R-:W0:Y:S01]  /*0a40*/  MUFU.RCP R3, R20 ;  /* 0x0000001400037308 */ /* 0x000e220000001000 */
[----:B------:R-:W-:Y:S01]  /*0a50*/  FADD.FTZ R17, -R20, -RZ ;  /* 0x800000ff14117221 */ /* 0x000fe20000010100 */
[----:B------:R-:W-:-:S05]  /*0a60*/  IADD3 R19, PT, PT, R19, 0x7f, -R15 ;  /* 0x0000007f13137810 */ /* 0x000fca0007ffe80f */
[----:B------:R-:W-:Y:S02]  /*0a70*/  IMAD.IADD R19, R19, 0x1, R16 ;  /* 0x0000000113137824 */ /* 0x000fe400078e0210 */
[----:B0-----:R-:W-:-:S04]  /*0a80*/  FFMA R18, R3, R17, 1 ;  /* 0x3f80000003127423 */ /* 0x001fc80000000011 */
[----:B------:R-:W-:-:S04]  /*0a90*/  FFMA R3, R3, R18, R3 ;  /* 0x0000001203037223 */ /* 0x000fc80000000003 */
[----:B------:R-:W-:-:S04]  /*0aa0*/  FFMA R18, R2, R3, RZ ;  /* 0x0000000302127223 */ /* 0x000fc800000000ff */
[----:B------:R-:W-:-:S04]  /*0ab0*/  FFMA R21, R17, R18, R2 ;  /* 0x0000001211157223 */ /* 0x000fc80000000002 */
[----:B------:R-:W-:-:S04]  /*0ac0*/  FFMA R18, R3, R21, R18 ;  /* 0x0000001503127223 */ /* 0x000fc80000000012 */
[----:B------:R-:W-:-:S04]  /*0ad0*/  FFMA R17, R17, R18, R2 ;  /* 0x0000001211117223 */ /* 0x000fc80000000002 */
[----:B------:R-:W-:-:S05]  /*0ae0*/  FFMA R2, R3, R17, R18 ;  /* 0x0000001103027223 */ /* 0x000fca0000000012 */
[----:B------:R-:W-:-:S04]  /*0af0*/  SHF.R.U32.HI R15, RZ, 0x17, R2 ;  /* 0x00000017ff0f7819 */ /* 0x000fc80000011602 */
[----:B------:R-:W-:-:S04]  /*0b00*/  LOP3.LUT R15, R15, 0xff, RZ, 0xc0, !PT ;  /* 0x000000ff0f0f7812 */ /* 0x000fc800078ec0ff */
[----:B------:R-:W-:-:S04]  /*0b10*/  IADD3 R20, PT, PT, R15, R19, RZ ;  /* 0x000000130f147210 */ /* 0x000fc80007ffe0ff */
        /* <DEDUP_REMOVED lines=10> */
[-CC-:B------:R-:W-:Y:S01]  /*0bc0*/  FFMA.RZ R15, R3, R17.reuse, R18.reuse ;  /* 0x00000011030f7223 */ /* 0x180fe2000000c012 */
[C---:B------:R-:W-:Y:S02]  /*0bd0*/  ISETP.NE.AND P2, PT, R20.reuse, RZ, PT ;  /* 0x000000ff1400720c */ /* 0x040fe40003f45270 */
[C---:B------:R-:W-:Y:S02]  /*0be0*/  ISETP.NE.AND P1, PT, R20.reuse, RZ, PT ;  /* 0x000000ff1400720c */ /* 0x040fe40003f25270 */
[----:B------:R-:W-:Y:S01]  /*0bf0*/  LOP3.LUT R16, R15, 0x7fffff, RZ, 0xc0, !PT ;  /* 0x007fffff0f107812 */ /* 0x000fe200078ec0ff */
[CCC-:B------:R-:W-:Y:S01]  /*0c00*/  FFMA.RP R15, R3.reuse, R17.reuse, R18.reuse ;  /* 0x00000011030f7223 */ /* 0x1c0fe20000008012 */
[----:B------:R-:W-:Y:S01]  /*0c10*/  FFMA.RM R18, R3, R17, R18 ;  /* 0x0000001103127223 */ /* 0x000fe20000004012 */
[----:B------:R-:W-:Y:S01]  /*0c20*/  VIADD R3, R20, 0x20 ;  /* 0x0000002014037836 */ /* 0x000fe20000000000 */
[----:B------:R-:W-:Y:S02]  /*0c30*/  LOP3.LUT R16, R16, 0x800000, RZ, 0xfc, !PT ;  /* 0x0080000010107812 */ /* 0x000fe400078efcff */
[----:B------:R-:W-:-:S02]  /*0c40*/  IADD3 R17, PT, PT, -R20, RZ, RZ ;  /* 0x000000ff14117210 */ /* 0x000fc40007ffe1ff */
[----:B------:R-:W-:Y:S02]  /*0c50*/  SHF.L.U32 R3, R16, R3, RZ ;  /* 0x0000000310037219 */ /* 0x000fe400000006ff */
[----:B------:R-:W-:Y:S02]  /*0c60*/  FSETP.NEU.FTZ.AND P0, PT, R15, R18, PT ;  /* 0x000000120f00720b */ /* 0x000fe40003f1d000 */
[----:B------:R-:W-:Y:S02]  /*0c70*/  SEL R15, R17, RZ, P2 ;  /* 0x000000ff110f7207 */ /* 0x000fe40001000000 */
[----:B------:R-:W-:Y:S02]  /*0c80*/  ISETP.NE.AND P1, PT, R3, RZ, P1 ;  /* 0x000000ff0300720c */ /* 0x000fe40000f25270 */
[----:B------:R-:W-:Y:S02]  /*0c90*/  SHF.R.U32.HI R15, RZ, R15, R16 ;  /* 0x0000000fff0f7219 */ /* 0x000fe40000011610 */
[----:B------:R-:W-:-:S02]  /*0ca0*/  PLOP3.LUT P0, PT, P0, P1, PT, 0xf8, 0x8f ;  /* 0x00000000008f781c */ /* 0x000fc40000703f70 */
[----:B------:R-:W-:Y:S02]  /*0cb0*/  SHF.R.U32.HI R16, RZ, 0x1, R15 ;  /* 0x00000001ff107819 */ /* 0x000fe4000001160f */
[----:B------:R-:W-:-:S04]  /*0cc0*/  SEL R3, RZ, 0x1, !P0 ;  /* 0x00000001ff037807 */ /* 0x000fc80004000000 */
[----:B------:R-:W-:-:S04]  /*0cd0*/  LOP3.LUT R18, R3, 0x1, R16, 0xf8, !PT ;  /* 0x0000000103127812 */ /* 0x000fc800078ef810 */
[----:B------:R-:W-:-:S04]  /*0ce0*/  LOP3.LUT R15, R18, R15, RZ, 0xc0, !PT ;  /* 0x0000000f120f7212 */ /* 0x000fc800078ec0ff */
[----:B------:R-:W-:-:S04]  /*0cf0*/  IADD3 R15, PT, PT, R16, R15, RZ ;  /* 0x0000000f100f7210 */ /* 0x000fc80007ffe0ff */
[----:B------:R-:W-:Y:S01]  /*0d00*/  LOP3.LUT R2, R15, R2, RZ, 0xfc, !PT ;  /* 0x000000020f027212 */ /* 0x000fe200078efcff */
[----:B------:R-:W-:Y:S06]  /*0d10*/  BRA `(.L_x_122) ;  /* 0x0000000000107947 */ /* 0x000fec0003800000 */
.L_x_121:
[----:B------:R-:W-:-:S04]  /*0d20*/  LOP3.LUT R2, R2, 0x80000000, RZ, 0xc0, !PT ;  /* 0x8000000002027812 */ /* 0x000fc800078ec0ff */
[----:B------:R-:W-:Y:S01]  /*0d30*/  LOP3.LUT R2, R2, 0x7f800000, RZ, 0xfc, !PT ;  /* 0x7f80000002027812 */ /* 0x000fe200078efcff */
[----:B------:R-:W-:Y:S06]  /*0d40*/  BRA `(.L_x_122) ;  /* 0x0000000000047947 */ /* 0x000fec0003800000 */
.L_x_120:
[----:B------:R-:W-:-:S07]  /*0d50*/  IMAD R2, R19, 0x800000, R2 ;  /* 0x0080000013027824 */ /* 0x000fce00078e0202 */
.L_x_122:
[----:B------:R-:W-:Y:S05]  /*0d60*/  BSYNC.RECONVERGENT B2 ;  /* 0x0000000000027941 */ /* 0x000fea0003800200 */
.L_x_119:
[----:B------:R-:W-:Y:S05]  /*0d70*/  BRA `(.L_x_123) ;  /* 0x0000000000207947 */ /* 0x000fea0003800000 */
.L_x_118:
[----:B------:R-:W-:-:S04]  /*0d80*/  LOP3.LUT R2, R3, 0x80000000, R2, 0x48, !PT ;  /* 0x8000000003027812 */ /* 0x000fc800078e4802 */
[----:B------:R-:W-:Y:S01]  /*0d90*/  LOP3.LUT R2, R2, 0x7f800000, RZ, 0xfc, !PT ;  /* 0x7f80000002027812 */ /* 0x000fe200078efcff */
[----:B------:R-:W-:Y:S06]  /*0da0*/  BRA `(.L_x_123) ;  /* 0x0000000000147947 */ /* 0x000fec0003800000 */
.L_x_117:
[----:B------:R-:W-:Y:S01]  /*0db0*/  LOP3.LUT R2, R3, 0x80000000, R2, 0x48, !PT ;  /* 0x8000000003027812 */ /* 0x000fe200078e4802 */
[----:B------:R-:W-:Y:S06]  /*0dc0*/  BRA `(.L_x_123) ;  /* 0x00000000000c7947 */ /* 0x000fec0003800000 */
.L_x_116:
[----:B------:R-:W0:Y:S01]  /*0dd0*/  MUFU.RSQ R2, -QNAN ;  /* 0xffc0000000027908 */ /* 0x000e220000001400 */
[----:B------:R-:W-:Y:S05]  /*0de0*/  BRA `(.L_x_123) ;  /* 0x0000000000047947 */ /* 0x000fea0003800000 */
.L_x_115:
[----:B------:R-:W-:-:S07]  /*0df0*/  FADD.FTZ R2, R2, R3 ;  /* 0x0000000302027221 */ /* 0x000fce0000010000 */
.L_x_123:
[----:B------:R-:W-:Y:S05]  /*0e00*/  BSYNC.RECONVERGENT B1 ;  /* 0x0000000000017941 */ /* 0x000fea0003800200 */
.L_x_113:
[----:B------:R-:W-:Y:S01]  /*0e10*/  HFMA2 R15, -RZ, RZ, 0, 0 ;  /* 0x00000000ff0f7431 */ /* 0x000fe200000001ff */
[----:B0-----:R-:W-:-:S03]  /*0e20*/  MOV R3, R2 ;  /* 0x0000000200037202 */ /* 0x001fc60000000f00 */
[----:B------:R-:W-:Y:S05]  /*0e30*/  RET.REL.NODEC R14 `(_Z14MultiplyKernelP6float2PfS1_fffffiii) ;  /* 0xfffffff00e707950 */ /* 0x000fea0003c3ffff */
.L_x_124:
        /* <DEDUP_REMOVED lines=12> */
.L_x_291:


//--------------------- .text._Z4k_xyPfS_iiiff    --------------------------
	.section	.text._Z4k_xyPfS_iiiff,"ax",@progbits
	.align	128
        .global         _Z4k_xyPfS_iiiff
        .type           _Z4k_xyPfS_iiiff,@function
        .size           _Z4k_xyPfS_iiiff,(.L_x_292 - _Z4k_xyPfS_iiiff)
        .other          _Z4k_xyPfS_iiiff,@"STO_CUDA_ENTRY STV_DEFAULT"
_Z4k_xyPfS_iiiff:
.text._Z4k_xyPfS_iiiff:
[----:B------:R-:W-:Y:S01]  /*0000*/  LDC R1, c[0x0][0x37c] ;  /* 0x0000df00ff017b82 */ /* 0x000fe20000000800 */
[----:B------:R-:W0:Y:S07]  /*0010*/  S2R R3, SR_TID.X ;  /* 0x0000000000037919 */ /* 0x000e2e0000002100 */
[----:B------:R-:W0:Y:S01]  /*0020*/  S2UR UR4, SR_CTAID.X ;  /* 0x00000000000479c3 */ /* 0x000e220000002500 */
[----:B------:R-:W1:Y:S01]  /*0030*/  LDCU UR8, c[0x0][0x398] ;  /* 0x00007300ff0877ac */ /* 0x000e620008000800 */
[----:B------:R-:W-:Y:S01]  /*0040*/  BSSY.RECONVERGENT B0, `(.L_x_125) ;  /* 0x000001f000007945 */ /* 0x000fe20003800200 */
[----:B------:R-:W2:Y:S01]  /*0050*/  S2R R5, SR_TID.Y ;  /* 0x0000000000057919 */ /* 0x000ea20000002200 */
[----:B------:R-:W3:Y:S04]  /*0060*/  LDCU.64 UR6, c[0x0][0x358] ;  /* 0x00006b00ff0677ac */ /* 0x000ee80008000a00 */
[----:B------:R-:W0:Y:S08]  /*0070*/  LDC R4, c[0x0][0x360] ;  /* 0x0000d800ff047b82 */ /* 0x000e300000000800 */
[----:B------:R-:W2:Y:S08]  /*0080*/  S2UR UR5, SR_CTAID.Y ;  /* 0x00000000000579c3 */ /* 0x000eb00000002600 */
[----:B------:R-:W2:Y:S01]  /*0090*/  LDC R2, c[0x0][0x364] ;  /* 0x0000d900ff027b82 */ /* 0x000ea20000000800 */
[----:B0-----:R-:W-:-:S05]  /*00a0*/  IMAD R4, R4, UR4, R3 ;  /* 0x0000000404047c24 */ /* 0x001fca000f8e0203 */
[----:B-1----:R-:W-:Y:S01]  /*00b0*/  ISETP.GE.AND P0, PT, R4, UR8, PT ;  /* 0x0000000804007c0c */ /* 0x002fe2000bf06270 */
[----:B--2---:R-:W-:-:S12]  /*00c0*/  IMAD R2, R2, UR5, R5 ;  /* 0x0000000502027c24 */ /* 0x004fd8000f8e0205 */
[----:B---3--:R-:W-:Y:S05]  /*00d0*/  @P0 BRA `(.L_x_126) ;  /* 0x0000000000540947 */ /* 0x008fea0003800000 */
[----:B------:R-:W0:Y:S01]  /*00e0*/  LDCU UR4, c[0x0][0x390] ;  /* 0x00007200ff0477ac */ /* 0x000e220008000800 */
[----:B------:R-:W-:Y:S01]  /*00f0*/  BSSY.RECONVERGENT B1, `(.L_x_127) ;  /* 0x0000010000017945 */ /* 0x000fe20003800200 */
[----:B------:R-:W1:Y:S01]  /*0100*/  LDCU UR5, c[0x0][0x39c] ;  /* 0x00007380ff0577ac */ /* 0x000e620008000800 */
[----:B0-----:R-:W-:-:S05]  /*0110*/  I2FP.F32.S32 R0, UR4 ;  /* 0x0000000400007c45 */ /* 0x001fca0008201400 */
[----:B-1----:R-:W-:Y:S01]  /*0120*/  FMUL R3, R0, UR5 ;  /* 0x0000000500037c20 */ /* 0x002fe20008400000 */
[----:B------:R-:W-:-:S03]  /*0130*/  I2FP.F32.S32 R0, R4 ;  /* 0x0000000400007245 */ /* 0x000fc60000201400 */
        /* <DEDUP_REMOVED lines=8> */
[----:B------:R-:W-:-:S07]  /*01c0*/  MOV R6, 0x1e0 ;  /* 0x000001e000067802 */ /* 0x000fce0000000f00 */
[----:B------:R-:W-:Y:S05]  /*01d0*/  CALL.REL.NOINC `($__internal_6_$__cuda_sm3x_div_rn_noftz_f32_slowpath) ;  /* 0x0000000000e87944 */ /* 0x000fea0003c00000 */
[----:B------:R-:W-:-:S07]  /*01e0*/  IMAD.MOV.U32 R9, RZ, RZ, R0 ;  /* 0x000000ffff097224 */ /* 0x000fce00078e0000 */
.L_x_128:
[----:B------:R-:W-:Y:S05]  /*01f0*/  BSYNC.RECONVERGENT B1 ;  /* 0x0000000000017941 */ /* 0x000fea0003800200 */
.L_x_127:
[----:B------:R-:W0:Y:S02]  /*0200*/  LDC.64 R6, c[0x0][0x380] ;  /* 0x0000e000ff067b82 */ /* 0x000e240000000a00 */
[----:B0-----:R-:W-:-:S05]  /*0210*/  IMAD.WIDE R4, R4, 0x4, R6 ;  /* 0x0000000404047825 */ /* 0x001fca00078e0206 */
[----:B------:R0:W-:Y:S02]  /*0220*/  STG.E desc[UR6][R4.64], R9 ;  /* 0x0000000904007986 */ /* 0x0001e4000c101906 */
.L_x_126:
[----:B------:R-:W-:Y:S05]  /*0230*/  BSYNC.RECONVERGENT B0 ;  /* 0x0000000000007941 */ /* 0x000fea0003800200 */
.L_x_125:
[----:B------:R-:W1:Y:S01]  /*0240*/  LDCU UR5, c[0x0][0x394] ;  /* 0x00007280ff0577ac */ /* 0x000e620008000800 */
[----:B0-----:R-:W0:Y:S01]  /*0250*/  LDC.64 R4, c[0x0][0x388] ;  /* 0x0000e200ff047b82 */ /* 0x001e220000000a00 */
[----:B------:R-:W-:Y:S01]  /*0260*/  BSSY.RECONVERGENT B0, `(.L_x_129) ;  /* 0x0000018000007945 */ /* 0x000fe20003800200 */
[----:B-1----:R-:W-:-:S04]  /*0270*/  ULEA.HI UR4, UR5, UR5, URZ, 0x1 ;  /* 0x0000000505047291 */ /* 0x002fc8000f8f08ff */
[----:B------:R-:W-:Y:S01]  /*0280*/  USHF.R.S32.HI UR4, URZ, 0x1, UR4 ;  /* 0x00000001ff047899 */ /* 0x000fe20008011404 */
[----:B0-----:R-:W-:-:S05]  /*0290*/  IMAD.WIDE.U32 R4, R2, 0x4, R4 ;  /* 0x0000000402047825 */ /* 0x001fca00078e0004 */
[----:B------:R-:W-:-:S13]  /*02a0*/  ISETP.GT.AND P0, PT, R2, UR4, PT ;  /* 0x0000000402007c0c */ /* 0x000fda000bf04270 */
[----:B------:R-:W-:Y:S05]  /*02b0*/  @P0 BRA `(.L_x_130) ;  /* 0x0000000000480947 */ /* 0x000fea0003800000 */
[----:B------:R-:W0:Y:S01]  /*02c0*/  LDCU UR8, c[0x0][0x3a0] ;  /* 0x00007400ff0877ac */ /* 0x000e220008000800 */
[----:B------:R-:W-:Y:S01]  /*02d0*/  I2FP.F32.S32 R0, UR5 ;  /* 0x0000000500007c45 */ /* 0x000fe20008201400 */
[----:B------:R-:W-:Y:S04]  /*02e0*/  BSSY.RECONVERGENT B1, `(.L_x_131) ;  /* 0x000000e000017945 */ /* 0x000fe80003800200 */
[----:B0-----:R-:W-:Y:S01]  /*02f0*/  FMUL R3, R0, UR8 ;  /* 0x0000000800037c20 */ /* 0x001fe20008400000 */
[----:B------:R-:W-:-:S03]  /*0300*/  I2FP.F32.U32 R0, R2 ;  /* 0x0000000200007245 */ /* 0x000fc60000201000 */
        /* <DEDUP_REMOVED lines=11> */
.L_x_132:
[----:B------:R-:W-:Y:S05]  /*03c0*/  BSYNC.RECONVERGENT B1 ;  /* 0x0000000000017941 */ /* 0x000fea0003800200 */
.L_x_131:
[----:B------:R0:W-:Y:S02]  /*03d0*/  STG.E desc[UR6][R4.64], R7 ;  /* 0x0000000704007986 */ /* 0x0001e4000c101906 */
.L_x_130:
[----:B------:R-:W-:Y:S05]  /*03e0*/  BSYNC.RECONVERGENT B0 ;  /* 0x0000000000007941 */ /* 0x000fea0003800200 */
.L_x_129:
[----:B------:R-:W1:Y:S01]  /*03f0*/  LDCU UR8, c[0x0][0x394] ;  /* 0x00007280ff0877ac */ /* 0x000e620008000800 */
[----:B------:R-:W-:-:S04]  /*0400*/  ISETP.GT.AND P0, PT, R2, UR4, PT ;  /* 0x0000000402007c0c */ /* 0x000fc8000bf04270 */
[----:B-1----:R-:W-:-:S13]  /*0410*/  ISETP.GE.OR P0, PT, R2, UR8, !P0 ;  /* 0x0000000802007c0c */ /* 0x002fda000c706670 */
[----:B------:R-:W-:Y:S05]  /*0420*/  @P0 EXIT ;  /* 0x000000000000094d */ /* 0x000fea0003800000 */
[----:B------:R-:W1:Y:S01]  /*0430*/  LDCU UR4, c[0x0][0x3a0] ;  /* 0x00007400ff0477ac */ /* 0x000e620008000800 */
[----:B------:R-:W-:Y:S01]  /*0440*/  I2FP.F32.U32 R0, UR8 ;  /* 0x0000000800007c45 */ /* 0x000fe20008201000 */
[----:B------:R-:W-:Y:S04]  /*0450*/  BSSY.RECONVERGENT B0, `(.L_x_133) ;  /* 0x0000010000007945 */ /* 0x000fe80003800200 */
[----:B-1----:R-:W-:Y:S01]  /*0460*/  FMUL R3, R0, UR4 ;  /* 0x0000000400037c20 */ /* 0x002fe20008400000 */
[----:B------:R-:W-:-:S03]  /*0470*/  IADD3 R0, PT, PT, -R2, UR8, RZ ;  /* 0x0000000802007c10 */ /* 0x000fc6000fffe1ff */
[----:B------:R-:W0:Y:S01]  /*0480*/  MUFU.RCP R6, R3 ;  /* 0x0000000300067308 */ /* 0x000e220000001000 */
[----:B------:R-:W-:-:S07]  /*0490*/  I2FP.F32.S32 R0, R0 ;  /* 0x0000000000007245 */ /* 0x000fce0000201400 */
[----:B------:R-:W1:Y:S01]  /*04a0*/  FCHK P0, -R0, R3 ;  /* 0x0000000300007302 */ /* 0x000e620000000100 */
[----:B0-----:R-:W-:-:S04]  /*04b0*/  FFMA R7, -R3, R6, 1 ;  /* 0x3f80000003077423 */ /* 0x001fc80000000106 */
[----:B------:R-:W-:-:S04]  /*04c0*/  FFMA R7, R6, R7, R6 ;  /* 0x0000000706077223 */ /* 0x000fc80000000006 */
[----:B------:R-:W-:-:S04]  /*04d0*/  FFMA R2, -R0, R7, RZ ;  /* 0x0000000700027223 */ /* 0x000fc800000001ff */
[----:B------:R-:W-:-:S04]  /*04e0*/  FFMA R6, -R3, R2, -R0 ;  /* 0x0000000203067223 */ /* 0x000fc80000000900 */
[----:B------:R-:W-:Y:S01]  /*04f0*/  FFMA R7, R7, R6, R2 ;  /* 0x0000000607077223 */ /* 0x000fe20000000002 */
[----:B-1----:R-:W-:Y:S06]  /*0500*/  @!P0 BRA `(.L_x_134) ;  /* 0x0000000000108947 */ /* 0x002fec0003800000 */
[----:B------:R-:W-:Y:S01]  /*0510*/  FADD R0, -R0, -RZ ;  /* 0x800000ff00007221 */ /* 0x000fe20000000100 */
[----:B------:R-:W-:-:S07]  /*0520*/  MOV R6, 0x540 ;  /* 0x0000054000067802 */ /* 0x000fce0000000f00 */
[----:B------:R-:W-:Y:S05]  /*0530*/  CALL.REL.NOINC `($__internal_6_$__cuda_sm3x_div_rn_noftz_f32_slowpath) ;  /* 0x0000000000107944 */ /* 0x000fea0003c00000 */
[----:B------:R-:W-:-:S07]  /*0540*/  IMAD.MOV.U32 R7, RZ, RZ, R0 ;  /* 0x000000ffff077224 */ /* 0x000fce00078e0000 */
.L_x_134:
[----:B------:R-:W-:Y:S05]  /*0550*/  BSYNC.RECONVERGENT B0 ;  /* 0x0000000000007941 */ /* 0x000fea0003800200 */
.L_x_133:
[----:B------:R-:W-:Y:S01]  /*0560*/  STG.E desc[UR6][R4.64], R7 ;  /* 0x0000000704007986 */ /* 0x000fe2000c101906 */
[----:B------:R-:W-:Y:S05]  /*0570*/  EXIT ;  /* 0x000000000000794d */ /* 0x000fea0003800000 */
        .weak           $__internal_6_$__cuda_sm3x_div_rn_noftz_f32_slowpath
        .type           $__internal_6_$__cuda_sm3x_div_rn_noftz_f32_slowpath,@function
        .size           $__internal_6_$__cuda_sm3x_div_rn_noftz_f32_slowpath,(.L_x_292 - $__internal_6_$__cuda_sm3x_div_rn_noftz_f32_slowpath)
$__internal_6_$__cuda_sm3x_div_rn_noftz_f32_slowpath:
        /* <DEDUP_REMOVED lines=34> */
.L_x_136:
        /* <DEDUP_REMOVED lines=51> */
.L_x_143:
[----:B------:R-:W-:-:S04]  /*0ad0*/  LOP3.LUT R0, R0, 0x80000000, RZ, 0xc0, !PT ;  /* 0x8000000000007812 */ /* 0x000fc800078ec0ff */
[----:B------:R-:W-:Y:S01]  /*0ae0*/  LOP3.LUT R0, R0, 0x7f800000, RZ, 0xfc, !PT ;  /* 0x7f80000000007812 */ /* 0x000fe200078efcff */
[----:B------:R-:W-:Y:S06]  /*0af0*/  BRA `(.L_x_144) ;  /* 0x0000000000047947 */ /* 0x000fec0003800000 */
.L_x_142:
[----:B------:R-:W-:-:S07]  /*0b00*/  IMAD R0, R8, 0x800000, R0 ;  /* 0x0080000008007824 */ /* 0x000fce00078e0200 */
.L_x_144:
[----:B------:R-:W-:Y:S05]  /*0b10*/  BSYNC.RECONVERGENT B3 ;  /* 0x0000000000037941 */ /* 0x000fea0003800200 */
.L_x_141:
[----:B------:R-:W-:Y:S05]  /*0b20*/  BRA `(.L_x_145) ;  /* 0x0000000000207947 */ /* 0x000fea0003800000 */
.L_x_140:
[----:B------:R-:W-:-:S04]  /*0b30*/  LOP3.LUT R0, R3, 0x80000000, R0, 0x48, !PT ;  /* 0x8000000003007812 */ /* 0x000fc800078e4800 */
[----:B------:R-:W-:Y:S01]  /*0b40*/  LOP3.LUT R0, R0, 0x7f800000, RZ, 0xfc, !PT ;  /* 0x7f80000000007812 */ /* 0x000fe200078efcff */
[----:B------:R-:W-:Y:S06]  /*0b50*/  BRA `(.L_x_145) ;  /* 0x0000000000147947 */ /* 0x000fec0003800000 */
.L_x_139:
[----:B------:R-:W-:Y:S01]  /*0b60*/  LOP3.LUT R0, R3, 0x80000000, R0, 0x48, !PT ;  /* 0x8000000003007812 */ /* 0x000fe200078e4800 */
[----:B------:R-:W-:Y:S06]  /*0b70*/  BRA `(.L_x_145) ;  /* 0x00000000000c7947 */ /* 0x000fec0003800000 */
.L_x_138:
[----:B------:R-:W0:Y:S01]  /*0b80*/  MUFU.RSQ R0, -QNAN ;  /* 0xffc0000000007908 */ /* 0x000e220000001400 */
[----:B------:R-:W-:Y:S05]  /*0b90*/  BRA `(.L_x_145) ;  /* 0x0000000000047947 */ /* 0x000fea0003800000 */
.L_x_137:
[----:B------:R-:W-:-:S07]  /*0ba0*/  FADD.FTZ R0, R0, R3 ;  /* 0x0000000300007221 */ /* 0x000fce0000010000 */
.L_x_145:
[----:B------:R-:W-:Y:S05]  /*0bb0*/  BSYNC.RECONVERGENT B2 ;  /* 0x0000000000027941 */ /* 0x000fea0003800200 */
.L_x_135:
[----:B------:R-:W-:-:S04]  /*0bc0*/  IMAD.MOV.U32 R7, RZ, RZ, 0x0 ;  /* 0x00000000ff077424 */ /* 0x000fc800078e00ff */
[----:B0-----:R-:W-:Y:S05]  /*0bd0*/  RET.REL.NODEC R6 `(_Z4k_xyPfS_iiiff) ;  /* 0xfffffff406087950 */ /* 0x001fea0003c3ffff */
.L_x_146:
        /* <DEDUP_REMOVED lines=10> */
.L_x_292:


//--------------------- .text._Z4paddPfS_iiii     --------------------------
	.section	.text._Z4paddPfS_iiii,"ax",@progbits
	.align	128
        .global         _Z4paddPfS_iiii
        .type           _Z4paddPfS_iiii,@function
        .size           _Z4paddPfS_iiii,(.L_x_309 - _Z4paddPfS_iiii)
        .other          _Z4paddPfS_iiii,@"STO_CUDA_ENTRY STV_DEFAULT"
_Z4paddPfS_iiii:
.text._Z4paddPfS_iiii:
        /* <DEDUP_REMOVED lines=16> */
[----:B------:R-:W2:Y:S01]  /*0100*/  LDC.64 R10, c[0x0][0x390] ;  /* 0x0000e400ff0a7b82 */ /* 0x000ea20000000a00 */
[----:B0-----:R-:W-:-:S07]  /*0110*/  IMAD.WIDE R2, R5, 0x4, R2 ;  /* 0x0000000405027825 */ /* 0x001fce00078e0202 */
[----:B------:R-:W0:Y:S01]  /*0120*/  LDC.64 R4, c[0x0][0x380] ;  /* 0x0000e000ff047b82 */ /* 0x000e220000000a00 */
[----:B-1----:R-:W3:Y:S01]  /*0130*/  LDG.E R3, desc[UR4][R2.64] ;  /* 0x0000000402037981 */ /* 0x002ee2000c1e1900 */
[----:B--2---:R-:W-:Y:S02]  /*0140*/  IADD3 R8, PT, PT, R11, -UR7, RZ ;  /* 0x800000070b087c10 */ /* 0x004fe4000fffe0ff */
[----:B------:R-:W-:Y:S02]  /*0150*/  IADD3 R6, PT, PT, R10, -UR6, RZ ;  /* 0x800000060a067c10 */ /* 0x000fe4000fffe0ff */
[----:B------:R-:W-:Y:S02]  /*0160*/  LEA.HI R8, R8, R8, RZ, 0x1 ;  /* 0x0000000808087211 */ /* 0x000fe400078f08ff */
[----:B------:R-:W-:Y:S02]  /*0170*/  LEA.HI R9, R6, R6, RZ, 0x1 ;  /* 0x0000000606097211 */ /* 0x000fe400078f08ff */
[----:B------:R-:W-:-:S02]  /*0180*/  LEA.HI.SX32 R8, R8, R7, 0x1f ;  /* 0x0000000708087211 */ /* 0x000fc400078ffaff */
[----:B------:R-:W-:-:S05]  /*0190*/  LEA.HI.SX32 R9, R9, R0, 0x1f ;  /* 0x0000000009097211 */ /* 0x000fca00078ffaff */
[----:B------:R-:W-:-:S04]  /*01a0*/  IMAD R9, R8, R10, R9 ;  /* 0x0000000a08097224 */ /* 0x000fc800078e0209 */
[----:B0-----:R-:W-:-:S05]  /*01b0*/  IMAD.WIDE R4, R9, 0x4, R4 ;  /* 0x0000000409047825 */ /* 0x001fca00078e0204 */
[----:B---3--:R-:W-:Y:S01]  /*01c0*/  STG.E desc[UR4][R4.64], R3 ;  /* 0x0000000304007986 */ /* 0x008fe2000c101904 */
[----:B------:R-:W-:Y:S05]  /*01d0*/  EXIT ;  /* 0x000000000000794d */ /* 0x000fea0003800000 */
.L_x_147:
        /* <DEDUP_REMOVED lines=10> */
.L_x_309:


//--------------------- .text._Z6H0dropPfS_ii     --------------------------
	.section	.text._Z6H0dropPfS_ii,"ax",@progbits
	.align	128
        .global         _Z6H0dropPfS_ii
        .type           _Z6H0dropPfS_ii,@function
        .size           _Z6H0dropPfS_ii,(.L_x_310 - _Z6H0dropPfS_ii)
        .other          _Z6H0dropPfS_ii,@"STO_CUDA_ENTRY STV_DEFAULT"
_Z6H0dropPfS_ii:
.text._Z6H0dropPfS_ii:
        /* <DEDUP_REMOVED lines=17> */
[----:B0-----:R-:W-:-:S06]  /*0110*/  IMAD.WIDE R2, R7, 0x4, R2 ;  /* 0x0000000407027825 */ /* 0x001fcc00078e0202 */
[----:B-1----:R-:W3:Y:S01]  /*0120*/  LDG.E R3, desc[UR4][R2.64] ;  /* 0x0000000402037981 */ /* 0x002ee2000c1e1900 */
[----:B--2---:R-:W-:-:S05]  /*0130*/  IMAD.WIDE R4, R7, 0x4, R4 ;  /* 0x0000000407047825 */ /* 0x004fca00078e0204 */
[----:B---3--:R-:W-:Y:S01]  /*0140*/  STG.E desc[UR4][R4.64], R3 ;  /* 0x0000000304007986 */ /* 0x008fe2000c101904 */
[----:B------:R-:W-:Y:S05]  /*0150*/  EXIT ;  /* 0x000000000000794d */ /* 0x000fea0003800000 */
.L_x_148:
        /* <DEDUP_REMOVED lines=10> */
.L_x_310:


//--------------------- .text._Z6dHcalcPfS_S_ii   --------------------------
	.section	.text._Z6dHcalcPfS_S_ii,"ax",@progbits
	.align	128
        .global         _Z6dHcalcPfS_S_ii
        .type           _Z6dHcalcPfS_S_ii,@function
        .size           _Z6dHcalcPfS_S_ii,(.L_x_311 - _Z6dHcalcPfS_S_ii)
        .other          _Z6dHcalcPfS_S_ii,@"STO_CUDA_ENTRY STV_DEFAULT"
_Z6dHcalcPfS_S_ii:
.text._Z6dHcalcPfS_S_ii:
        /* <DEDUP_REMOVED lines=18> */
[----:B0-----:R-:W-:-:S06]  /*0120*/  IMAD.WIDE R2, R9, 0x4, R2 ;  /* 0x0000000409027825 */ /* 0x001fcc00078e0202 */
[----:B-1----:R-:W4:Y:S01]  /*0130*/  LDG.E R2, desc[UR4][R2.64] ;  /* 0x0000000402027981 */ /* 0x002f22000c1e1900 */
[----:B--2---:R-:W-:-:S06]  /*0140*/  IMAD.WIDE R4, R9, 0x4, R4 ;  /* 0x0000000409047825 */ /* 0x004fcc00078e0204 */
[----:B------:R-:W4:Y:S01]  /*0150*/  LDG.E R5, desc[UR4][R4.64] ;  /* 0x0000000404057981 */ /* 0x000f22000c1e1900 */
[----:B---3--:R-:W-:-:S04]  /*0160*/  IMAD.WIDE R6, R9, 0x4, R6 ;  /* 0x0000000409067825 */ /* 0x008fc800078e0206 */
[----:B----4-:R-:W-:-:S04]  /*0170*/  FADD R0, R2, -R5 ;  /* 0x8000000502007221 */ /* 0x010fc80000000000 */
[----:B------:R-:W-:-:S05]  /*0180*/  FADD R9, |R0|, -RZ ;  /* 0x800000ff00097221 */ /* 0x000fca0000000200 */
[----:B------:R-:W-:Y:S01]  /*0190*/  STG.E desc[UR4][R6.64], R9 ;  /* 0x0000000906007986 */ /* 0x000fe2000c101904 */
[----:B------:R-:W-:Y:S05]  /*01a0*/  EXIT ;  /* 0x000000000000794d */ /* 0x000fea0003800000 */
.L_x_149:
        /* <DEDUP_REMOVED lines=13> */
.L_x_311:


//--------------------- .text._Z13ice_thicknessPfS_S_S_S_S_ffiif --------------------------
	.section	.text._Z13ice_thicknessPfS_S_S_S_S_ffiif,"ax",@progbits
	.align	128
        .global         _Z13ice_thicknessPfS_S_S_S_S_ffiif
        .type           _Z13ice_thicknessPfS_S_S_S_S_ffiif,@function
        .size           _Z13ice_thicknessPfS_S_S_S_S_ffiif,(.L_x_293 - _Z13ice_thicknessPfS_S_S_S_S_ffiif)
        .other          _Z13ice_thicknessPfS_S_S_S_S_ffiif,@"STO_CUDA_ENTRY STV_DEFAULT"
_Z13ice_thicknessPfS_S_S_S_S_ffiif:
.text._Z13ice_thicknessPfS_S_S_S_S_ffiif:
[----:B------:R-:W-:Y:S01]  /*0000*/  LDC R1, c[0x0][0x37c] ;  /* 0x0000df00ff017b82 */ /* 0x000fe20000000800 */
[----:B------:R-:W0:Y:S07]  /*0010*/  S2R R3, SR_TID.Y ;  /* 0x0000000000037919 */ /* 0x000e2e0000002200 */
[----:B------:R-:W1:Y:S01]  /*0020*/  LDC R7, c[0x0][0x360] ;  /* 0x0000d800ff077b82 */ /* 0x000e620000000800 */
[----:B------:R-:W2:Y:S01]  /*0030*/  LDCU.64 UR4, c[0x0][0x3b8] ;  /* 0x00007700ff0477ac */ /* 0x000ea20008000a00 */
[----:B------:R-:W-:Y:S01]  /*0040*/  BSSY.RECONVERGENT B0, `(.L_x_150) ;  /* 0x000005e000007945 */ /* 0x000fe20003800200 */
[----:B------:R-:W1:Y:S05]  /*0050*/  S2R R0, SR_TID.X ;  /* 0x0000000000007919 */ /* 0x000e6a0000002100 */
[----:B------:R-:W0:Y:S08]  /*0060*/  S2UR UR7, SR_CTAID.Y ;  /* 0x00000000000779c3 */ /* 0x000e300000002600 */
[----:B------:R-:W0:Y:S01]  /*0070*/  LDC R2, c[0x0][0x364] ;  /* 0x0000d900ff027b82 */ /* 0x000e220000000800 */
[----:B--2---:R-:W-:-:S02]  /*0080*/  UIADD3 UR5, UPT, UPT, UR5, -0x2, URZ ;  /* 0xfffffffe05057890 */ /* 0x004fc4000fffe0ff */
[----:B------:R-:W-:-:S05]  /*0090*/  UIADD3 UR4, UPT, UPT, UR4, -0x2, URZ ;  /* 0xfffffffe04047890 */ /* 0x000fca000fffe0ff */
[----:B------:R-:W1:Y:S01]  /*00a0*/  S2UR UR6, SR_CTAID.X ;  /* 0x00000000000679c3 */ /* 0x000e620000002500 */
[----:B0-----:R-:W-:-:S05]  /*00b0*/  IMAD R2, R2, UR7, R3 ;  /* 0x0000000702027c24 */ /* 0x001fca000f8e0203 */
[----:B------:R-:W-:Y:S01]  /*00c0*/  ISETP.GE.AND P0, PT, R2, UR5, PT ;  /* 0x0000000502007c0c */ /* 0x000fe2000bf06270 */
[----:B-1----:R-:W-:Y:S01]  /*00d0*/  IMAD R7, R7, UR6, R0 ;  /* 0x0000000607077c24 */ /* 0x002fe2000f8e0200 */
[----:B------:R-:W0:Y:S04]  /*00e0*/  LDCU.64 UR6, c[0x0][0x358] ;  /* 0x00006b00ff0677ac */ /* 0x000e280008000a00 */
[----:B------:R-:W-:-:S13]  /*00f0*/  ISETP.GE.OR P0, PT, R7, UR4, P0 ;  /* 0x0000000407007c0c */ /* 0x000fda0008706670 */
[----:B------:R-:W-:Y:S05]  /*0100*/  @P0 BRA `(.L_x_151) ;  /* 0x0000000400440947 */ /* 0x000fea0003800000 */
[----:B------:R-:W1:Y:S01]  /*0110*/  LDC.64 R12, c[0x0][0x388] ;  /* 0x0000e200ff0c7b82 */ /* 0x000e620000000a00 */
[----:B------:R-:W2:Y:S01]  /*0120*/  LDCU.64 UR8, c[0x0][0x388] ;  /* 0x00007100ff0877ac */ /* 0x000ea20008000a00 */
[----:B------:R-:W-:Y:S01]  /*0130*/  IMAD R8, R2, UR4, RZ ;  /* 0x0000000402087c24 */ /* 0x000fe2000f8e02ff */
[----:B------:R-:W-:-:S03]  /*0140*/  SHF.R.S32.HI R6, RZ, 0x1f, R7 ;  /* 0x0000001fff067819 */ /* 0x000fc60000011407 */
[C-C-:B------:R-:W-:Y:S02]  /*0150*/  IMAD.IADD R0, R2.reuse, 0x1, R8.reuse ;  /* 0x0000000102007824 */ /* 0x140fe400078e0208 */
[C---:B------:R-:W-:Y:S01]  /*0160*/  IMAD.IADD R9, R7.reuse, 0x1, R8 ;  /* 0x0000000107097824 */ /* 0x040fe200078e0208 */
[----:B------:R-:W3:Y:S02]  /*0170*/  LDC.64 R4, c[0x0][0x3a8] ;  /* 0x0000ea00ff047b82 */ /* 0x000ee40000000a00 */
[----:B------:R-:W-:Y:S01]  /*0180*/  IADD3 R10, P0, PT, R7, R0, RZ ;  /* 0x00000000070a7210 */ /* 0x000fe20007f1e0ff */
[----:B------:R-:W-:-:S03]  /*0190*/  IMAD.IADD R3, R2, 0x1, R9 ;  /* 0x0000000102037824 */ /* 0x000fc600078e0209 */
[----:B------:R-:W-:Y:S02]  /*01a0*/  LEA.HI.X.SX32 R11, R0, R6, 0x1, P0 ;  /* 0x00000006000b7211 */ /* 0x000fe400000f0eff */
[----:B------:R-:W4:Y:S01]  /*01b0*/  LDC R17, c[0x0][0x3b0] ;  /* 0x0000ec00ff117b82 */ /* 0x000f220000000800 */
[----:B--2---:R-:W-:-:S04]  /*01c0*/  LEA R14, P0, R10, UR8, 0x2 ;  /* 0x000000080a0e7c11 */ /* 0x004fc8000f8010ff */
[----:B------:R-:W-:Y:S01]  /*01d0*/  LEA.HI.X R15, R10, UR9, R11, 0x2, P0 ;  /* 0x000000090a0f7c11 */ /* 0x000fe200080f140b */
[----:B-1----:R-:W-:-:S04]  /*01e0*/  IMAD.WIDE R12, R3, 0x4, R12 ;  /* 0x00000004030c7825 */ /* 0x002fc800078e020c */
[----:B0-----:R-:W2:Y:S04]  /*01f0*/  LDG.E R0, desc[UR6][R14.64+0x4] ;  /* 0x000004060e007981 */ /* 0x001ea8000c1e1900 */
[----:B------:R-:W2:Y:S01]  /*0200*/  LDG.E R13, desc[UR6][R12.64] ;  /* 0x000000060c0d7981 */ /* 0x000ea2000c1e1900 */
[----:B---3--:R-:W-:-:S05]  /*0210*/  IMAD.WIDE R4, R9, 0x4, R4 ;  /* 0x0000000409047825 */ /* 0x008fca00078e0204 */
[----:B------:R0:W5:Y:S01]  /*0220*/  LDG.E R10, desc[UR6][R4.64] ;  /* 0x00000006040a7981 */ /* 0x000162000c1e1900 */
[----:B----4-:R-:W1:Y:S01]  /*0230*/  MUFU.RCP R3, R17 ;  /* 0x0000001100037308 */ /* 0x010e620000001000 */
[----:B------:R-:W-:Y:S01]  /*0240*/  BSSY.RECONVERGENT B1, `(.L_x_152) ;  /* 0x000000d000017945 */ /* 0x000fe20003800200 */
[----:B-1----:R-:W-:-:S04]  /*0250*/  FFMA R16, R3, -R17, 1 ;  /* 0x3f80000003107423 */ /* 0x002fc80000000811 */
[----:B------:R-:W-:Y:S01]  /*0260*/  FFMA R3, R3, R16, R3 ;  /* 0x0000001003037223 */ /* 0x000fe20000000003 */
[----:B--2---:R-:W-:-:S04]  /*0270*/  FADD R0, R0, -R13 ;  /* 0x8000000d00007221 */ /* 0x004fc80000000000 */
[----:B------:R-:W1:Y:S01]  /*0280*/  FCHK P0, R0, R17 ;  /* 0x0000001100007302 */ /* 0x000e620000000000 */
[----:B------:R-:W-:-:S04]  /*0290*/  FFMA R11, R0, R3, RZ ;  /* 0x00000003000b7223 */ /* 0x000fc800000000ff */
[----:B------:R-:W-:-:S04]  /*02a0*/  FFMA R12, R11, -R17, R0 ;  /* 0x800000110b0c7223 */ /* 0x000fc80000000000 */
[----:B------:R-:W-:Y:S01]  /*02b0*/  FFMA R3, R3, R12, R11 ;  /* 0x0000000c03037223 */ /* 0x000fe2000000000b */
[----:B01----:R-:W-:Y:S06]  /*02c0*/  @!P0 BRA `(.L_x_153) ;  /* 0x0000000000108947 */ /* 0x003fec0003800000 */
[----:B------:R-:W0:Y:S01]  /*02d0*/  LDCU UR5, c[0x0][0x3b0] ;  /* 0x00007600ff0577ac */ /* 0x000e220008000800 */
[----:B------:R-:W-:Y:S01]  /*02e0*/  MOV R12, 0x310 ;  /* 0x00000310000c7802 */ /* 0x000fe20000000f00 */
[----:B0-----:R-:W-:-:S07]  /*02f0*/  IMAD.U32 R3, RZ, RZ, UR5 ;  /* 0x00000005ff037e24 */ /* 0x001fce000f8e00ff */
[----:B-----5:R-:W-:Y:S05]  /*0300*/  CALL.REL.NOINC `($__internal_7_$__cuda_sm3x_div_rn_noftz_f32_slowpath) ;  /* 0x00000004000c7944 */ /* 0x020fea0003c00000 */
.L_x_153:
[----:B------:R-:W-:Y:S05]  /*0310*/  BSYNC.RECONVERGENT B1 ;  /* 0x0000000000017941 */ /* 0x000fea0003800200 */
.L_x_152:
[----:B------:R-:W0:Y:S01]  /*0320*/  LDC.64 R14, c[0x0][0x390] ;  /* 0x0000e400ff0e7b82 */ /* 0x000e220000000a00 */
[----:B------:R-:W-:Y:S01]  /*0330*/  VIADD R13, R9, UR4 ;  /* 0x00000004090d7c36 */ /* 0x000fe20008000000 */
[----:B------:R-:W1:Y:S06]  /*0340*/  LDCU UR5, c[0x0][0x3c0] ;  /* 0x00007800ff0577ac */ /* 0x000e6c0008000800 */
[----:B------:R-:W2:Y:S01]  /*0350*/  LDC R19, c[0x0][0x3b4] ;  /* 0x0000ed00ff137b82 */ /* 0x000ea20000000800 */
[----:B0-----:R-:W-:-:S04]  /*0360*/  IMAD.WIDE R12, R13, 0x4, R14 ;  /* 0x000000040d0c7825 */ /* 0x001fc800078e020e */
[----:B------:R-:W-:Y:S01]  /*0370*/  IMAD.WIDE R14, R9, 0x4, R14 ;  /* 0x00000004090e7825 */ /* 0x000fe200078e020e */
[----:B------:R-:W3:Y:S05]  /*0380*/  LDG.E R0, desc[UR6][R12.64] ;  /* 0x000000060c007981 */ /* 0x000eea000c1e1900 */
[----:B------:R-:W3:Y:S01]  /*0390*/  LDG.E R15, desc[UR6][R14.64] ;  /* 0x000000060e0f7981 */ /* 0x000ee2000c1e1900 */
[----:B--2---:R-:W0:Y:S01]  /*03a0*/  MUFU.RCP R11, R19 ;  /* 0x00000013000b7308 */ /* 0x004e220000001000 */
[----:B-1---5:R-:W-:Y:S01]  /*03b0*/  FFMA R10, R10, UR5, R3 ;  /* 0x000000050a0a7c23 */ /* 0x022fe20008000003 */
[----:B------:R-:W-:Y:S01]  /*03c0*/  BSSY.RECONVERGENT B1, `(.L_x_154) ;  /* 0x000000e000017945 */ /* 0x000fe20003800200 */
[----:B0-----:R-:W-:-:S04]  /*03d0*/  FFMA R16, R11, -R19, 1 ;  /* 0x3f8000000b107423 */ /* 0x001fc80000000813 */
[----:B------:R-:W-:Y:S01]  /*03e0*/  FFMA R11, R11, R16, R11 ;  /* 0x000000100b0b7223 */ /* 0x000fe2000000000b */
[----:B---3--:R-:W-:-:S04]  /*03f0*/  FADD R0, R0, -R15 ;  /* 0x8000000f00007221 */ /* 0x008fc80000000000 */
[----:B------:R-:W0:Y:S01]  /*0400*/  FCHK P0, R0, R19 ;  /* 0x0000001300007302 */ /* 0x000e220000000000 */
[----:B------:R-:W-:-:S04]  /*0410*/  FFMA R16, R0, R11, RZ ;  /* 0x0000000b00107223 */ /* 0x000fc800000000ff */
[----:B------:R-:W-:-:S04]  /*0420*/  FFMA R17, R16, -R19, R0 ;  /* 0x8000001310117223 */ /* 0x000fc80000000000 */
[----:B------:R-:W-:Y:S01]  /*0430*/  FFMA R3, R11, R17, R16 ;  /* 0x000000110b037223 */ /* 0x000fe20000000010 */
[----:B------:R-:W-:Y:S01]  /*0440*/  VIADD R11, R8, UR4 ;  /* 0x00000004080b7c36 */ /* 0x000fe20008000000 */
[----:B0-----:R-:W-:Y:S06]  /*0450*/  @!P0 BRA `(.L_x_155) ;  /* 0x0000000000108947 */ /* 0x001fec0003800000 */
[----:B------:R-:W0:Y:S01]  /*0460*/  LDCU UR5, c[0x0][0x3b4] ;  /* 0x00007680ff0577ac */ /* 0x000e220008000800 */
[----:B------:R-:W-:Y:S01]  /*0470*/  MOV R12, 0x4a0 ;  /* 0x000004a0000c7802 */ /* 0x000fe20000000f00 */
[----:B0-----:R-:W-:-:S07]  /*0480*/  IMAD.U32 R3, RZ, RZ, UR5 ;  /* 0x00000005ff037e24 */ /* 0x001fce000f8e00ff */
[----:B------:R-:W-:Y:S05]  /*0490*/  CALL.REL.NOINC `($__internal_7_$__cuda_sm3x_div_rn_noftz_f32_slowpath) ;  /* 0x0000000000a87944 */ /* 0x000fea0003c00000 */
.L_x_155:
[----:B------:R-:W-:Y:S05]  /*04a0*/  BSYNC.RECONVERGENT B1 ;  /* 0x0000000000017941 */ /* 0x000fea0003800200 */
.L_x_154:
[----:B------:R-:W-:Y:S01]  /*04b0*/  LEA R11, R2, R11, 0x1 ;  /* 0x0000000b020b7211 */ /* 0x000fe200078e08ff */
[----:B------:R-:W0:Y:S01]  /*04c0*/  LDCU.64 UR8, c[0x0][0x398] ;  /* 0x00007300ff0877ac */ /* 0x000e220008000a00 */
[----:B------:R-:W1:Y:S03]  /*04d0*/  LDC.64 R16, c[0x0][0x3a0] ;  /* 0x0000e800ff107b82 */ /* 0x000e660000000a00 */
[----:B------:R-:W-:-:S05]  /*04e0*/  VIADD R11, R11, 0x2 ;  /* 0x000000020b0b7836 */ /* 0x000fca0000000000 */
[----:B------:R-:W-:-:S04]  /*04f0*/  IADD3 R0, P0, PT, R7, R11, RZ ;  /* 0x0000000b07007210 */ /* 0x000fc80007f1e0ff */
[----:B------:R-:W-:Y:S01]  /*0500*/  LEA.HI.X.SX32 R11, R11, R6, 0x1, P0 ;  /* 0x000000060b0b7211 */ /* 0x000fe200000f0eff */
[----:B------:R-:W-:-:S03]  /*0510*/  IMAD.SHL.U32 R12, R0, 0x4, RZ ;  /* 0x00000004000c7824 */ /* 0x000fc600078e00ff */
[----:B------:R-:W-:Y:S02]  /*0520*/  SHF.L.U64.HI R0, R0, 0x2, R11 ;  /* 0x0000000200007819 */ /* 0x000fe4000001020b */
[----:B0-----:R-:W-:-:S04]  /*0530*/  IADD3 R14, P0, PT, R12, UR8, RZ ;  /* 0x000000080c0e7c10 */ /* 0x001fc8000ff1e0ff */
[----:B------:R-:W-:Y:S01]  /*0540*/  IADD3.X R15, PT, PT, R0, UR9, RZ, P0, !PT ;  /* 0x00000009000f7c10 */ /* 0x000fe200087fe4ff */
[----:B------:R-:W0:Y:S04]  /*0550*/  LDCU.64 UR8, c[0x0][0x380] ;  /* 0x00007000ff0877ac */ /* 0x000e280008000a00 */
[----:B------:R-:W2:Y:S01]  /*0560*/  LDG.E R14, desc[UR6][R14.64+0x4] ;  /* 0x000004060e0e7981 */ /* 0x000ea2000c1e1900 */
[----:B------:R-:W-:Y:S01]  /*0570*/  FADD R3, R10, R3 ;  /* 0x000000030a037221 */ /* 0x000fe20000000000 */
[----:B-1----:R-:W-:Y:S01]  /*0580*/  IMAD.WIDE R8, R9, 0x4, R16 ;  /* 0x0000000409087825 */ /* 0x002fe200078e0210 */
[----:B0-----:R-:W-:-:S04]  /*0590*/  IADD3 R12, P0, PT, R12, UR8, RZ ;  /* 0x000000080c0c7c10 */ /* 0x001fc8000ff1e0ff */
[----:B------:R-:W-:Y:S01]  /*05a0*/  IADD3.X R13, PT, PT, R0, UR9, RZ, P0, !PT ;  /* 0x00000009000d7c10 */ /* 0x000fe200087fe4ff */
[----:B--2---:R-:W-:-:S05]  /*05b0*/  FADD R3, R3, R14 ;  /* 0x0000000e03037221 */ /* 0x004fca0000000000 */
[----:B------:R1:W-:Y:S04]  /*05c0*/  STG.E desc[UR6][R4.64], R3 ;  /* 0x0000000304007986 */ /* 0x0003e8000c101906 */
[----:B------:R-:W2:Y:S04]  /*05d0*/  LDG.E R8, desc[UR6][R8.64] ;  /* 0x0000000608087981 */ /* 0x000ea8000c1e1900 */
[----:B------:R-:W2:Y:S02]  /*05e0*/  LDG.E R0, desc[UR6][R12.64+0x4] ;  /* 0x000004060c007981 */ /* 0x000ea4000c1e1900 */
[----:B--2---:R-:W-:-:S05]  /*05f0*/  FFMA R0, R3, R8, R0 ;  /* 0x0000000803007223 */ /* 0x004fca0000000000 */
[----:B------:R-:W-:-:S05]  /*0600*/  FMNMX R11, RZ, R0, !PT ;  /* 0x00000000ff0b7209 */ /* 0x000fca0007800000 */
[----:B------:R1:W-:Y:S02]  /*0610*/  STG.E desc[UR6][R12.64+0x4], R11 ;  /* 0x0000040b0c007986 */ /* 0x0003e4000c101906 */
.L_x_151:
[----:B0-----:R-:W-:Y:S05]  /*0620*/  BSYNC.RECONVERGENT B0 ;  /* 0x0000000000007941 */ /* 0x001fea0003800200 */
.L_x_150:
[----:B------:R-:W0:Y:S02]  /*0630*/  LDC.64 R8, c[0x0][0x3b8] ;  /* 0x0000ee00ff087b82 */ /* 0x000e240000000a00 */
[----:B0-----:R-:W-:-:S04]  /*0640*/  ISETP.GE.AND P0, PT, R2, R9, PT ;  /* 0x000000090200720c */ /* 0x001fc80003f06270 */
[----:B------:R-:W-:-:S13]  /*0650*/  ISETP.GE.OR P0, PT, R7, R8, P0 ;  /* 0x000000080700720c */ /* 0x000fda0000706670 */
[----:B------:R-:W-:Y:S05]  /*0660*/  @P0 EXIT ;  /* 0x000000000000094d */ /* 0x000fea0003800000 */
[----:B-1----:R-:W0:Y:S01]  /*0670*/  LDC.64 R4, c[0x0][0x380] ;  /* 0x0000e000ff047b82 */ /* 0x002e220000000a00 */
[----:B------:R-:W-:Y:S02]  /*0680*/  IMAD R3, R2, R8, RZ ;  /* 0x0000000802037224 */ /* 0x000fe400078e02ff */
[----:B------:R-:W-:-:S04]  /*0690*/  VIADD R9, R9, 0xffffffff ;  /* 0xffffffff09097836 */ /* 0x000fc80000000000 */
[----:B------:R-:W-:Y:S02]  /*06a0*/  IMAD R9, R9, R8, RZ ;  /* 0x0000000809097224 */ /* 0x000fe400078e02ff */
[----:B0-----:R-:W-:-:S04]  /*06b0*/  IMAD.WIDE R2, R3, 0x4, R4 ;  /* 0x0000000403027825 */ /* 0x001fc800078e0204 */
[----:B------:R-:W-:Y:S01]  /*06c0*/  IMAD.WIDE R4, R7, 0x4, R4 ;  /* 0x0000000407047825 */ /* 0x000fe200078e0204 */
[----:B------:R-:W-:Y:S03]  /*06d0*/  STG.E desc[UR6][R2.64], RZ ;  /* 0x000000ff02007986 */ /* 0x000fe6000c101906 */
[----:B------:R-:W-:Y:S01]  /*06e0*/  IMAD.WIDE R6, R8, 0x4, R2 ;  /* 0x0000000408067825 */ /* 0x000fe200078e0202 */
[----:B------:R-:W-:Y:S03]  /*06f0*/  STG.E desc[UR6][R4.64], RZ ;  /* 0x000000ff04007986 */ /* 0x000fe6000c101906 */
[----:B------:R-:W-:Y:S01]  /*0700*/  IMAD.WIDE R8, R9, 0x4, R4 ;  /* 0x0000000409087825 */ /* 0x000fe200078e0204 */
[----:B------:R-:W-:Y:S04]  /*0710*/  STG.E desc[UR6][R6.64+-0x4], RZ ;  /* 0xfffffcff06007986 */ /* 0x000fe8000c101906 */
[----:B------:R-:W-:Y:S01]  /*0720*/  STG.E desc[UR6][R8.64], RZ ;  /* 0x000000ff08007986 */ /* 0x000fe2000c101906 */
[----:B------:R-:W-:Y:S05]  /*0730*/  EXIT ;  /* 0x000000000000794d */ /* 0x000fea0003800000 */
        .weak           $__internal_7_$__cuda_sm3x_div_rn_noftz_f32_slowpath
        .type           $__internal_7_$__cuda_sm3x_div_rn_noftz_f32_slowpath,@function
        .size           $__internal_7_$__cuda_sm3x_div_rn_noftz_f32_slowpath,(.L_x_293 - $__internal_7_$__cuda_sm3x_div_rn_noftz_f32_slowpath)
$__internal_7_$__cuda_sm3x_div_rn_noftz_f32_slowpath:
        /* <DEDUP_REMOVED lines=9> */
[----:B------:R-:W-:Y:S01]  /*07d0*/  @!P0 MOV R13, RZ ;  /* 0x000000ff000d8202 */ /* 0x000fe20000000f00 */
        /* <DEDUP_REMOVED lines=24> */
.L_x_157:
[----:B------:R-:W-:Y:S01]  /*0960*/  LEA R16, R14, 0xc0800000, 0x17 ;  /* 0xc08000000e107811 */ /* 0x000fe200078eb8ff */
[----:B------:R-:W-:Y:S01]  /*0970*/  VIADD R15, R15, 0xffffff81 ;  /* 0xffffff810f0f7836 */ /* 0x000fe20000000000 */
[----:B------:R-:W-:Y:S03]  /*0980*/  BSSY.RECONVERGENT B3, `(.L_x_162) ;  /* 0x0000035000037945 */ /* 0x000fe60003800200 */
[----:B------:R-:W-:Y:S02]  /*0990*/  IMAD.IADD R16, R3, 0x1, -R16 ;  /* 0x0000000103107824 */ /* 0x000fe400078e0a10 */
[C---:B------:R-:W-:Y:S02]  /*09a0*/  IMAD R0, R15.reuse, -0x800000, R0 ;  /* 0xff8000000f007824 */ /* 0x040fe400078e0200 */
[----:B------:R0:W1:Y:S01]  /*09b0*/  MUFU.RCP R3, R16 ;  /* 0x0000001000037308 */ /* 0x0000620000001000 */
[----:B------:R-:W-:Y:S01]  /*09c0*/  FADD.FTZ R17, -R16, -RZ ;  /* 0x800000ff10117221 */ /* 0x000fe20000010100 */
[----:B0-----:R-:W-:-:S04]  /*09d0*/  IADD3 R16, PT, PT, R15, 0x7f, -R14 ;  /* 0x0000007f0f107810 */ /* 0x001fc80007ffe80e */
[----:B------:R-:W-:Y:S01]  /*09e0*/  IADD3 R13, PT, PT, R16, R13, RZ ;  /* 0x0000000d100d7210 */ /* 0x000fe20007ffe0ff */
        /* <DEDUP_REMOVED lines=21> */
[----:B------:R-:W-:Y:S02]  /*0b40*/  VIADD R16, R19, 0x20 ;  /* 0x0000002013107836 */ /* 0x000fe40000000000 */
[-CC-:B------:R-:W-:Y:S01]  /*0b50*/  FFMA.RM R14, R3, R17.reuse, R18.reuse ;  /* 0x00000011030e7223 */ /* 0x180fe20000004012 */
        /* <DEDUP_REMOVED lines=19> */
.L_x_164:
[----:B------:R-:W-:-:S04]  /*0c90*/  LOP3.LUT R0, R0, 0x80000000, RZ, 0xc0, !PT ;  /* 0x8000000000007812 */ /* 0x000fc800078ec0ff */
[----:B------:R-:W-:Y:S01]  /*0ca0*/  LOP3.LUT R0, R0, 0x7f800000, RZ, 0xfc, !PT ;  /* 0x7f80000000007812 */ /* 0x000fe200078efcff */
[----:B------:R-:W-:Y:S06]  /*0cb0*/  BRA `(.L_x_165) ;  /* 0x0000000000047947 */ /* 0x000fec0003800000 */
.L_x_163:
[----:B------:R-:W-:-:S07]  /*0cc0*/  IMAD R0, R13, 0x800000, R0 ;  /* 0x008000000d007824 */ /* 0x000fce00078e0200 */
.L_x_165:
[----:B------:R-:W-:Y:S05]  /*0cd0*/  BSYNC.RECONVERGENT B3 ;  /* 0x0000000000037941 */ /* 0x000fea0003800200 */
.L_x_162:
[----:B------:R-:W-:Y:S05]  /*0ce0*/  BRA `(.L_x_166) ;  /* 0x0000000000207947 */ /* 0x000fea0003800000 */
.L_x_161:
[----:B------:R-:W-:-:S04]  /*0cf0*/  LOP3.LUT R0, R3, 0x80000000, R0, 0x48, !PT ;  /* 0x8000000003007812 */ /* 0x000fc800078e4800 */
[----:B------:R-:W-:Y:S01]  /*0d00*/  LOP3.LUT R0, R0, 0x7f800000, RZ, 0xfc, !PT ;  /* 0x7f80000000007812 */ /* 0x000fe200078efcff */
[----:B------:R-:W-:Y:S06]  /*0d10*/  BRA `(.L_x_166) ;  /* 0x0000000000147947 */ /* 0x000fec0003800000 */
.L_x_160:
[----:B------:R-:W-:Y:S01]  /*0d20*/  LOP3.LUT R0, R3, 0x80000000, R0, 0x48, !PT ;  /* 0x8000000003007812 */ /* 0x000fe200078e4800 */
[----:B------:R-:W-:Y:S06]  /*0d30*/  BRA `(.L_x_166) ;  /* 0x00000000000c7947 */ /* 0x000fec0003800000 */
.L_x_159:
[----:B------:R-:W0:Y:S01]  /*0d40*/  MUFU.RSQ R0, -QNAN ;  /* 0xffc0000000007908 */ /* 0x000e220000001400 */
[----:B------:R-:W-:Y:S05]  /*0d50*/  BRA `(.L_x_166) ;  /* 0x0000000000047947 */ /* 0x000fea0003800000 */
.L_x_158:
[----:B------:R-:W-:-:S07]  /*0d60*/  FADD.FTZ R0, R0, R3 ;  /* 0x0000000300007221 */ /* 0x000fce0000010000 */
.L_x_166:
[----:B------:R-:W-:Y:S05]  /*0d70*/  BSYNC.RECONVERGENT B2 ;  /* 0x0000000000027941 */ /* 0x000fea0003800200 */
.L_x_156:
[----:B------:R-:W-:Y:S02]  /*0d80*/  IMAD.MOV.U32 R13, RZ, RZ, 0x0 ;  /* 0x00000000ff0d7424 */ /* 0x000fe400078e00ff */
[----:B0-----:R-:W-:Y:S02]  /*0d90*/  IMAD.MOV.U32 R3, RZ, RZ, R0 ;  /* 0x000000ffff037224 */ /* 0x001fe400078e0000 */
[----:B------:R-:W-:Y:S05]  /*0da0*/  RET.REL.NODEC R12 `(_Z13ice_thicknessPfS_S_S_S_S_ffiif) ;  /* 0xfffffff00c947950 */ /* 0x000fea0003c3ffff */
.L_x_167:
        /* <DEDUP_REMOVED lines=13> */
.L_x_293:


//--------------------- .text._Z14compute_fluxesPfS_S_S_S_S_ffiiff --------------------------
	.section	.text._Z14compute_fluxesPfS_S_S_S_S_ffiiff,"ax",@progbits
	.align	128
        .global         _Z14compute_fluxesPfS_S_S_S_S_ffiiff
        .type           _Z14compute_fluxesPfS_S_S_S_S_ffiiff,@function
        .size           _Z14compute_fluxesPfS_S_S_S_S_ffiiff,(.L_x_294 - _Z14compute_fluxesPfS_S_S_S_S_ffiiff)
        .other          _Z14compute_fluxesPfS_S_S_S_S_ffiiff,@"STO_CUDA_ENTRY STV_DEFAULT"
_Z14compute_fluxesPfS_S_S_S_S_ffiiff:
.text._Z14compute_fluxesPfS_S_S_S_S_ffiiff:
[----:B------:R-:W-:Y:S01]  /*0000*/  LDC R1, c[0x0][0x37c] ;  /* 0x0000df00ff017b82 */ /* 0x000fe20000000800 */
[----:B------:R-:W0:Y:S07]  /*0010*/  S2R R3, SR_TID.Y ;  /* 0x0000000000037919 */ /* 0x000e2e0000002200 */
[----:B------:R-:W1:Y:S01]  /*0020*/  LDC R5, c[0x0][0x360] ;  /* 0x0000d800ff057b82 */ /* 0x000e620000000800 */
[----:B------:R-:W2:Y:S01]  /*0030*/  LDCU.64 UR6, c[0x0][0x358] ;  /* 0x00006b00ff0677ac */ /* 0x000ea20008000a00 */
[----:B------:R-:W-:Y:S01]  /*0040*/  BSSY.RECONVERGENT B0, `(.L_x_168) ;  /* 0x0000046000007945 */ /* 0x000fe20003800200 */
[----:B------:R-:W1:Y:S05]  /*0050*/  S2R R0, SR_TID.X ;  /* 0x0000000000007919 */ /* 0x000e6a0000002100 */
[----:B------:R-:W0:Y:S08]  /*0060*/  S2UR UR5, SR_CTAID.Y ;  /* 0x00000000000579c3 */ /* 0x000e300000002600 */
[----:B------:R-:W0:Y:S08]  /*0070*/  LDC R2, c[0x0][0x364] ;  /* 0x0000d900ff027b82 */ /* 0x000e300000000800 */
[----:B------:R-:W3:Y:S08]  /*0080*/  LDC.64 R6, c[0x0][0x3b8] ;  /* 0x0000ee00ff067b82 */ /* 0x000ef00000000a00 */
[----:B------:R-:W1:Y:S01]  /*0090*/  S2UR UR4, SR_CTAID.X ;  /* 0x00000000000479c3 */ /* 0x000e620000002500 */
[----:B0-----:R-:W-:-:S02]  /*00a0*/  IMAD R2, R2, UR5, R3 ;  /* 0x0000000502027c24 */ /* 0x001fc4000f8e0203 */
[----:B---3--:R-:W-:Y:S02]  /*00b0*/  VIADD R7, R7, 0xfffffffe ;  /* 0xfffffffe07077836 */ /* 0x008fe40000000000 */
[C---:B------:R-:W-:Y:S02]  /*00c0*/  VIADD R9, R6.reuse, 0xffffffff ;  /* 0xffffffff06097836 */ /* 0x040fe40000000000 */
[----:B------:R-:W-:Y:S01]  /*00d0*/  VIADD R4, R6, 0xfffffffe ;  /* 0xfffffffe06047836 */ /* 0x000fe20000000000 */
[----:B------:R-:W-:Y:S01]  /*00e0*/  ISETP.GE.AND P0, PT, R2, R7, PT ;  /* 0x000000070200720c */ /* 0x000fe20003f06270 */
[----:B-1----:R-:W-:-:S05]  /*00f0*/  IMAD R5, R5, UR4, R0 ;  /* 0x0000000405057c24 */ /* 0x002fca000f8e0200 */
[----:B------:R-:W-:-:S13]  /*0100*/  ISETP.GE.OR P0, PT, R5, R9, P0 ;  /* 0x000000090500720c */ /* 0x000fda0000706670 */
[----:B--2---:R-:W-:Y:S05]  /*0110*/  @P0 BRA `(.L_x_169) ;  /* 0x0000000000e00947 */ /* 0x004fea0003800000 */
[----:B------:R-:W-:Y:S01]  /*0120*/  VIADD R0, R2, 0x1 ;  /* 0x0000000102007836 */ /* 0x000fe20000000000 */
[----:B------:R-:W0:Y:S01]  /*0130*/  LDC.64 R14, c[0x0][0x388] ;  /* 0x0000e200ff0e7b82 */ /* 0x000e220000000a00 */
[----:B------:R-:W-:Y:S01]  /*0140*/  IMAD R3, R9, R2, R9 ;  /* 0x0000000209037224 */ /* 0x000fe200078e0209 */
[----:B------:R-:W1:Y:S03]  /*0150*/  LDCU.128 UR8, c[0x0][0x380] ;  /* 0x00007000ff0877ac */ /* 0x000e660008000c00 */
[----:B------:R-:W-:Y:S01]  /*0160*/  IMAD.IADD R6, R0, 0x1, R3 ;  /* 0x0000000100067824 */ /* 0x000fe200078e0203 */
[----:B------:R-:W-:Y:S02]  /*0170*/  SHF.R.S32.HI R3, RZ, 0x1f, R5 ;  /* 0x0000001fff037819 */ /* 0x000fe40000011405 */
[----:B------:R-:W2:Y:S02]  /*0180*/  LDC.64 R10, c[0x0][0x390] ;  /* 0x0000e400ff0a7b82 */ /* 0x000ea40000000a00 */
[----:B------:R-:W-:-:S04]  /*0190*/  IADD3 R8, P0, PT, R5, R6, RZ ;  /* 0x0000000605087210 */ /* 0x000fc80007f1e0ff */
[----:B------:R-:W-:Y:S01]  /*01a0*/  LEA.HI.X.SX32 R17, R6, R3, 0x1, P0 ;  /* 0x0000000306117211 */ /* 0x000fe200000f0eff */
[----:B------:R-:W-:Y:S01]  /*01b0*/  IMAD R6, R9, R2, R5 ;  /* 0x0000000209067224 */ /* 0x000fe200078e0205 */
[----:B------:R-:W3:Y:S01]  /*01c0*/  LDC.64 R12, c[0x0][0x380] ;  /* 0x0000e000ff0c7b82 */ /* 0x000ee20000000a00 */
[C---:B------:R-:W-:Y:S01]  /*01d0*/  IMAD.SHL.U32 R3, R8.reuse, 0x4, RZ ;  /* 0x0000000408037824 */ /* 0x040fe200078e00ff */
[----:B------:R-:W-:Y:S02]  /*01e0*/  SHF.L.U64.HI R8, R8, 0x2, R17 ;  /* 0x0000000208087819 */ /* 0x000fe40000010211 */
[----:B------:R-:W-:Y:S02]  /*01f0*/  IADD3 R21, PT, PT, R0, R6, R9 ;  /* 0x0000000600157210 */ /* 0x000fe40007ffe009 */
[----:B-1----:R-:W-:Y:S02]  /*0200*/  IADD3 R16, P0, PT, R3, UR10, RZ ;  /* 0x0000000a03107c10 */ /* 0x002fe4000ff1e0ff */
[----:B------:R-:W1:Y:S01]  /*0210*/  LDC R23, c[0x0][0x3b0] ;  /* 0x0000ec00ff177b82 */ /* 0x000e620000000800 */
[----:B0-----:R-:W-:Y:S01]  /*0220*/  IMAD.WIDE R18, R21, 0x4, R14 ;  /* 0x0000000415127825 */ /* 0x001fe200078e020e */
[----:B------:R-:W-:-:S02]  /*0230*/  IADD3.X R17, PT, PT, R8, UR11, RZ, P0, !PT ;  /* 0x0000000b08117c10 */ /* 0x000fc400087fe4ff */
[----:B------:R-:W-:-:S03]  /*0240*/  IADD3 R14, P0, PT, R3, UR8, RZ ;  /* 0x00000008030e7c10 */ /* 0x000fc6000ff1e0ff */
[----:B------:R-:W4:Y:S01]  /*0250*/  LDG.E R16, desc[UR6][R16.64+0x4] ;  /* 0x0000040610107981 */ /* 0x000f22000c1e1900 */
[----:B------:R-:W-:Y:S01]  /*0260*/  IADD3.X R15, PT, PT, R8, UR9, RZ, P0, !PT ;  /* 0x00000009080f7c10 */ /* 0x000fe200087fe4ff */
[----:B--2---:R-:W-:Y:S02]  /*0270*/  IMAD.WIDE R10, R6, 0x4, R10 ;  /* 0x00000004060a7825 */ /* 0x004fe400078e020a */
[----:B------:R-:W4:Y:S04]  /*0280*/  LDG.E R19, desc[UR6][R18.64] ;  /* 0x0000000612137981 */ /* 0x000f28000c1e1900 */
[----:B------:R-:W2:Y:S01]  /*0290*/  LDG.E R15, desc[UR6][R14.64+0x4] ;  /* 0x000004060e0f7981 */ /* 0x000ea2000c1e1900 */
[----:B---3--:R-:W-:-:S04]  /*02a0*/  IMAD.WIDE R20, R21, 0x4, R12 ;  /* 0x0000000415147825 */ /* 0x008fc800078e020c */
[----:B------:R-:W-:Y:S02]  /*02b0*/  IMAD.WIDE R12, R9, 0x4, R10 ;  /* 0x00000004090c7825 */ /* 0x000fe400078e020a */
[----:B------:R-:W3:Y:S04]  /*02c0*/  LDG.E R21, desc[UR6][R20.64] ;  /* 0x0000000614157981 */ /* 0x000ee8000c1e1900 */
[----:B------:R-:W5:Y:S04]  /*02d0*/  LDG.E R10, desc[UR6][R10.64] ;  /* 0x000000060a0a7981 */ /* 0x000f68000c1e1900 */
[----:B------:R-:W5:Y:S01]  /*02e0*/  LDG.E R13, desc[UR6][R12.64] ;  /* 0x000000060c0d7981 */ /* 0x000f62000c1e1900 */
[----:B-1----:R-:W0:Y:S01]  /*02f0*/  MUFU.RCP R3, R23 ;  /* 0x0000001700037308 */ /* 0x002e220000001000 */
[----:B------:R-:W-:Y:S01]  /*0300*/  BSSY.RECONVERGENT B1, `(.L_x_170) ;  /* 0x0000016000017945 */ /* 0x000fe20003800200 */
[----:B0-----:R-:W-:-:S04]  /*0310*/  FFMA R8, R3, -R23, 1 ;  /* 0x3f80000003087423 */ /* 0x001fc80000000817 */
[----:B------:R-:W-:Y:S01]  /*0320*/  FFMA R3, R3, R8, R3 ;  /* 0x0000000803037223 */ /* 0x000fe20000000003 */
[----:B----4-:R-:W-:-:S04]  /*0330*/  FSETP.GT.AND P0, PT, R16, R19, PT ;  /* 0x000000131000720b */ /* 0x010fc80003f04000 */
[----:B------:R-:W-:-:S04]  /*0340*/  FSEL R16, R16, R19, P0 ;  /* 0x0000001310107208 */ /* 0x000fc80000000000 */
[C---:B--2---:R-:W-:Y:S02]  /*0350*/  FSETP.GT.AND P0, PT, R16.reuse, R15, PT ;  /* 0x0000000f1000720b */ /* 0x044fe40003f04000 */
[C---:B---3--:R-:W-:Y:S02]  /*0360*/  FSETP.GT.AND P1, PT, R16.reuse, R21, PT ;  /* 0x000000151000720b */ /* 0x048fe40003f24000 */
[C---:B------:R-:W-:Y:S02]  /*0370*/  FSEL R15, R16.reuse, R15, P0 ;  /* 0x0000000f100f7208 */ /* 0x040fe40000000000 */
[----:B------:R-:W-:Y:S01]  /*0380*/  FSEL R16, R16, R21, P1 ;  /* 0x0000001510107208 */ /* 0x000fe20000800000 */
[----:B-----5:R-:W-:-:S04]  /*0390*/  FADD R0, R10, R13 ;  /* 0x0000000d0a007221 */ /* 0x020fc80000000000 */
[----:B------:R-:W-:Y:S01]  /*03a0*/  FADD R15, R15, -R16 ;  /* 0x800000100f0f7221 */ /* 0x000fe20000000000 */
[----:B------:R-:W-:-:S04]  /*03b0*/  FMUL R0, R0, 0.5 ;  /* 0x3f00000000007820 */ /* 0x000fc80000400000 */
[----:B------:R-:W-:-:S04]  /*03c0*/  FMUL R0, R0, R15 ;  /* 0x0000000f00007220 */ /* 0x000fc80000400000 */
[----:B------:R-:W0:Y:S01]  /*03d0*/  FCHK P0, R0, R23 ;  /* 0x0000001700007302 */ /* 0x000e220000000000 */
[----:B------:R-:W-:-:S04]  /*03e0*/  FFMA R8, R0, R3, RZ ;  /* 0x0000000300087223 */ /* 0x000fc800000000ff */
[----:B------:R-:W-:-:S04]  /*03f0*/  FFMA R10, R8, -R23, R0 ;  /* 0x80000017080a7223 */ /* 0x000fc80000000000 */
[----:B------:R-:W-:Y:S01]  /*0400*/  FFMA R3, R3, R10, R8 ;  /* 0x0000000a03037223 */ /* 0x000fe20000000008 */
[----:B0-----:R-:W-:Y:S06]  /*0410*/  @!P0 BRA `(.L_x_171) ;  /* 0x0000000000108947 */ /* 0x001fec0003800000 */
[----:B------:R-:W0:Y:S01]  /*0420*/  LDCU UR4, c[0x0][0x3b0] ;  /* 0x00007600ff0477ac */ /* 0x000e220008000800 */
[----:B------:R-:W-:Y:S01]  /*0430*/  MOV R8, 0x460 ;  /* 0x0000046000087802 */ /* 0x000fe20000000f00 */
[----:B0-----:R-:W-:-:S07]  /*0440*/  IMAD.U32 R3, RZ, RZ, UR4 ;  /* 0x00000004ff037e24 */ /* 0x001fce000f8e00ff */
[----:B------:R-:W-:Y:S05]  /*0450*/  CALL.REL.NOINC `($__internal_8_$__cuda_sm3x_div_rn_noftz_f32_slowpath) ;  /* 0x0000000400d07944 */ /* 0x000fea0003c00000 */
.L_x_171:
[----:B------:R-:W-:Y:S05]  /*0460*/  BSYNC.RECONVERGENT B1 ;  /* 0x0000000000017941 */ /* 0x000fea0003800200 */
.L_x_170:
[----:B------:R-:W0:Y:S02]  /*0470*/  LDC.64 R10, c[0x0][0x398] ;  /* 0x0000e600ff0a7b82 */ /* 0x000e240000000a00 */
[----:B0-----:R-:W-:-:S05]  /*0480*/  IMAD.WIDE R10, R6, 0x4, R10 ;  /* 0x00000004060a7825 */ /* 0x001fca00078e020a */
[----:B------:R0:W-:Y:S02]  /*0490*/  STG.E desc[UR6][R10.64], R3 ;  /* 0x000000030a007986 */ /* 0x0001e4000c101906 */
.L_x_169:
[----:B------:R-:W-:Y:S05]  /*04a0*/  BSYNC.RECONVERGENT B0 ;  /* 0x0000000000007941 */ /* 0x000fea0003800200 */
.L_x_168:
[----:B------:R-:W1:Y:S01]  /*04b0*/  LDCU UR4, c[0x0][0x3bc] ;  /* 0x00007780ff0477ac */ /* 0x000e620008000800 */
[----:B------:R-:W-:Y:S01]  /*04c0*/  BSSY.RECONVERGENT B0, `(.L_x_172) ;  /* 0x0000040000007945 */ /* 0x000fe20003800200 */
[----:B-1----:R-:W-:-:S06]  /*04d0*/  UIADD3 UR4, UPT, UPT, UR4, -0x1, URZ ;  /* 0xffffffff04047890 */ /* 0x002fcc000fffe0ff */
[----:B------:R-:W-:-:S04]  /*04e0*/  ISETP.GE.AND P0, PT, R2, UR4, PT ;  /* 0x0000000402007c0c */ /* 0x000fc8000bf06270 */
[----:B------:R-:W-:-:S13]  /*04f0*/  ISETP.GE.OR P0, PT, R5, R4, P0 ;  /* 0x000000040500720c */ /* 0x000fda0000706670 */
[----:B------:R-:W-:Y:S05]  /*0500*/  @P0 BRA `(.L_x_173) ;  /* 0x0000000000ec0947 */ /* 0x000fea0003800000 */
[----:B------:R-:W1:Y:S01]  /*0510*/  LDCU UR4, c[0x0][0x3b8] ;  /* 0x00007700ff0477ac */ /* 0x000e620008000800 */
[----:B------:R-:W-:Y:S01]  /*0520*/  SHF.R.S32.HI R13, RZ, 0x1f, R5 ;  /* 0x0000001fff0d7819 */ /* 0x000fe20000011405 */
[----:B0-----:R-:W0:Y:S01]  /*0530*/  LDC.64 R10, c[0x0][0x390] ;  /* 0x0000e400ff0a7b82 */ /* 0x001e220000000a00 */
[----:B------:R-:W2:Y:S07]  /*0540*/  LDCU.128 UR8, c[0x0][0x380] ;  /* 0x00007000ff0877ac */ /* 0x000eae0008000c00 */
[----:B------:R-:W3:Y:S01]  /*0550*/  LDC R21, c[0x0][0x3b4] ;  /* 0x0000ed00ff157b82 */ /* 0x000ee20000000800 */
[----:B-1----:R-:W-:-:S04]  /*0560*/  IMAD R0, R2, UR4, RZ ;  /* 0x0000000402007c24 */ /* 0x002fc8000f8e02ff */
[----:B------:R-:W-:Y:S01]  /*0570*/  VIADD R6, R0, UR4 ;  /* 0x0000000400067c36 */ /* 0x000fe20008000000 */
[----:B------:R-:W-:-:S04]  /*0580*/  IADD3 R3, P1, PT, R5, R0, RZ ;  /* 0x0000000005037210 */ /* 0x000fc80007f3e0ff */
[----:B------:R-:W-:Y:S01]  /*0590*/  IADD3 R8, P0, PT, R5, R6, RZ ;  /* 0x0000000605087210 */ /* 0x000fe20007f1e0ff */
[C---:B------:R-:W-:Y:S01]  /*05a0*/  IMAD.SHL.U32 R14, R3.reuse, 0x4, RZ ;  /* 0x00000004030e7824 */ /* 0x040fe200078e00ff */
[-C--:B------:R-:W-:Y:S02]  /*05b0*/  LEA.HI.X.SX32 R0, R0, R13.reuse, 0x1, P1 ;  /* 0x0000000d00007211 */ /* 0x080fe400008f0eff */
[----:B------:R-:W-:Y:S01]  /*05c0*/  LEA.HI.X.SX32 R13, R6, R13, 0x1, P0 ;  /* 0x0000000d060d7211 */ /* 0x000fe200000f0eff */
[----:B------:R-:W-:Y:S01]  /*05d0*/  IMAD.SHL.U32 R16, R8, 0x4, RZ ;  /* 0x0000000408107824 */ /* 0x000fe200078e00ff */
[----:B------:R-:W-:Y:S02]  /*05e0*/  SHF.L.U64.HI R0, R3, 0x2, R0 ;  /* 0x0000000203007819 */ /* 0x000fe40000010200 */
[----:B--2---:R-:W-:Y:S02]  /*05f0*/  IADD3 R18, P1, PT, R14, UR10, RZ ;  /* 0x0000000a0e127c10 */ /* 0x004fe4000ff3e0ff */
[----:B------:R-:W-:-:S02]  /*0600*/  SHF.L.U64.HI R3, R8, 0x2, R13 ;  /* 0x0000000208037819 */ /* 0x000fc4000001020d */
[----:B------:R-:W-:Y:S02]  /*0610*/  IADD3 R12, P0, PT, R16, UR10, RZ ;  /* 0x0000000a100c7c10 */ /* 0x000fe4000ff1e0ff */
[----:B------:R-:W-:Y:S02]  /*0620*/  IADD3.X R19, PT, PT, R0, UR11, RZ, P1, !PT ;  /* 0x0000000b00137c10 */ /* 0x000fe40008ffe4ff */
[C---:B------:R-:W-:Y:S02]  /*0630*/  IADD3.X R13, PT, PT, R3.reuse, UR11, RZ, P0, !PT ;  /* 0x0000000b030d7c10 */ /* 0x040fe400087fe4ff */
[----:B------:R-:W-:Y:S02]  /*0640*/  IADD3 R16, P0, PT, R16, UR8, RZ ;  /* 0x0000000810107c10 */ /* 0x000fe4000ff1e0ff */
[----:B------:R-:W-:Y:S01]  /*0650*/  IADD3 R14, P1, PT, R14, UR8, RZ ;  /* 0x000000080e0e7c10 */ /* 0x000fe2000ff3e0ff */
[----:B------:R-:W2:Y:S01]  /*0660*/  LDG.E R19, desc[UR6][R18.64+0x4] ;  /* 0x0000040612137981 */ /* 0x000ea2000c1e1900 */
[----:B------:R-:W-:-:S03]  /*0670*/  IADD3.X R17, PT, PT, R3, UR9, RZ, P0, !PT ;  /* 0x0000000903117c10 */ /* 0x000fc600087fe4ff */
[----:B------:R-:W2:Y:S01]  /*0680*/  LDG.E R12, desc[UR6][R12.64+0x4] ;  /* 0x000004060c0c7981 */ /* 0x000ea2000c1e1900 */
[----:B------:R-:W-:Y:S01]  /*0690*/  IADD3.X R15, PT, PT, R0, UR9, RZ, P1, !PT ;  /* 0x00000009000f7c10 */ /* 0x000fe20008ffe4ff */
[----:B------:R-:W-:Y:S02]  /*06a0*/  IMAD R3, R9, R2, R5 ;  /* 0x0000000209037224 */ /* 0x000fe400078e0205 */
[----:B------:R-:W4:Y:S02]  /*06b0*/  LDG.E R17, desc[UR6][R16.64+0x4] ;  /* 0x0000040610117981 */ /* 0x000f24000c1e1900 */
[----:B0-----:R-:W-:Y:S02]  /*06c0*/  IMAD.WIDE R10, R3, 0x4, R10 ;  /* 0x00000004030a7825 */ /* 0x001fe400078e020a */
[----:B------:R-:W5:Y:S04]  /*06d0*/  LDG.E R15, desc[UR6][R14.64+0x4] ;  /* 0x000004060e0f7981 */ /* 0x000f68000c1e1900 */
[----:B------:R-:W5:Y:S04]  /*06e0*/  LDG.E R0, desc[UR6][R10.64] ;  /* 0x000000060a007981 */ /* 0x000f68000c1e1900 */
[----:B------:R-:W5:Y:S01]  /*06f0*/  LDG.E R3, desc[UR6][R10.64+0x4] ;  /* 0x000004060a037981 */ /* 0x000f62000c1e1900 */
[----:B---3--:R-:W0:Y:S01]  /*0700*/  MUFU.RCP R6, R21 ;  /* 0x0000001500067308 */ /* 0x008e220000001000 */
[----:B------:R-:W-:Y:S01]  /*0710*/  BSSY.RECONVERGENT B1, `(.L_x_174) ;  /* 0x0000016000017945 */ /* 0x000fe20003800200 */
[----:B--2---:R-:W-:-:S04]  /*0720*/  FSETP.GT.AND P0, PT, R12, R19, PT ;  /* 0x000000130c00720b */ /* 0x004fc80003f04000 */
[----:B------:R-:W-:-:S04]  /*0730*/  FSEL R12, R12, R19, P0 ;  /* 0x000000130c0c7208 */ /* 0x000fc80000000000 */
[C---:B----4-:R-:W-:Y:S02]  /*0740*/  FSETP.GT.AND P0, PT, R12.reuse, R17, PT ;  /* 0x000000110c00720b */ /* 0x050fe40003f04000 */
[C---:B-----5:R-:W-:Y:S02]  /*0750*/  FSETP.GT.AND P1, PT, R12.reuse, R15, PT ;  /* 0x0000000f0c00720b */ /* 0x060fe40003f24000 */
[C---:B------:R-:W-:Y:S02]  /*0760*/  FSEL R17, R12.reuse, R17, P0 ;  /* 0x000000110c117208 */ /* 0x040fe40000000000 */
[----:B------:R-:W-:Y:S01]  /*0770*/  FSEL R12, R12, R15, P1 ;  /* 0x0000000f0c0c7208 */ /* 0x000fe20000800000 */
[----:B------:R-:W-:Y:S01]  /*0780*/  FADD R0, R0, R3 ;  /* 0x0000000300007221 */ /* 0x000fe20000000000 */
[----:B0-----:R-:W-:-:S03]  /*0790*/  FFMA R3, R6, -R21, 1 ;  /* 0x3f80000006037423 */ /* 0x001fc60000000815 */
[----:B------:R-:W-:Y:S01]  /*07a0*/  FADD R17, R17, -R12 ;  /* 0x8000000c11117221 */ /* 0x000fe20000000000 */
[----:B------:R-:W-:Y:S01]  /*07b0*/  FMUL R0, R0, 0.5 ;  /* 0x3f00000000007820 */ /* 0x000fe20000400000 */
[----:B------:R-:W-:-:S03]  /*07c0*/  FFMA R3, R6, R3, R6 ;  /* 0x0000000306037223 */ /* 0x000fc60000000006 */
        /* <DEDUP_REMOVED lines=10> */
.L_x_175:
[----:B------:R-:W-:Y:S05]  /*0870*/  BSYNC.RECONVERGENT B1 ;  /* 0x0000000000017941 */ /* 0x000fea0003800200 */
.L_x_174:
[----:B------:R-:W0:Y:S01]  /*0880*/  LDC.64 R10, c[0x0][0x3a0] ;  /* 0x0000e800ff0a7b82 */ /* 0x000e220000000a00 */
[----:B------:R-:W-:-:S04]  /*0890*/  IMAD R13, R4, R2, R5 ;  /* 0x00000002040d7224 */ /* 0x000fc800078e0205 */
[----:B0-----:R-:W-:-:S05]  /*08a0*/  IMAD.WIDE R10, R13, 0x4, R10 ;  /* 0x000000040d0a7825 */ /* 0x001fca00078e020a */
[----:B------:R1:W-:Y:S02]  /*08b0*/  STG.E desc[UR6][R10.64], R3 ;  /* 0x000000030a007986 */ /* 0x0003e4000c101906 */
.L_x_173:
[----:B------:R-:W-:Y:S05]  /*08c0*/  BSYNC.RECONVERGENT B0 ;  /* 0x0000000000007941 */ /* 0x000fea0003800200 */
.L_x_172:
[----:B------:R-:W-:-:S04]  /*08d0*/  ISETP.GE.AND P0, PT, R2, R7, PT ;  /* 0x000000070200720c */ /* 0x000fc80003f06270 */
[----:B------:R-:W-:-:S13]  /*08e0*/  ISETP.GE.OR P0, PT, R5, R4, P0 ;  /* 0x000000040500720c */ /* 0x000fda0000706670 */
[----:B------:R-:W-:Y:S05]  /*08f0*/  @P0 EXIT ;  /* 0x000000000000094d */ /* 0x000fea0003800000 */
[----:B01----:R-:W0:Y:S01]  /*0900*/  LDC.64 R10, c[0x0][0x390] ;  /* 0x0000e400ff0a7b82 */ /* 0x003e220000000a00 */
[----:B------:R-:W-:Y:S01]  /*0910*/  IMAD R4, R9, R2, RZ ;  /* 0x0000000209047224 */ /* 0x000fe200078e02ff */
[----:B------:R-:W1:Y:S03]  /*0920*/  LDCU UR4, c[0x0][0x3c4] ;  /* 0x00007880ff0477ac */ /* 0x000e660008000800 */
[----:B------:R-:W-:-:S03]  /*0930*/  IMAD.IADD R3, R5, 0x1, R4 ;  /* 0x0000000105037824 */ /* 0x000fc600078e0204 */
[----:B------:R-:W2:Y:S01]  /*0940*/  LDC.64 R6, c[0x0][0x3b0] ;  /* 0x0000ec00ff067b82 */ /* 0x000ea20000000a00 */
[----:B0-----:R-:W-:-:S05]  /*0950*/  IMAD.WIDE R10, R3, 0x4, R10 ;  /* 0x00000004030a7825 */ /* 0x001fca00078e020a */
[----:B------:R-:W3:Y:S01]  /*0960*/  LDG.E R0, desc[UR6][R10.64] ;  /* 0x000000060a007981 */ /* 0x000ee2000c1e1900 */
[----:B------:R-:W-:-:S03]  /*0970*/  IMAD.WIDE R8, R9, 0x4, R10 ;  /* 0x0000000409087825 */ /* 0x000fc600078e020a */
[----:B------:R-:W3:Y:S04]  /*0980*/  LDG.E R3, desc[UR6][R10.64+0x4] ;  /* 0x000004060a037981 */ /* 0x000ee8000c1e1900 */
[----:B------:R-:W4:Y:S04]  /*0990*/  LDG.E R13, desc[UR6][R8.64] ;  /* 0x00000006080d7981 */ /* 0x000f28000c1e1900 */
[----:B------:R-:W5:Y:S01]  /*09a0*/  LDG.E R15, desc[UR6][R8.64+0x4] ;  /* 0x00000406080f7981 */ /* 0x000f62000c1e1900 */
[----:B--2---:R-:W-:Y:S01]  /*09b0*/  FMUL R6, R6, R6 ;  /* 0x0000000606067220 */ /* 0x004fe20000400000 */
[----:B------:R-:W-:Y:S01]  /*09c0*/  FMUL R7, R7, R7 ;  /* 0x0000000707077220 */ /* 0x000fe20000400000 */
[----:B------:R-:W-:Y:S04]  /*09d0*/  BSSY.RECONVERGENT B0, `(.L_x_176) ;  /* 0x0000014000007945 */ /* 0x000fe80003800200 */
[----:B------:R-:W-:Y:S01]  /*09e0*/  FSETP.GEU.AND P0, PT, R6, R7, PT ;  /* 0x000000070600720b */ /* 0x000fe20003f0e000 */
[----:B---3--:R-:W-:Y:S01]  /*09f0*/  FADD R0, R0, R3 ;  /* 0x0000000300007221 */ /* 0x008fe20000000000 */
[----:B------:R-:W-:-:S03]  /*0a00*/  IMAD.MOV.U32 R3, RZ, RZ, 0x3e800000 ;  /* 0x3e800000ff037424 */ /* 0x000fc600078e00ff */
[----:B----4-:R-:W-:-:S04]  /*0a10*/  FADD R0, R0, R13 ;  /* 0x0000000d00007221 */ /* 0x010fc80000000000 */
[----:B-----5:R-:W-:-:S04]  /*0a20*/  FADD R0, R0, R15 ;  /* 0x0000000f00007221 */ /* 0x020fc80000000000 */
[----:B------:R-:W-:Y:S01]  /*0a30*/  FFMA R3, R0, R3, 0.0010000000474974513054 ;  /* 0x3a83126f00037423 */ /* 0x000fe20000000003 */
[----:B------:R-:W-:-:S03]  /*0a40*/  FSEL R0, R6, R7, !P0 ;  /* 0x0000000706007208 */ /* 0x000fc60004000000 */
[----:B------:R-:W0:Y:S02]  /*0a50*/  MUFU.RCP R12, R3 ;  /* 0x00000003000c7308 */ /* 0x000e240000001000 */
[----:B-1----:R-:W-:-:S06]  /*0a60*/  FMUL R0, R0, UR4 ;  /* 0x0000000400007c20 */ /* 0x002fcc0008400000 */
        /* <DEDUP_REMOVED lines=8> */
[----:B------:R-:W-:Y:S05]  /*0af0*/  CALL.REL.NOINC `($__internal_8_$__cuda_sm3x_div_rn_noftz_f32_slowpath) ;  /* 0x0000000000287944 */ /* 0x000fea0003c00000 */
[----:B------:R-:W-:-:S07]  /*0b00*/  IMAD.MOV.U32 R8, RZ, RZ, R3 ;  /* 0x000000ffff087224 */ /* 0x000fce00078e0003 */
.L_x_177:
[----:B------:R-:W-:Y:S05]  /*0b10*/  BSYNC.RECONVERGENT B0 ;  /* 0x0000000000007941 */ /* 0x000fea0003800200 */
.L_x_176:
[----:B------:R-:W0:Y:S01]  /*0b20*/  LDC.64 R6, c[0x0][0x3a8] ;  /* 0x0000ea00ff067b82 */ /* 0x000e220000000a00 */
[----:B------:R-:W1:Y:S01]  /*0b30*/  LDCU UR4, c[0x0][0x3c0] ;  /* 0x00007800ff0477ac */ /* 0x000e620008000800 */
[----:B------:R-:W-:Y:S02]  /*0b40*/  IADD3 R3, PT, PT, R5, R4, -R2 ;  /* 0x0000000405037210 */ /* 0x000fe40007ffe802 */
[----:B-1----:R-:W-:-:S04]  /*0b50*/  FSETP.GEU.AND P0, PT, R8, UR4, PT ;  /* 0x0000000408007c0b */ /* 0x002fc8000bf0e000 */
[----:B------:R-:W-:Y:S01]  /*0b60*/  FSEL R5, R8, UR4, !P0 ;  /* 0x0000000408057c08 */ /* 0x000fe2000c000000 */
[----:B0-----:R-:W-:-:S05]  /*0b70*/  IMAD.WIDE R2, R3, 0x4, R6 ;  /* 0x0000000403027825 */ /* 0x001fca00078e0206 */
[----:B------:R-:W-:Y:S01]  /*0b80*/  STG.E desc[UR6][R2.64], R5 ;  /* 0x0000000502007986 */ /* 0x000fe2000c101906 */
[----:B------:R-:W-:Y:S05]  /*0b90*/  EXIT ;  /* 0x000000000000794d */ /* 0x000fea0003800000 */
        .weak           $__internal_8_$__cuda_sm3x_div_rn_noftz_f32_slowpath
        .type           $__internal_8_$__cuda_sm3x_div_rn_noftz_f32_slowpath,@function
        .size           $__internal_8_$__cuda_sm3x_div_rn_noftz_f32_slowpath,(.L_x_294 - $__internal_8_$__cuda_sm3x_div_rn_noftz_f32_slowpath)
$__internal_8_$__cuda_sm3x_div_rn_noftz_f32_slowpath:
        /* <DEDUP_REMOVED lines=34> */
.L_x_179:
[----:B------:R-:W-:Y:S01]  /*0dc0*/  LEA R12, R11, 0xc0800000, 0x17 ;  /* 0xc08000000b0c7811 */ /* 0x000fe200078eb8ff */
[----:B------:R-:W-:Y:S04]  /*0dd0*/  BSSY.RECONVERGENT B3, `(.L_x_184) ;  /* 0x0000036000037945 */ /* 0x000fe80003800200 */
[----:B------:R-:W-:Y:S02]  /*0de0*/  IMAD.IADD R12, R3, 0x1, -R12 ;  /* 0x00000001030c7824 */ /* 0x000fe400078e0a0c */
[----:B------:R-:W-:Y:S02]  /*0df0*/  VIADD R3, R14, 0xffffff81 ;  /* 0xffffff810e037836 */ /* 0x000fe40000000000 */
[----:B------:R-:W0:Y:S01]  /*0e00*/  MUFU.RCP R13, R12 ;  /* 0x0000000c000d7308 */ /* 0x000e220000001000 */
[----:B------:R-:W-:Y:S01]  /*0e10*/  FADD.FTZ R15, -R12, -RZ ;  /* 0x800000ff0c0f7221 */ /* 0x000fe20000010100 */
[C---:B------:R-:W-:Y:S01]  /*0e20*/  IMAD R0, R3.reuse, -0x800000, R0 ;  /* 0xff80000003007824 */ /* 0x040fe200078e0200 */
        /* <DEDUP_REMOVED lines=44> */
.L_x_186:
[----:B------:R-:W-:-:S04]  /*10f0*/  LOP3.LUT R0, R0, 0x80000000, RZ, 0xc0, !PT ;  /* 0x8000000000007812 */ /* 0x000fc800078ec0ff */
[----:B------:R-:W-:Y:S01]  /*1100*/  LOP3.LUT R0, R0, 0x7f800000, RZ, 0xfc, !PT ;  /* 0x7f80000000007812 */ /* 0x000fe200078efcff */
[----:B------:R-:W-:Y:S06]  /*1110*/  BRA `(.L_x_187) ;  /* 0x0000000000047947 */ /* 0x000fec0003800000 */
.L_x_185:
[----:B------:R-:W-:-:S07]  /*1120*/  IMAD R0, R11, 0x800000, R0 ;  /* 0x008000000b007824 */ /* 0x000fce00078e0200 */
.L_x_187:
[----:B------:R-:W-:Y:S05]  /*1130*/  BSYNC.RECONVERGENT B3 ;  /* 0x0000000000037941 */ /* 0x000fea0003800200 */
.L_x_184:
[----:B------:R-:W-:Y:S05]  /*1140*/  BRA `(.L_x_188) ;  /* 0x0000000000207947 */ /* 0x000fea0003800000 */
.L_x_183:
[----:B------:R-:W-:-:S04]  /*1150*/  LOP3.LUT R0, R3, 0x80000000, R0, 0x48, !PT ;  /* 0x8000000003007812 */ /* 0x000fc800078e4800 */
[----:B------:R-:W-:Y:S01]  /*1160*/  LOP3.LUT R0, R0, 0x7f800000, RZ, 0xfc, !PT ;  /* 0x7f80000000007812 */ /* 0x000fe200078efcff */
[----:B------:R-:W-:Y:S06]  /*1170*/  BRA `(.L_x_188) ;  /* 0x0000000000147947 */ /* 0x000fec0003800000 */
.L_x_182:
[----:B------:R-:W-:Y:S01]  /*1180*/  LOP3.LUT R0, R3, 0x80000000, R0, 0x48, !PT ;  /* 0x8000000003007812 */ /* 0x000fe200078e4800 */
[----:B------:R-:W-:Y:S06]  /*1190*/  BRA `(.L_x_188) ;  /* 0x00000000000c7947 */ /* 0x000fec0003800000 */
.L_x_181:
[----:B------:R-:W0:Y:S01]  /*11a0*/  MUFU.RSQ R0, -QNAN ;  /* 0xffc0000000007908 */ /* 0x000e220000001400 */
[----:B------:R-:W-:Y:S05]  /*11b0*/  BRA `(.L_x_188) ;  /* 0x0000000000047947 */ /* 0x000fea0003800000 */
.L_x_180:
[----:B------:R-:W-:-:S07]  /*11c0*/  FADD.FTZ R0, R0, R3 ;  /* 0x0000000300007221 */ /* 0x000fce0000010000 */
.L_x_188:
[----:B------:R-:W-:Y:S05]  /*11d0*/  BSYNC.RECONVERGENT B2 ;  /* 0x0000000000027941 */ /* 0x000fea0003800200 */
.L_x_178:
[----:B------:R-:W-:Y:S02]  /*11e0*/  IMAD.MOV.U32 R10, RZ, RZ, R8 ;  /* 0x000000ffff0a7224 */ /* 0x000fe400078e0008 */
[----:B------:R-:W-:Y:S02]  /*11f0*/  IMAD.MOV.U32 R11, RZ, RZ, 0x0 ;  /* 0x00000000ff0b7424 */ /* 0x000fe400078e00ff */
[----:B0-----:R-:W-:Y:S02]  /*1200*/  IMAD.MOV.U32 R3, RZ, RZ, R0 ;  /* 0x000000ffff037224 */ /* 0x001fe400078e0000 */
[----:B------:R-:W-:Y:S05]  /*1210*/  RET.REL.NODEC R10 `(_Z14compute_fluxesPfS_S_S_S_S_ffiiff) ;  /* 0xffffffec0a787950 */ /* 0x000fea0003c3ffff */
.L_x_189:
        /* <DEDUP_REMOVED lines=14> */
.L_x_294:


//--------------------- .text._Z2DDPfS_S_S_S_S_S_S_S_ffffiif --------------------------
	.section	.text._Z2DDPfS_S_S_S_S_S_S_S_ffffiif,"ax",@progbits
	.align	128
        .global         _Z2DDPfS_S_S_S_S_S_S_S_ffffiif
        .type           _Z2DDPfS_S_S_S_S_S_S_S_ffffiif,@function
        .size           _Z2DDPfS_S_S_S_S_S_S_S_ffffiif,(.L_x_296 - _Z2DDPfS_S_S_S_S_S_S_S_ffffiif)
        .other          _Z2DDPfS_S_S_S_S_S_S_S_ffffiif,@"STO_CUDA_ENTRY STV_DEFAULT"
_Z2DDPfS_S_S_S_S_S_S_S_ffffiif:
.text._Z2DDPfS_S_S_S_S_S_S_S_ffffiif:
        /* <DEDUP_REMOVED lines=9> */
[----:B--2---:R-:W-:Y:S02]  /*0090*/  VIADD R7, R7, 0xffffffff ;  /* 0xffffffff07077836 */ /* 0x004fe40000000000 */
[----:B------:R-:W-:-:S03]  /*00a0*/  VIADD R4, R6, 0xffffffff ;  /* 0xffffffff06047836 */ /* 0x000fc60000000000 */
[----:B------:R-:W-:Y:S01]  /*00b0*/  ISETP.GE.AND P0, PT, R14, R7, PT ;  /* 0x000000070e00720c */ /* 0x000fe20003f06270 */
[----:B-1----:R-:W-:-:S05]  /*00c0*/  IMAD R15, R15, UR4, R0 ;  /* 0x000000040f0f7c24 */ /* 0x002fca000f8e0200 */
[----:B------:R-:W-:-:S13]  /*00d0*/  ISETP.GE.OR P0, PT, R15, R4, P0 ;  /* 0x000000040f00720c */ /* 0x000fda0000706670 */
[----:B------:R-:W-:Y:S05]  /*00e0*/  @P0 EXIT ;  /* 0x000000000000094d */ /* 0x000fea0003800000 */
[----:B------:R-:W0:Y:S01]  /*00f0*/  LDC.64 R16, c[0x0][0x388] ;  /* 0x0000e200ff107b82 */ /* 0x000e220000000a00 */
[----:B------:R-:W1:Y:S01]  /*0100*/  LDCU.64 UR4, c[0x0][0x358] ;  /* 0x00006b00ff0477ac */ /* 0x000e620008000a00 */
[----:B------:R-:W-:Y:S01]  /*0110*/  IMAD R4, R4, R14, R15 ;  /* 0x0000000e04047224 */ /* 0x000fe200078e020f */
[----:B------:R-:W2:Y:S05]  /*0120*/  LDCU.128 UR8, c[0x0][0x3c0] ;  /* 0x00007800ff0877ac */ /* 0x000eaa0008000c00 */
[----:B------:R-:W3:Y:S08]  /*0130*/  LDC.64 R18, c[0x0][0x390] ;  /* 0x0000e400ff127b82 */ /* 0x000ef00000000a00 */
[----:B------:R-:W4:Y:S08]  /*0140*/  LDC.64 R12, c[0x0][0x380] ;  /* 0x0000e000ff0c7b82 */ /* 0x000f300000000a00 */
[----:B------:R-:W5:Y:S01]  /*0150*/  LDC.64 R8, c[0x0][0x3a8] ;  /* 0x0000ea00ff087b82 */ /* 0x000f620000000a00 */
[----:B0-----:R-:W-:-:S07]  /*0160*/  IMAD.WIDE R16, R4, 0x4, R16 ;  /* 0x0000000404107825 */ /* 0x001fce00078e0210 */
[----:B------:R-:W0:Y:S01]  /*0170*/  LDC.64 R2, c[0x0][0x3a0] ;  /* 0x0000e800ff027b82 */ /* 0x000e220000000a00 */
[----:B---3--:R-:W-:-:S07]  /*0180*/  IMAD.WIDE R18, R4, 0x4, R18 ;  /* 0x0000000404127825 */ /* 0x008fce00078e0212 */
[----:B------:R-:W3:Y:S01]  /*0190*/  LDC.64 R10, c[0x0][0x3b0] ;  /* 0x0000ec00ff0a7b82 */ /* 0x000ee20000000a00 */
[----:B------:R-:W-:Y:S01]  /*01a0*/  IMAD R6, R14, R6, R6 ;  /* 0x000000060e067224 */ /* 0x000fe200078e0206 */
[----:B------:R-:W-:Y:S01]  /*01b0*/  SHF.R.S32.HI R7, RZ, 0x1f, R15 ;  /* 0x0000001fff077819 */ /* 0x000fe2000001140f */
[----:B-1----:R-:W3:Y:S03]  /*01c0*/  LDG.E R0, desc[UR4][R16.64] ;  /* 0x0000000410007981 */ /* 0x002ee6000c1e1900 */
[----:B------:R-:W-:Y:S01]  /*01d0*/  IADD3 R15, P0, PT, R15, R6, RZ ;  /* 0x000000060f0f7210 */ /* 0x000fe20007f1e0ff */
[----:B------:R-:W3:Y:S03]  /*01e0*/  LDG.E R5, desc[UR4][R18.64] ;  /* 0x0000000412057981 */ /* 0x000ee6000c1e1900 */
[----:B------:R-:W-:Y:S01]  /*01f0*/  LEA.HI.X.SX32 R20, R6, R7, 0x1, P0 ;  /* 0x0000000706147211 */ /* 0x000fe200000f0eff */
[----:B----4-:R-:W-:Y:S01]  /*0200*/  IMAD.WIDE R6, R4, 0x4, R12 ;  /* 0x0000000404067825 */ /* 0x010fe200078e020c */
[----:B--2---:R-:W-:-:S03]  /*0210*/  LEA R14, P0, R15, UR8, 0x2 ;  /* 0x000000080f0e7c11 */ /* 0x004fc6000f8010ff */
[C---:B-----5:R-:W-:Y:S01]  /*0220*/  IMAD.WIDE R12, R4.reuse, 0x4, R8 ;  /* 0x00000004040c7825 */ /* 0x060fe200078e0208 */
[----:B------:R-:W-:Y:S01]  /*0230*/  LEA.HI.X R15, R15, UR9, R20, 0x2, P0 ;  /* 0x000000090f0f7c11 */ /* 0x000fe200080f1414 */
[----:B------:R-:W2:Y:S02]  /*0240*/  LDG.E R6, desc[UR4][R6.64] ;  /* 0x0000000406067981 */ /* 0x000ea4000c1e1900 */
[C---:B0-----:R-:W-:Y:S02]  /*0250*/  IMAD.WIDE R8, R4.reuse, 0x4, R2 ;  /* 0x0000000404087825 */ /* 0x041fe400078e0202 */
[----:B------:R-:W4:Y:S02]  /*0260*/  LDG.E R13, desc[UR4][R12.64] ;  /* 0x000000040c0d7981 */ /* 0x000f24000c1e1900 */
[----:B---3--:R-:W-:Y:S02]  /*0270*/  IMAD.WIDE R10, R4, 0x4, R10 ;  /* 0x00000004040a7825 */ /* 0x008fe400078e020a */
[----:B------:R-:W3:Y:S04]  /*0280*/  LDG.E R9, desc[UR4][R8.64] ;  /* 0x0000000408097981 */ /* 0x000ee8000c1e1900 */
[----:B------:R-:W5:Y:S04]  /*0290*/  LDG.E R14, desc[UR4][R14.64+0x4] ;  /* 0x000004040e0e7981 */ /* 0x000f68000c1e1900 */
[----:B------:R-:W5:Y:S01]  /*02a0*/  LDG.E R10, desc[UR4][R10.64] ;  /* 0x000000040a0a7981 */ /* 0x000f62000c1e1900 */
[----:B------:R-:W-:Y:S01]  /*02b0*/  BSSY.RECONVERGENT B0, `(.L_x_190) ;  /* 0x000001e000007945 */ /* 0x000fe20003800200 */
[C---:B------:R-:W-:Y:S01]  /*02c0*/  FMUL R2, R0.reuse, R0 ;  /* 0x0000000000027220 */ /* 0x040fe20000400000 */
[----:B------:R-:W-:Y:S01]  /*02d0*/  FMUL R17, R5, R5 ;  /* 0x0000000505117220 */ /* 0x000fe20000400000 */
[----:B------:R-:W-:-:S03]  /*02e0*/  FADD R0, R0, R0 ;  /* 0x0000000000007221 */ /* 0x000fc60000000000 */
[----:B------:R-:W-:Y:S01]  /*02f0*/  FADD R3, R2, R17 ;  /* 0x0000001102037221 */ /* 0x000fe20000000000 */
[----:B------:R-:W-:-:S03]  /*0300*/  FMUL R0, R5, R0 ;  /* 0x0000000005007220 */ /* 0x000fc60000400000 */
[----:B------:R-:W0:Y:S01]  /*0310*/  MUFU.RCP R16, R3 ;  /* 0x0000000300107308 */ /* 0x000e220000001000 */
[----:B----4-:R-:W-:-:S04]  /*0320*/  FMUL R13, R0, R13 ;  /* 0x0000000d000d7220 */ /* 0x010fc80000400000 */
[----:B---3--:R-:W-:Y:S01]  /*0330*/  FFMA R0, R2, R9, -R13 ;  /* 0x0000000902007223 */ /* 0x008fe2000000080d */
[----:B--2---:R-:W-:Y:S01]  /*0340*/  FMUL R5, R6, UR10 ;  /* 0x0000000a06057c20 */ /* 0x004fe20008400000 */
[----:B-----5:R-:W-:Y:S02]  /*0350*/  FMUL R7, R14, UR11 ;  /* 0x0000000b0e077c20 */ /* 0x020fe40008400000 */
[----:B------:R-:W-:Y:S01]  /*0360*/  FFMA R0, R17, R10, R0 ;  /* 0x0000000a11007223 */ /* 0x000fe20000000000 */
[C---:B------:R-:W-:Y:S01]  /*0370*/  FMUL R5, R6.reuse, R5 ;  /* 0x0000000506057220 */ /* 0x040fe20000400000 */
[----:B0-----:R-:W-:Y:S01]  /*0380*/  FFMA R9, -R3, R16, 1 ;  /* 0x3f80000003097423 */ /* 0x001fe20000000110 */
[C---:B------:R-:W-:Y:S01]  /*0390*/  FMUL R7, R6.reuse, R7 ;  /* 0x0000000706077220 */ /* 0x040fe20000400000 */
[----:B------:R-:W0:Y:S01]  /*03a0*/  FCHK P0, R0, R3 ;  /* 0x0000000300007302 */ /* 0x000e220000000000 */
[----:B------:R-:W-:Y:S01]  /*03b0*/  FMUL R5, R6, R5 ;  /* 0x0000000506057220 */ /* 0x000fe20000400000 */
[----:B------:R-:W-:Y:S01]  /*03c0*/  FFMA R9, R16, R9, R16 ;  /* 0x0000000910097223 */ /* 0x000fe20000000010 */
[----:B------:R-:W-:-:S02]  /*03d0*/  FMUL R7, R6, R7 ;  /* 0x0000000706077220 */ /* 0x000fc40000400000 */
[----:B------:R-:W-:Y:S01]  /*03e0*/  FMUL R5, R6, R5 ;  /* 0x0000000506057220 */ /* 0x000fe20000400000 */
[----:B------:R-:W-:Y:S01]  /*03f0*/  FFMA R2, R0, R9, RZ ;  /* 0x0000000900027223 */ /* 0x000fe200000000ff */
[----:B------:R-:W-:-:S03]  /*0400*/  FMUL R7, R6, R7 ;  /* 0x0000000706077220 */ /* 0x000fc60000400000 */
[----:B------:R-:W-:Y:S01]  /*0410*/  FFMA R8, -R3, R2, R0 ;  /* 0x0000000203087223 */ /* 0x000fe20000000100 */
[----:B------:R-:W-:-:S03]  /*0420*/  FFMA R6, R6, R5, R7 ;  /* 0x0000000506067223 */ /* 0x000fc60000000007 */
[----:B------:R-:W-:Y:S01]  /*0430*/  FFMA R2, R9, R8, R2 ;  /* 0x0000000809027223 */ /* 0x000fe20000000002 */
[----:B------:R-:W-:Y:S01]  /*0440*/  FMUL R5, R6, R3 ;  /* 0x0000000306057220 */ /* 0x000fe20000400000 */
[----:B0-----:R-:W-:Y:S06]  /*0450*/  @!P0 BRA `(.L_x_191) ;  /* 0x00000000000c8947 */ /* 0x001fec0003800000 */
[----:B------:R-:W-:-:S07]  /*0460*/  MOV R2, 0x480 ;  /* 0x0000048000027802 */ /* 0x000fce0000000f00 */
[----:B------:R-:W-:Y:S05]  /*0470*/  CALL.REL.NOINC `($__internal_10_$__cuda_sm3x_div_rn_noftz_f32_slowpath) ;  /* 0x0000000400347944 */ /* 0x000fea0003c00000 */
[----:B------:R-:W-:-:S07]  /*0480*/  IMAD.MOV.U32 R2, RZ, RZ, R0 ;  /* 0x000000ffff027224 */ /* 0x000fce00078e0000 */
.L_x_191:
[----:B------:R-:W-:Y:S05]  /*0490*/  BSYNC.RECONVERGENT B0 ;  /* 0x0000000000007941 */ /* 0x000fea0003800200 */
.L_x_190:
[----:B------:R-:W0:Y:S01]  /*04a0*/  LDC R3, c[0x0][0x3e0] ;  /* 0x0000f800ff037b82 */ /* 0x000e220000000800 */
[----:B------:R-:W-:Y:S01]  /*04b0*/  FADD.SAT R2, RZ, R2 ;  /* 0x00000002ff027221 */ /* 0x000fe20000002000 */
[----:B------:R-:W-:Y:S03]  /*04c0*/  BSSY.RECONVERGENT B0, `(.L_x_192) ;  /* 0x000000e000007945 */ /* 0x000fe60003800200 */
[----:B0-----:R-:W-:-:S05]  /*04d0*/  FFMA R7, R2, R3, 1 ;  /* 0x3f80000002077423 */ /* 0x001fca0000000003 */
[----:B------:R-:W-:-:S04]  /*04e0*/  IADD3 R0, PT, PT, R7, 0x1800000, RZ ;  /* 0x0180000007007810 */ /* 0x000fc80007ffe0ff */
[----:B------:R-:W-:-:S04]  /*04f0*/  LOP3.LUT R0, R0, 0x7f800000, RZ, 0xc0, !PT ;  /* 0x7f80000000007812 */ /* 0x000fc800078ec0ff */
[----:B------:R-:W-:-:S13]  /*0500*/  ISETP.GT.U32.AND P0, PT, R0, 0x1ffffff, PT ;  /* 0x01ffffff0000780c */ /* 0x000fda0003f04070 */
[----:B------:R-:W-:Y:S05]  /*0510*/  @P0 BRA `(.L_x_193) ;  /* 0x0000000000100947 */ /* 0x000fea0003800000 */
[----:B------:R-:W-:-:S07]  /*0520*/  MOV R6, 0x540 ;  /* 0x0000054000067802 */ /* 0x000fce0000000f00 */
[----:B------:R-:W-:Y:S05]  /*0530*/  CALL.REL.NOINC `($__internal_9_$__cuda_sm20_rcp_rn_f32_slowpath) ;  /* 0x0000000000307944 */ /* 0x000fea0003c00000 */
[----:B------:R-:W-:Y:S01]  /*0540*/  IMAD.MOV.U32 R0, RZ, RZ, R3 ;  /* 0x000000ffff007224 */ /* 0x000fe200078e0003 */
[----:B------:R-:W-:Y:S06]  /*0550*/  BRA `(.L_x_194) ;  /* 0x0000000000107947 */ /* 0x000fec0003800000 */
.L_x_193:
[----:B------:R-:W0:Y:S02]  /*0560*/  MUFU.RCP R0, R7 ;  /* 0x0000000700007308 */ /* 0x000e240000001000 */
[----:B0-----:R-:W-:-:S04]  /*0570*/  FFMA R2, R7, R0, -1 ;  /* 0xbf80000007027423 */ /* 0x001fc80000000000 */
[----:B------:R-:W-:-:S04]  /*0580*/  FADD.FTZ R3, -R2, -RZ ;  /* 0x800000ff02037221 */ /* 0x000fc80000010100 */
[----:B------:R-:W-:-:S07]  /*0590*/  FFMA R0, R0, R3, R0 ;  /* 0x0000000300007223 */ /* 0x000fce0000000000 */
.L_x_194:
[----:B------:R-:W-:Y:S05]  /*05a0*/  BSYNC.RECONVERGENT B0 ;  /* 0x0000000000007941 */ /* 0x000fea0003800200 */
.L_x_192:
[----:B------:R-:W0:Y:S01]  /*05b0*/  LDC.64 R2, c[0x0][0x398] ;  /* 0x0000e600ff027b82 */ /* 0x000e220000000a00 */
[----:B------:R-:W-:Y:S01]  /*05c0*/  FMUL R7, R5, R0 ;  /* 0x0000000005077220 */ /* 0x000fe20000400000 */
[----:B0-----:R-:W-:-:S05]  /*05d0*/  IMAD.WIDE R4, R4, 0x4, R2 ;  /* 0x0000000404047825 */ /* 0x001fca00078e0202 */
[----:B------:R-:W-:Y:S01]  /*05e0*/  STG.E desc[UR4][R4.64], R7 ;  /* 0x0000000704007986 */ /* 0x000fe2000c101904 */
[----:B------:R-:W-:Y:S05]  /*05f0*/  EXIT ;  /* 0x000000000000794d */ /* 0x000fea0003800000 */
        .weak           $__internal_9_$__cuda_sm20_rcp_rn_f32_slowpath
        .type           $__internal_9_$__cuda_sm20_rcp_rn_f32_slowpath,@function
        .size           $__internal_9_$__cuda_sm20_rcp_rn_f32_slowpath,($__internal_10_$__cuda_sm3x_div_rn_noftz_f32_slowpath - $__internal_9_$__cuda_sm20_rcp_rn_f32_slowpath)
$__internal_9_$__cuda_sm20_rcp_rn_f32_slowpath:
[----:B------:R-:W-:Y:S01]  /*0600*/  IMAD.SHL.U32 R0, R7, 0x2, RZ ;  /* 0x0000000207007824 */ /* 0x000fe200078e00ff */
[----:B------:R-:W-:Y:S04]  /*0610*/  BSSY.RECONVERGENT B1, `(.L_x_195) ;  /* 0x0000031000017945 */ /* 0x000fe80003800200 */
[----:B------:R-:W-:Y:S01]  /*0620*/  SHF.R.U32.HI R9, RZ, 0x18, R0 ;  /* 0x00000018ff097819 */ /* 0x000fe20000011600 */
[----:B------:R-:W-:-:S03]  /*0630*/  IMAD.MOV.U32 R0, RZ, RZ, R7 ;  /* 0x000000ffff007224 */ /* 0x000fc600078e0007 */
[----:B------:R-:W-:-:S13]  /*0640*/  ISETP.NE.U32.AND P0, PT, R9, RZ, PT ;  /* 0x000000ff0900720c */ /* 0x000fda0003f05070 */
[----:B------:R-:W-:Y:S05]  /*0650*/  @P0 BRA `(.L_x_196) ;  /* 0x0000000000280947 */ /* 0x000fea0003800000 */
[----:B------:R-:W-:-:S04]  /*0660*/  SHF.L.U32 R2, R0, 0x1, RZ ;  /* 0x0000000100027819 */ /* 0x000fc800000006ff */
        /* <DEDUP_REMOVED lines=9> */
.L_x_196:
[----:B------:R-:W-:-:S05]  /*0700*/  VIADD R11, R9, 0xffffff03 ;  /* 0xffffff03090b7836 */ /* 0x000fca0000000000 */
[----:B------:R-:W-:-:S13]  /*0710*/  ISETP.GT.U32.AND P0, PT, R11, 0x1, PT ;  /* 0x000000010b00780c */ /* 0x000fda0003f04070 */
[----:B------:R-:W-:Y:S05]  /*0720*/  @P0 BRA `(.L_x_198) ;  /* 0x0000000000780947 */ /* 0x000fea0003800000 */
[----:B------:R-:W-:Y:S01]  /*0730*/  LOP3.LUT R2, R0, 0x7fffff, RZ, 0xc0, !PT ;  /* 0x007fffff00027812 */ /* 0x000fe200078ec0ff */
[----:B------:R-:W-:-:S03]  /*0740*/  IMAD.MOV.U32 R10, RZ, RZ, 0x3 ;  /* 0x00000003ff0a7424 */ /* 0x000fc600078e00ff */
[----:B------:R-:W-:Y:S02]  /*0750*/  LOP3.LUT R2, R2, 0x3f800000, RZ, 0xfc, !PT ;  /* 0x3f80000002027812 */ /* 0x000fe400078efcff */
[----:B------:R-:W-:Y:S02]  /*0760*/  SHF.L.U32 R10, R10, R11, RZ ;  /* 0x0000000b0a0a7219 */ /* 0x000fe400000006ff */
[----:B------:R-:W0:Y:S02]  /*0770*/  MUFU.RCP R3, R2 ;  /* 0x0000000200037308 */ /* 0x000e240000001000 */
        /* <DEDUP_REMOVED lines=8> */
[----:B------:R-:W-:-:S03]  /*0800*/  LOP3.LUT R10, R10, R3, RZ, 0xc0, !PT ;  /* 0x000000030a0a7212 */ /* 0x000fc600078ec0ff */
[----:B------:R-:W-:Y:S01]  /*0810*/  IMAD.MOV R2, RZ, RZ, -R7 ;  /* 0x000000ffff027224 */ /* 0x000fe200078e0a07 */
[----:B------:R-:W-:-:S04]  /*0820*/  SHF.R.U32.HI R10, RZ, R11, R10 ;  /* 0x0000000bff0a7219 */ /* 0x000fc8000001160a */
[----:B------:R-:W-:Y:S02]  /*0830*/  LOP3.LUT P1, RZ, R2, R11, R3, 0xf8, !PT ;  /* 0x0000000b02ff7212 */ /* 0x000fe4000782f803 */
[C---:B------:R-:W-:Y:S02]  /*0840*/  LOP3.LUT P0, RZ, R10.reuse, 0x1, RZ, 0xc0, !PT ;  /* 0x000000010aff7812 */ /* 0x040fe4000780c0ff */
[----:B------:R-:W-:-:S04]  /*0850*/  LOP3.LUT P2, RZ, R10, 0x2, RZ, 0xc0, !PT ;  /* 0x000000020aff7812 */ /* 0x000fc8000784c0ff */
[----:B------:R-:W-:Y:S02]  /*0860*/  PLOP3.LUT P0, PT, P0, P1, P2, 0xe0, 0x0 ;  /* 0x000000000000781c */ /* 0x000fe40000703c20 */
[----:B------:R-:W-:Y:S02]  /*0870*/  LOP3.LUT P1, RZ, R0, 0x7fffff, RZ, 0xc0, !PT ;  /* 0x007fffff00ff7812 */ /* 0x000fe4000782c0ff */
[----:B------:R-:W-:-:S04]  /*0880*/  SEL R2, RZ, 0x1, !P0 ;  /* 0x00000001ff027807 */ /* 0x000fc80004000000 */
[----:B------:R-:W-:-:S04]  /*0890*/  IADD3 R2, PT, PT, -R2, RZ, RZ ;  /* 0x000000ff02027210 */ /* 0x000fc80007ffe1ff */
[----:B------:R-:W-:Y:S01]  /*08a0*/  ISETP.GE.AND P0, PT, R2, RZ, PT ;  /* 0x000000ff0200720c */ /* 0x000fe20003f06270 */
[----:B------:R-:W-:-:S05]  /*08b0*/  VIADD R2, R9, 0xffffff04 ;  /* 0xffffff0409027836 */ /* 0x000fca0000000000 */
[----:B------:R-:W-:-:S07]  /*08c0*/  SHF.R.U32.HI R3, RZ, R2, R3 ;  /* 0x00000002ff037219 */ /* 0x000fce0000011603 */
[----:B------:R-:W-:-:S05]  /*08d0*/  @!P0 VIADD R3, R3, 0x1 ;  /* 0x0000000103038836 */ /* 0x000fca0000000000 */
[----:B------:R-:W-:-:S04]  /*08e0*/  @!P1 SHF.L.U32 R3, R3, 0x1, RZ ;  /* 0x0000000103039819 */ /* 0x000fc800000006ff */
[----:B------:R-:W-:Y:S01]  /*08f0*/  LOP3.LUT R3, R3, 0x80000000, R0, 0xf8, !PT ;  /* 0x8000000003037812 */ /* 0x000fe200078ef800 */
[----:B------:R-:W-:Y:S06]  /*0900*/  BRA `(.L_x_197) ;  /* 0x0000000000047947 */ /* 0x000fec0003800000 */
.L_x_198:
[----:B------:R0:W1:Y:S02]  /*0910*/  MUFU.RCP R3, R0 ;  /* 0x0000000000037308 */ /* 0x0000640000001000 */
.L_x_197:
[----:B------:R-:W-:Y:S05]  /*0920*/  BSYNC.RECONVERGENT B1 ;  /* 0x0000000000017941 */ /* 0x000fea0003800200 */
.L_x_195:
[----:B------:R-:W-:-:S04]  /*0930*/  IMAD.MOV.U32 R7, RZ, RZ, 0x0 ;  /* 0x00000000ff077424 */ /* 0x000fc800078e00ff */
[----:B01----:R-:W-:Y:S05]  /*0940*/  RET.REL.NODEC R6 `(_Z2DDPfS_S_S_S_S_S_S_S_ffffiif) ;  /* 0xfffffff406ac7950 */ /* 0x003fea0003c3ffff */
        .weak           $__internal_10_$__cuda_sm3x_div_rn_noftz_f32_slowpath
        .type           $__internal_10_$__cuda_sm3x_div_rn_noftz_f32_slowpath,@function
        .size           $__internal_10_$__cuda_sm3x_div_rn_noftz_f32_slowpath,(.L_x_296 - $__internal_10_$__cuda_sm3x_div_rn_noftz_f32_slowpath)
$__internal_10_$__cuda_sm3x_div_rn_noftz_f32_slowpath:
[--C-:B------:R-:W-:Y:S01]  /*0950*/  SHF.R.U32.HI R7, RZ, 0x17, R3.reuse ;  /* 0x00000017ff077819 */ /* 0x100fe20000011603 */
[----:B------:R-:W-:Y:S01]  /*0960*/  BSSY.RECONVERGENT B1, `(.L_x_199) ;  /* 0x0000064000017945 */ /* 0x000fe20003800200 */
[--C-:B------:R-:W-:Y:S01]  /*0970*/  SHF.R.U32.HI R6, RZ, 0x17, R0.reuse ;  /* 0x00000017ff067819 */ /* 0x100fe20000011600 */
[----:B------:R-:W-:Y:S01]  /*0980*/  IMAD.MOV.U32 R8, RZ, RZ, R0 ;  /* 0x000000ffff087224 */ /* 0x000fe200078e0000 */
[----:B------:R-:W-:Y:S01]  /*0990*/  LOP3.LUT R7, R7, 0xff, RZ, 0xc0, !PT ;  /* 0x000000ff07077812 */ /* 0x000fe200078ec0ff */
[----:B------:R-:W-:Y:S01]  /*09a0*/  IMAD.MOV.U32 R9, RZ, RZ, R3 ;  /* 0x000000ffff097224 */ /* 0x000fe200078e0003 */
[----:B------:R-:W-:-:S03]  /*09b0*/  LOP3.LUT R6, R6, 0xff, RZ, 0xc0, !PT ;  /* 0x000000ff06067812 */ /* 0x000fc600078ec0ff */
[----:B------:R-:W-:Y:S01]  /*09c0*/  VIADD R12, R7, 0xffffffff ;  /* 0xffffffff070c7836 */ /* 0x000fe20000000000 */
[----:B------:R-:W-:-:S04]  /*09d0*/  IADD3 R11, PT, PT, R6, -0x1, RZ ;  /* 0xffffffff060b7810 */ /* 0x000fc80007ffe0ff */
        /* <DEDUP_REMOVED lines=25> */
[----:B------:R-:W-:-:S03]  /*0b70*/  @!P1 FFMA R9, R3, 1.84467440737095516160e+19, RZ ;  /* 0x5f80000003099823 */ /* 0x000fc600000000ff */
[----:B------:R-:W-:-:S07]  /*0b80*/  @!P1 IADD3 R10, PT, PT, R10, 0x40, RZ ;  /* 0x000000400a0a9810 */ /* 0x000fce0007ffe0ff */
.L_x_200:
[----:B------:R-:W-:Y:S01]  /*0b90*/  LEA R0, R7, 0xc0800000, 0x17 ;  /* 0xc080000007007811 */ /* 0x000fe200078eb8ff */
[----:B------:R-:W-:Y:S01]  /*0ba0*/  VIADD R6, R6, 0xffffff81 ;  /* 0xffffff8106067836 */ /* 0x000fe20000000000 */
[----:B------:R-:W-:Y:S03]  /*0bb0*/  BSSY.RECONVERGENT B2, `(.L_x_205) ;  /* 0x0000035000027945 */ /* 0x000fe60003800200 */
[----:B------:R-:W-:Y:S01]  /*0bc0*/  IMAD.IADD R9, R9, 0x1, -R0 ;  /* 0x0000000109097824 */ /* 0x000fe200078e0a00 */
[C---:B------:R-:W-:Y:S01]  /*0bd0*/  IADD3 R7, PT, PT, R6.reuse, 0x7f, -R7 ;  /* 0x0000007f06077810 */ /* 0x040fe20007ffe807 */
[----:B------:R-:W-:Y:S02]  /*0be0*/  IMAD R0, R6, -0x800000, R8 ;  /* 0xff80000006007824 */ /* 0x000fe400078e0208 */
[----:B------:R-:W0:Y:S01]  /*0bf0*/  MUFU.RCP R3, R9 ;  /* 0x0000000900037308 */ /* 0x000e220000001000 */
[----:B------:R-:W-:Y:S01]  /*0c00*/  FADD.FTZ R11, -R9, -RZ ;  /* 0x800000ff090b7221 */ /* 0x000fe20000010100 */
[----:B------:R-:W-:-:S03]  /*0c10*/  IADD3 R7, PT, PT, R7, R10, RZ ;  /* 0x0000000a07077210 */ /* 0x000fc60007ffe0ff */
        /* <DEDUP_REMOVED lines=26> */
[----:B------:R-:W-:Y:S01]  /*0dc0*/  IADD3 R8, PT, PT, R9, 0x20, RZ ;  /* 0x0000002009087810 */ /* 0x000fe20007ffe0ff */
[----:B------:R-:W-:Y:S01]  /*0dd0*/  IMAD.MOV R9, RZ, RZ, -R9 ;  /* 0x000000ffff097224 */ /* 0x000fe200078e0a09 */
        /* <DEDUP_REMOVED lines=14> */
.L_x_207:
[----:B------:R-:W-:-:S04]  /*0ec0*/  LOP3.LUT R0, R0, 0x80000000, RZ, 0xc0, !PT ;  /* 0x8000000000007812 */ /* 0x000fc800078ec0ff */
[----:B------:R-:W-:Y:S01]  /*0ed0*/  LOP3.LUT R0, R0, 0x7f800000, RZ, 0xfc, !PT ;  /* 0x7f80000000007812 */ /* 0x000fe200078efcff */
[----:B------:R-:W-:Y:S06]  /*0ee0*/  BRA `(.L_x_208) ;  /* 0x0000000000047947 */ /* 0x000fec0003800000 */
.L_x_206:
[----:B------:R-:W-:-:S07]  /*0ef0*/  LEA R0, R7, R0, 0x17 ;  /* 0x0000000007007211 */ /* 0x000fce00078eb8ff */
.L_x_208:
[----:B------:R-:W-:Y:S05]  /*0f00*/  BSYNC.RECONVERGENT B2 ;  /* 0x0000000000027941 */ /* 0x000fea0003800200 */
.L_x_205:
[----:B------:R-:W-:Y:S05]  /*0f10*/  BRA `(.L_x_209) ;  /* 0x0000000000207947 */ /* 0x000fea0003800000 */
.L_x_204:
[----:B------:R-:W-:-:S04]  /*0f20*/  LOP3.LUT R0, R9, 0x80000000, R8, 0x48, !PT ;  /* 0x8000000009007812 */ /* 0x000fc800078e4808 */
[----:B------:R-:W-:Y:S01]  /*0f30*/  LOP3.LUT R0, R0, 0x7f800000, RZ, 0xfc, !PT ;  /* 0x7f80000000007812 */ /* 0x000fe200078efcff */
[----:B------:R-:W-:Y:S06]  /*0f40*/  BRA `(.L_x_209) ;  /* 0x0000000000147947 */ /* 0x000fec0003800000 */
.L_x_203:
[----:B------:R-:W-:Y:S01]  /*0f50*/  LOP3.LUT R0, R9, 0x80000000, R8, 0x48, !PT ;  /* 0x8000000009007812 */ /* 0x000fe200078e4808 */
[----:B------:R-:W-:Y:S06]  /*0f60*/  BRA `(.L_x_209) ;  /* 0x00000000000c7947 */ /* 0x000fec0003800000 */
.L_x_202:
[----:B------:R-:W0:Y:S01]  /*0f70*/  MUFU.RSQ R0, -QNAN ;  /* 0xffc0000000007908 */ /* 0x000e220000001400 */
[----:B------:R-:W-:Y:S05]  /*0f80*/  BRA `(.L_x_209) ;  /* 0x0000000000047947 */ /* 0x000fea0003800000 */
.L_x_201:
[----:B------:R-:W-:-:S07]  /*0f90*/  FADD.FTZ R0, R0, R3 ;  /* 0x0000000300007221 */ /* 0x000fce0000010000 */
.L_x_209:
[----:B------:R-:W-:Y:S05]  /*0fa0*/  BSYNC.RECONVERGENT B1 ;  /* 0x0000000000017941 */ /* 0x000fea0003800200 */
.L_x_199:
[----:B------:R-:W-:-:S04]  /*0fb0*/  IMAD.MOV.U32 R3, RZ, RZ, 0x0 ;  /* 0x00000000ff037424 */ /* 0x000fc800078e00ff */
[----:B0-----:R-:W-:Y:S05]  /*0fc0*/  RET.REL.NODEC R2 `(_Z2DDPfS_S_S_S_S_S_S_S_ffffiif) ;  /* 0xfffffff0020c7950 */ /* 0x001fea0003c3ffff */
.L_x_210:
        /* <DEDUP_REMOVED lines=11> */
.L_x_296:


//--------------------- .text._Z10SchemePartPfS_S_S_S_iiff --------------------------
	.section	.text._Z10SchemePartPfS_S_S_S_iiff,"ax",@progbits
	.align	128
        .global         _Z10SchemePartPfS_S_S_S_iiff
        .type           _Z10SchemePartPfS_S_S_S_iiff,@function
        .size           _Z10SchemePartPfS_S_S_S_iiff,(.L_x_297 - _Z10SchemePartPfS_S_S_S_iiff)
        .other          _Z10SchemePartPfS_S_S_S_iiff,@"STO_CUDA_ENTRY STV_DEFAULT"
_Z10SchemePartPfS_S_S_S_iiff:
.text._Z10SchemePartPfS_S_S_S_iiff:
        /* <DEDUP_REMOVED lines=15> */
[----:B------:R-:W0:Y:S01]  /*00f0*/  LDC.64 R2, c[0x0][0x380] ;  /* 0x0000e000ff027b82 */ /* 0x000e220000000a00 */
[----:B------:R-:W1:Y:S01]  /*0100*/  LDCU.64 UR4, c[0x0][0x358] ;  /* 0x00006b00ff0477ac */ /* 0x000e620008000a00 */
[CC--:B------:R-:W-:Y:S02]  /*0110*/  IMAD R0, R4.reuse, R8.reuse, -R4 ;  /* 0x0000000804007224 */ /* 0x0c0fe400078e0a04 */
[----:B------:R-:W-:Y:S02]  /*0120*/  IMAD R9, R4, R8, R5 ;  /* 0x0000000804097224 */ /* 0x000fe400078e0205 */
[----:B------:R-:W-:Y:S02]  /*0130*/  IMAD.IADD R4, R5, 0x1, R0 ;  /* 0x0000000105047824 */ /* 0x000fe400078e0200 */
[----:B------:R-:W2:Y:S08]  /*0140*/  LDC.64 R6, c[0x0][0x388] ;  /* 0x0000e200ff067b82 */ /* 0x000eb00000000a00 */
[----:B------:R-:W3:Y:S01]  /*0150*/  LDC.64 R10, c[0x0][0x390] ;  /* 0x0000e400ff0a7b82 */ /* 0x000ee20000000a00 */
[----:B0-----:R-:W-:-:S07]  /*0160*/  IMAD.WIDE R2, R9, 0x4, R2 ;  /* 0x0000000409027825 */ /* 0x001fce00078e0202 */
[----:B------:R-:W0:Y:S01]  /*0170*/  LDC R17, c[0x0][0x3b0] ;  /* 0x0000ec00ff117b82 */ /* 0x000e220000000800 */
[----:B-1----:R-:W4:Y:S01]  /*0180*/  LDG.E R0, desc[UR4][R2.64] ;  /* 0x0000000402007981 */ /* 0x002f22000c1e1900 */
[----:B------:R-:W-:-:S03]  /*0190*/  IMAD.WIDE R8, R8, 0x4, R2 ;  /* 0x0000000408087825 */ /* 0x000fc600078e0202 */
[----:B------:R-:W5:Y:S01]  /*01a0*/  LDG.E R12, desc[UR4][R2.64+0x4] ;  /* 0x00000404020c7981 */ /* 0x000f62000c1e1900 */
[----:B--2---:R-:W-:-:S03]  /*01b0*/  IMAD.WIDE R6, R4, 0x4, R6 ;  /* 0x0000000404067825 */ /* 0x004fc600078e0206 */
[----:B------:R-:W2:Y:S04]  /*01c0*/  LDG.E R14, desc[UR4][R8.64] ;  /* 0x00000004080e7981 */ /* 0x000ea8000c1e1900 */
[----:B------:R-:W4:Y:S04]  /*01d0*/  LDG.E R5, desc[UR4][R6.64] ;  /* 0x0000000406057981 */ /* 0x000f28000c1e1900 */
[----:B------:R-:W2:Y:S01]  /*01e0*/  LDG.E R16, desc[UR4][R8.64+0x4] ;  /* 0x0000040408107981 */ /* 0x000ea2000c1e1900 */
[----:B---3--:R-:W-:Y:S01]  /*01f0*/  IMAD.WIDE R10, R4, 0x4, R10 ;  /* 0x00000004040a7825 */ /* 0x008fe200078e020a */
[----:B----4-:R-:W-:-:S03]  /*0200*/  FSETP.GEU.AND P1, PT, R0, R5, PT ;  /* 0x000000050000720b */ /* 0x010fc60003f2e000 */
[----:B------:R-:W-:Y:S01]  /*0210*/  FADD R0, R0, -R5 ;  /* 0x8000000500007221 */ /* 0x000fe20000000000 */
[C---:B-----5:R-:W-:Y:S01]  /*0220*/  FADD R13, -R5.reuse, R12 ;  /* 0x0000000c050d7221 */ /* 0x060fe20000000100 */
[-C--:B------:R-:W-:Y:S02]  /*0230*/  FSETP.GEU.AND P2, PT, R12, R5.reuse, PT ;  /* 0x000000050c00720b */ /* 0x080fe40003f4e000 */
[-C--:B--2---:R-:W-:Y:S01]  /*0240*/  FSETP.GEU.AND P0, PT, R14, R5.reuse, PT ;  /* 0x000000050e00720b */ /* 0x084fe20003f0e000 */
[----:B------:R-:W-:Y:S01]  /*0250*/  FADD R14, -R5, R14 ;  /* 0x0000000e050e7221 */ /* 0x000fe20000000100 */
[----:B------:R-:W-:Y:S02]  /*0260*/  FSEL R0, R0, RZ, P1 ;  /* 0x000000ff00007208 */ /* 0x000fe40000800000 */
[----:B------:R-:W-:Y:S02]  /*0270*/  FSEL R13, R13, RZ, P2 ;  /* 0x000000ff0d0d7208 */ /* 0x000fe40001000000 */
[----:B------:R-:W-:Y:S01]  /*0280*/  FSETP.GEU.AND P1, PT, R16, R5, PT ;  /* 0x000000051000720b */ /* 0x000fe20003f2e000 */
[----:B------:R-:W-:Y:S01]  /*0290*/  FADD R16, -R5, R16 ;  /* 0x0000001005107221 */ /* 0x000fe20000000100 */
[----:B------:R-:W-:Y:S01]  /*02a0*/  FSEL R5, R14, RZ, P0 ;  /* 0x000000ff0e057208 */ /* 0x000fe20000000000 */
[----:B------:R-:W-:-:S03]  /*02b0*/  FADD R0, R0, R13 ;  /* 0x0000000d00007221 */ /* 0x000fc60000000000 */
[----:B------:R-:W-:Y:S01]  /*02c0*/  FSEL R13, R16, RZ, P1 ;  /* 0x000000ff100d7208 */ /* 0x000fe20000800000 */
[----:B------:R-:W-:-:S04]  /*02d0*/  FADD R0, R0, R5 ;  /* 0x0000000500007221 */ /* 0x000fc80000000000 */
[----:B------:R-:W-:-:S04]  /*02e0*/  FADD R0, R0, R13 ;  /* 0x0000000d00007221 */ /* 0x000fc80000000000 */
[----:B------:R-:W-:-:S05]  /*02f0*/  FMUL R5, R0, 0.25 ;  /* 0x3e80000000057820 */ /* 0x000fca0000400000 */
[----:B------:R1:W-:Y:S04]  /*0300*/  STG.E desc[UR4][R10.64], R5 ;  /* 0x000000050a007986 */ /* 0x0003e8000c101904 */
[----:B------:R-:W2:Y:S04]  /*0310*/  LDG.E R13, desc[UR4][R6.64] ;  /* 0x00000004060d7981 */ /* 0x000ea8000c1e1900 */
[----:B------:R-:W2:Y:S04]  /*0320*/  LDG.E R14, desc[UR4][R8.64+0x4] ;  /* 0x00000404080e7981 */ /* 0x000ea8000c1e1900 */
[----:B------:R-:W3:Y:S04]  /*0330*/  LDG.E R0, desc[UR4][R2.64+0x4] ;  /* 0x0000040402007981 */ /* 0x000ee8000c1e1900 */
[----:B------:R-:W4:Y:S04]  /*0340*/  LDG.E R12, desc[UR4][R2.64] ;  /* 0x00000004020c7981 */ /* 0x000f28000c1e1900 */
[----:B------:R-:W5:Y:S01]  /*0350*/  LDG.E R16, desc[UR4][R8.64] ;  /* 0x0000000408107981 */ /* 0x000f62000c1e1900 */
[----:B0-----:R-:W-:-:S05]  /*0360*/  VIADD R15, R17, 0x1800000 ;  /* 0x01800000110f7836 */ /* 0x001fca0000000000 */
[----:B------:R-:W-:Y:S02]  /*0370*/  LOP3.LUT R15, R15, 0x7f800000, RZ, 0xc0, !PT ;  /* 0x7f8000000f0f7812 */ /* 0x000fe400078ec0ff */
[-C--:B--2---:R-:W-:Y:S02]  /*0380*/  FSETP.GT.AND P0, PT, R14, R13.reuse, PT ;  /* 0x0000000d0e00720b */ /* 0x084fe40003f04000 */
[-C--:B---3--:R-:W-:Y:S02]  /*0390*/  FSETP.GT.AND P1, PT, R0, R13.reuse, PT ;  /* 0x0000000d0000720b */ /* 0x088fe40003f24000 */
[-C--:B-1----:R-:W-:Y:S02]  /*03a0*/  FSEL R11, R14, R13.reuse, P0 ;  /* 0x0000000d0e0b7208 */ /* 0x082fe40000000000 */
[----:B----4-:R-:W-:Y:S02]  /*03b0*/  FSETP.GT.AND P2, PT, R12, R13, PT ;  /* 0x0000000d0c00720b */ /* 0x010fe40003f44000 */
[----:B------:R-:W-:-:S02]  /*03c0*/  ISETP.GT.U32.AND P0, PT, R15, 0x1ffffff, PT ;  /* 0x01ffffff0f00780c */ /* 0x000fc40003f04070 */
[-C--:B------:R-:W-:Y:S02]  /*03d0*/  FSEL R0, R0, R13.reuse, P1 ;  /* 0x0000000d00007208 */ /* 0x080fe40000800000 */
[-C--:B------:R-:W-:Y:S02]  /*03e0*/  FSEL R5, R12, R13.reuse, P2 ;  /* 0x0000000d0c057208 */ /* 0x080fe40001000000 */
[----:B-----5:R-:W-:-:S03]  /*03f0*/  FSETP.GT.AND P1, PT, R16, R13, PT ;  /* 0x0000000d1000720b */ /* 0x020fc60003f24000 */
[----:B------:R-:W-:Y:S01]  /*0400*/  FADD R0, R0, -R5 ;  /* 0x8000000500007221 */ /* 0x000fe20000000000 */
[----:B------:R-:W-:-:S03]  /*0410*/  FSEL R5, R16, R13, P1 ;  /* 0x0000000d10057208 */ /* 0x000fc60000800000 */
[----:B------:R-:W-:-:S04]  /*0420*/  FADD R0, R0, R11 ;  /* 0x0000000b00007221 */ /* 0x000fc80000000000 */
[----:B------:R-:W-:Y:S01]  /*0430*/  FADD R5, R0, -R5 ;  /* 0x8000000500057221 */ /* 0x000fe20000000000 */
[----:B------:R-:W-:Y:S06]  /*0440*/  @P0 BRA `(.L_x_211) ;  /* 0x0000000000140947 */ /* 0x000fec0003800000 */
[----:B------:R-:W0:Y:S01]  /*0450*/  LDCU UR6, c[0x0][0x3b0] ;  /* 0x00007600ff0677ac */ /* 0x000e220008000800 */
[----:B------:R-:W-:Y:S02]  /*0460*/  MOV R10, 0x490 ;  /* 0x00000490000a7802 */ /* 0x000fe40000000f00 */
[----:B0-----:R-:W-:-:S07]  /*0470*/  MOV R0, UR6 ;  /* 0x0000000600007c02 */ /* 0x001fce0008000f00 */
[----:B------:R-:W-:Y:S05]  /*0480*/  CALL.REL.NOINC `($__internal_11_$__cuda_sm20_rcp_rn_f32_slowpath) ;  /* 0x0000000000b47944 */ /* 0x000fea0003c00000 */
[----:B------:R-:W-:Y:S05]  /*0490*/  BRA `(.L_x_212) ;  /* 0x0000000000107947 */ /* 0x000fea0003800000 */
.L_x_211:
[----:B------:R-:W0:Y:S02]  /*04a0*/  MUFU.RCP R0, R17 ;  /* 0x0000001100007308 */ /* 0x000e240000001000 */
[----:B0-----:R-:W-:-:S04]  /*04b0*/  FFMA R10, R0, R17, -1 ;  /* 0xbf800000000a7423 */ /* 0x001fc80000000011 */
[----:B------:R-:W-:-:S04]  /*04c0*/  FADD.FTZ R11, -R10, -RZ ;  /* 0x800000ff0a0b7221 */ /* 0x000fc80000010100 */
[----:B------:R-:W-:-:S07]  /*04d0*/  FFMA R0, R0, R11, R0 ;  /* 0x0000000b00007223 */ /* 0x000fce0000000000 */
.L_x_212:
[----:B------:R-:W0:Y:S01]  /*04e0*/  LDC.64 R10, c[0x0][0x398] ;  /* 0x0000e600ff0a7b82 */ /* 0x000e220000000a00 */
[----:B------:R-:W-:-:S04]  /*04f0*/  FMUL R0, R0, 0.5 ;  /* 0x3f00000000007820 */ /* 0x000fc80000400000 */
[----:B------:R-:W-:-:S03]  /*0500*/  FMUL R5, R5, R0 ;  /* 0x0000000005057220 */ /* 0x000fc60000400000 */
[----:B------:R-:W1:Y:S01]  /*0510*/  LDC R15, c[0x0][0x3b4] ;  /* 0x0000ed00ff0f7b82 */ /* 0x000e620000000800 */
[----:B0-----:R-:W-:-:S05]  /*0520*/  IMAD.WIDE R10, R4, 0x4, R10 ;  /* 0x00000004040a7825 */ /* 0x001fca00078e020a */
[----:B------:R0:W-:Y:S04]  /*0530*/  STG.E desc[UR4][R10.64], R5 ;  /* 0x000000050a007986 */ /* 0x0001e8000c101904 */
[----:B------:R-:W2:Y:S04]  /*0540*/  LDG.E R7, desc[UR4][R6.64] ;  /* 0x0000000406077981 */ /* 0x000ea8000c1e1900 */
[----:B------:R-:W2:Y:S04]  /*0550*/  LDG.E R14, desc[UR4][R8.64+0x4] ;  /* 0x00000404080e7981 */ /* 0x000ea8000c1e1900 */
[----:B------:R-:W3:Y:S04]  /*0560*/  LDG.E R0, desc[UR4][R8.64] ;  /* 0x0000000408007981 */ /* 0x000ee8000c1e1900 */
[----:B------:R-:W4:Y:S04]  /*0570*/  LDG.E R12, desc[UR4][R2.64] ;  /* 0x00000004020c7981 */ /* 0x000f28000c1e1900 */
[----:B------:R-:W5:Y:S01]  /*0580*/  LDG.E R16, desc[UR4][R2.64+0x4] ;  /* 0x0000040402107981 */ /* 0x000f62000c1e1900 */
[----:B-1----:R-:W-:-:S05]  /*0590*/  VIADD R13, R15, 0x1800000 ;  /* 0x018000000f0d7836 */ /* 0x002fca0000000000 */
[----:B------:R-:W-:Y:S02]  /*05a0*/  LOP3.LUT R13, R13, 0x7f800000, RZ, 0xc0, !PT ;  /* 0x7f8000000d0d7812 */ /* 0x000fe400078ec0ff */
[-C--:B--2---:R-:W-:Y:S02]  /*05b0*/  FSETP.GT.AND P0, PT, R14, R7.reuse, PT ;  /* 0x000000070e00720b */ /* 0x084fe40003f04000 */
[-C--:B---3--:R-:W-:Y:S02]  /*05c0*/  FSETP.GT.AND P1, PT, R0, R7.reuse, PT ;  /* 0x000000070000720b */ /* 0x088fe40003f24000 */
[-C--:B------:R-:W-:Y:S02]  /*05d0*/  FSEL R9, R14, R7.reuse, P0 ;  /* 0x000000070e097208 */ /* 0x080fe40000000000 */
[----:B----4-:R-:W-:Y:S02]  /*05e0*/  FSETP.GT.AND P2, PT, R12, R7, PT ;  /* 0x000000070c00720b */ /* 0x010fe40003f44000 */
[----:B------:R-:W-:-:S02]  /*05f0*/  ISETP.GT.U32.AND P0, PT, R13, 0x1ffffff, PT ;  /* 0x01ffffff0d00780c */ /* 0x000fc40003f04070 */
[-C--:B------:R-:W-:Y:S02]  /*0600*/  FSEL R0, R0, R7.reuse, P1 ;  /* 0x0000000700007208 */ /* 0x080fe40000800000 */
[-C--:B0-----:R-:W-:Y:S02]  /*0610*/  FSEL R5, R12, R7.reuse, P2 ;  /* 0x000000070c057208 */ /* 0x081fe40001000000 */
[----:B-----5:R-:W-:-:S03]  /*0620*/  FSETP.GT.AND P1, PT, R16, R7, PT ;  /* 0x000000071000720b */ /* 0x020fc60003f24000 */
[----:B------:R-:W-:Y:S01]  /*0630*/  FADD R0, R0, -R5 ;  /* 0x8000000500007221 */ /* 0x000fe20000000000 */
[----:B------:R-:W-:-:S03]  /*0640*/  FSEL R7, R16, R7, P1 ;  /* 0x0000000710077208 */ /* 0x000fc60000800000 */
[----:B------:R-:W-:-:S04]  /*0650*/  FADD R0, R0, R9 ;  /* 0x0000000900007221 */ /* 0x000fc80000000000 */
[----:B------:R-:W-:Y:S01]  /*0660*/  FADD R2, R0, -R7 ;  /* 0x8000000700027221 */ /* 0x000fe20000000000 */
[----:B------:R-:W-:Y:S06]  /*0670*/  @P0 BRA `(.L_x_213) ;  /* 0x0000000000100947 */ /* 0x000fec0003800000 */
[----:B------:R-:W0:Y:S01]  /*0680*/  LDC R0, c[0x0][0x3b4] ;  /* 0x0000ed00ff007b82 */ /* 0x000e220000000800 */
[----:B------:R-:W-:-:S07]  /*0690*/  MOV R10, 0x6b0 ;  /* 0x000006b0000a7802 */ /* 0x000fce0000000f00 */
[----:B0-----:R-:W-:Y:S05]  /*06a0*/  CALL.REL.NOINC `($__internal_11_$__cuda_sm20_rcp_rn_f32_slowpath) ;  /* 0x00000000002c7944 */ /* 0x001fea0003c00000 */
[----:B------:R-:W-:Y:S05]  /*06b0*/  BRA `(.L_x_214) ;  /* 0x0000000000107947 */ /* 0x000fea0003800000 */
.L_x_213:
[----:B------:R-:W0:Y:S02]  /*06c0*/  MUFU.RCP R0, R15 ;  /* 0x0000000f00007308 */ /* 0x000e240000001000 */
[----:B0-----:R-:W-:-:S04]  /*06d0*/  FFMA R3, R0, R15, -1 ;  /* 0xbf80000000037423 */ /* 0x001fc8000000000f */
[----:B------:R-:W-:-:S04]  /*06e0*/  FADD.FTZ R3, -R3, -RZ ;  /* 0x800000ff03037221 */ /* 0x000fc80000010100 */
[----:B------:R-:W-:-:S07]  /*06f0*/  FFMA R0, R0, R3, R0 ;  /* 0x0000000300007223 */ /* 0x000fce0000000000 */
.L_x_214:
[----:B------:R-:W0:Y:S01]  /*0700*/  LDC.64 R6, c[0x0][0x3a0] ;  /* 0x0000e800ff067b82 */ /* 0x000e220000000a00 */
[----:B------:R-:W-:-:S04]  /*0710*/  FMUL R3, R0, 0.5 ;  /* 0x3f00000000037820 */ /* 0x000fc80000400000 */
[----:B------:R-:W-:Y:S01]  /*0720*/  FMUL R3, R2, R3 ;  /* 0x0000000302037220 */ /* 0x000fe20000400000 */
[----:B0-----:R-:W-:-:S05]  /*0730*/  IMAD.WIDE R4, R4, 0x4, R6 ;  /* 0x0000000404047825 */ /* 0x001fca00078e0206 */
[----:B------:R-:W-:Y:S01]  /*0740*/  STG.E desc[UR4][R4.64], R3 ;  /* 0x0000000304007986 */ /* 0x000fe2000c101904 */
[----:B------:R-:W-:Y:S05]  /*0750*/  EXIT ;  /* 0x000000000000794d */ /* 0x000fea0003800000 */
        .weak           $__internal_11_$__cuda_sm20_rcp_rn_f32_slowpath
        .type           $__internal_11_$__cuda_sm20_rcp_rn_f32_slowpath,@function
        .size           $__internal_11_$__cuda_sm20_rcp_rn_f32_slowpath,(.L_x_297 - $__internal_11_$__cuda_sm20_rcp_rn_f32_slowpath)
$__internal_11_$__cuda_sm20_rcp_rn_f32_slowpath:
[----:B------:R-:W-:-:S05]  /*0760*/  IMAD.SHL.U32 R11, R0, 0x2, RZ ;  /* 0x00000002000b7824 */ /* 0x000fca00078e00ff */
[----:B------:R-:W-:-:S04]  /*0770*/  SHF.R.U32.HI R11, RZ, 0x18, R11 ;  /* 0x00000018ff0b7819 */ /* 0x000fc8000001160b */
[----:B------:R-:W-:-:S13]  /*0780*/  ISETP.NE.U32.AND P0, PT, R11, RZ, PT ;  /* 0x000000ff0b00720c */ /* 0x000fda0003f05070 */
[----:B------:R-:W-:Y:S05]  /*0790*/  @P0 BRA `(.L_x_215) ;  /* 0x00000000002c0947 */ /* 0x000fea0003800000 */
[----:B------:R-:W-:-:S05]  /*07a0*/  IMAD.SHL.U32 R11, R0, 0x2, RZ ;  /* 0x00000002000b7824 */ /* 0x000fca00078e00ff */
[----:B------:R-:W-:-:S13]  /*07b0*/  ISETP.NE.AND P0, PT, R11, RZ, PT ;  /* 0x000000ff0b00720c */ /* 0x000fda0003f05270 */
[----:B------:R2:W3:Y:S01]  /*07c0*/  @!P0 MUFU.RCP R11, R0 ;  /* 0x00000000000b8308 */ /* 0x0004e20000001000 */
[----:B------:R-:W-:Y:S05]  /*07d0*/  @!P0 BRA `(.L_x_216) ;  /* 0x0000000000a48947 */ /* 0x000fea0003800000 */
[----:B------:R-:W-:-:S04]  /*07e0*/  FFMA R12, R0, 1.84467440737095516160e+19, RZ ;  /* 0x5f800000000c7823 */ /* 0x000fc800000000ff */
[----:B---3--:R-:W2:Y:S02]  /*07f0*/  MUFU.RCP R11, R12 ;  /* 0x0000000c000b7308 */ /* 0x008ea40000001000 */
[----:B--2---:R-:W-:-:S04]  /*0800*/  FFMA R0, R12, R11, -1 ;  /* 0xbf8000000c007423 */ /* 0x004fc8000000000b */
[----:B------:R-:W-:-:S04]  /*0810*/  FADD.FTZ R0, -R0, -RZ ;  /* 0x800000ff00007221 */ /* 0x000fc80000010100 */
[----:B------:R-:W-:-:S04]  /*0820*/  FFMA R0, R11, R0, R11 ;  /* 0x000000000b007223 */ /* 0x000fc8000000000b */
[----:B------:R-:W-:Y:S01]  /*0830*/  FFMA R11, R0, 1.84467440737095516160e+19, RZ ;  /* 0x5f800000000b7823 */ /* 0x000fe200000000ff */
[----:B------:R-:W-:Y:S06]  /*0840*/  BRA `(.L_x_216) ;  /* 0x0000000000887947 */ /* 0x000fec0003800000 */
.L_x_215:
[----:B------:R-:W-:-:S04]  /*0850*/  IADD3 R17, PT, PT, R11, -0xfd, RZ ;  /* 0xffffff030b117810 */ /* 0x000fc80007ffe0ff */
        /* <DEDUP_REMOVED lines=23> */
[----:B------:R-:W-:-:S05]  /*09d0*/  SEL R12, RZ, 0x1, !P0 ;  /* 0x00000001ff0c7807 */ /* 0x000fca0004000000 */
[----:B------:R-:W-:-:S05]  /*09e0*/  IMAD.MOV R12, RZ, RZ, -R12 ;  /* 0x000000ffff0c7224 */ /* 0x000fca00078e0a0c */
[----:B------:R-:W-:Y:S02]  /*09f0*/  ISETP.GE.AND P0, PT, R12, RZ, PT ;  /* 0x000000ff0c00720c */ /* 0x000fe40003f06270 */
[----:B------:R-:W-:-:S04]  /*0a00*/  IADD3 R12, PT, PT, R11, -0xfc, RZ ;  /* 0xffffff040b0c7810 */ /* 0x000fc80007ffe0ff */
[----:B------:R-:W-:-:S07]  /*0a10*/  SHF.R.U32.HI R11, RZ, R12, R13 ;  /* 0x0000000cff0b7219 */ /* 0x000fce000001160d */
[----:B------:R-:W-:-:S04]  /*0a20*/  @!P0 VIADD R11, R11, 0x1 ;  /* 0x000000010b0b8836 */ /* 0x000fc80000000000 */
[----:B------:R-:W-:-:S05]  /*0a30*/  @!P1 IMAD.SHL.U32 R11, R11, 0x2, RZ ;  /* 0x000000020b0b9824 */ /* 0x000fca00078e00ff */
[----:B------:R-:W-:Y:S01]  /*0a40*/  LOP3.LUT R11, R11, 0x80000000, R0, 0xf8, !PT ;  /* 0x800000000b0b7812 */ /* 0x000fe200078ef800 */
[----:B------:R-:W-:Y:S06]  /*0a50*/  BRA `(.L_x_216) ;  /* 0x0000000000047947 */ /* 0x000fec0003800000 */
.L_x_217:
[----:B------:R0:W1:Y:S02]  /*0a60*/  MUFU.RCP R11, R0 ;  /* 0x00000000000b7308 */ /* 0x0000640000001000 */
.L_x_216:
[----:B0123--:R-:W-:Y:S01]  /*0a70*/  MOV R0, R11 ;  /* 0x0000000b00007202 */ /* 0x00ffe20000000f00 */
[----:B------:R-:W-:-:S04]  /*0a80*/  IMAD.MOV.U32 R11, RZ, RZ, 0x0 ;  /* 0x00000000ff0b7424 */ /* 0x000fc800078e00ff */
[----:B------:R-:W-:Y:S05]  /*0a90*/  RET.REL.NODEC R10 `(_Z10SchemePartPfS_S_S_S_iiff) ;  /* 0xfffffff40a587950 */ /* 0x000fea0003c3ffff */
.L_x_218:
        /* <DEDUP_REMOVED lines=14> */
.L_x_297:


//--------------------- .text._Z8makeMaskPfS_S_S_S_ii --------------------------
	.section	.text._Z8makeMaskPfS_S_S_S_ii,"ax",@progbits
	.align	128
        .global         _Z8makeMaskPfS_S_S_S_ii
        .type           _Z8makeMaskPfS_S_S_S_ii,@function
        .size           _Z8makeMaskPfS_S_S_S_ii,(.L_x_316 - _Z8makeMaskPfS_S_S_S_ii)
        .other          _Z8makeMaskPfS_S_S_S_ii,@"STO_CUDA_ENTRY STV_DEFAULT"
_Z8makeMaskPfS_S_S_S_ii:
.text._Z8makeMaskPfS_S_S_S_ii:
        /* <DEDUP_REMOVED lines=21> */
[----:B--2---:R-:W-:-:S04]  /*0150*/  IMAD.WIDE R4, R11, 0x4, R4 ;  /* 0x000000040b047825 */ /* 0x004fc800078e0204 */
[----:B---3--:R-:W-:-:S04]  /*0160*/  IMAD.WIDE R6, R11, 0x4, R6 ;  /* 0x000000040b067825 */ /* 0x008fc800078e0206 */
[C---:B0-----:R-:W-:Y:S01]  /*0170*/  IMAD.WIDE R8, R11.reuse, 0x4, R8 ;  /* 0x000000040b087825 */ /* 0x041fe200078e0208 */
[----:B----4-:R-:W-:Y:S02]  /*0180*/  FSET.BF.GT.AND R13, R2, RZ, PT ;  /* 0x000000ff020d720a */ /* 0x010fe40003804000 */
[----:B------:R-:W0:Y:S03]  /*0190*/  LDC.64 R2, c[0x0][0x398] ;  /* 0x0000e600ff027b82 */ /* 0x000e260000000a00 */
[----:B------:R1:W-:Y:S04]  /*01a0*/  STG.E desc[UR4][R4.64], R13 ;  /* 0x0000000d04007986 */ /* 0x0003e8000c101904 */
[----:B------:R-:W2:Y:S04]  /*01b0*/  LDG.E R6, desc[UR4][R6.64] ;  /* 0x0000000406067981 */ /* 0x000ea8000c1e1900 */
[----:B------:R-:W2:Y:S01]  /*01c0*/  LDG.E R15, desc[UR4][R8.64] ;  /* 0x00000004080f7981 */ /* 0x000ea2000c1e1900 */
[----:B------:R-:W-:Y:S01]  /*01d0*/  BSSY.RECONVERGENT B0, `(.L_x_219) ;  /* 0x0000007000007945 */ /* 0x000fe20003800200 */
[----:B0-----:R-:W-:Y:S01]  /*01e0*/  IMAD.WIDE R2, R11, 0x4, R2 ;  /* 0x000000040b027825 */ /* 0x001fe200078e0202 */
[----:B--2---:R-:W-:-:S13]  /*01f0*/  FSETP.GT.AND P0, PT, R6, R15, PT ;  /* 0x0000000f0600720b */ /* 0x004fda0003f04000 */
[----:B-1----:R-:W-:Y:S05]  /*0200*/  @!P0 BRA `(.L_x_220) ;  /* 0x00000000000c8947 */ /* 0x002fea0003800000 */
[----:B------:R-:W-:-:S05]  /*0210*/  HFMA2 R7, -RZ, RZ, 1.875, 0 ;  /* 0x3f800000ff077431 */ /* 0x000fca00000001ff */
[----:B------:R0:W-:Y:S04]  /*0220*/  STG.E desc[UR4][R4.64], R7 ;  /* 0x0000000704007986 */ /* 0x0001e8000c101904 */
[----:B------:R0:W5:Y:S02]  /*0230*/  LDG.E R15, desc[UR4][R8.64] ;  /* 0x00000004080f7981 */ /* 0x000164000c1e1900 */
.L_x_220:
[----:B------:R-:W-:Y:S05]  /*0240*/  BSYNC.RECONVERGENT B0 ;  /* 0x0000000000007941 */ /* 0x000fea0003800200 */
.L_x_219:
[----:B-----5:R-:W-:Y:S01]  /*0250*/  STG.E desc[UR4][R2.64], R15 ;  /* 0x0000000f02007986 */ /* 0x020fe2000c101904 */
[----:B------:R-:W-:Y:S05]  /*0260*/  EXIT ;  /* 0x000000000000794d */ /* 0x000fea0003800000 */
.L_x_221:
        /* <DEDUP_REMOVED lines=9> */
.L_x_316:


//--------------------- .text._Z15initialize_loopPfS_S_S_S_S_S_S_S_ffffiifff --------------------------
	.section	.text._Z15initialize_loopPfS_S_S_S_S_S_S_S_ffffiifff,"ax",@progbits
	.align	128
        .global         _Z15initialize_loopPfS_S_S_S_S_S_S_S_ffffiifff
        .type           _Z15initialize_loopPfS_S_S_S_S_S_S_S_ffffiifff,@function
        .size           _Z15initialize_loopPfS_S_S_S_S_S_S_S_ffffiifff,(.L_x_299 - _Z15initialize_loopPfS_S_S_S_S_S_S_S_ffffiifff)
        .other          _Z15initialize_loopPfS_S_S_S_S_S_S_S_ffffiifff,@"STO_CUDA_ENTRY STV_DEFAULT"
_Z15initialize_loopPfS_S_S_S_S_S_S_S_ffffiifff:
.text._Z15initialize_loopPfS_S_S_S_S_S_S_S_ffffiifff:
        /* <DEDUP_REMOVED lines=8> */
[----:B--2---:R-:W-:-:S07]  /*0080*/  UIADD3 UR5, UPT, UPT, UR9, -0x2, URZ ;  /* 0xfffffffe09057890 */ /* 0x004fce000fffe0ff */
[----:B------:R-:W1:Y:S01]  /*0090*/  S2UR UR6, SR_CTAID.X ;  /* 0x00000000000679c3 */ /* 0x000e620000002500 */
[----:B0-----:R-:W-:Y:S01]  /*00a0*/  IMAD R5, R5, UR4, R0 ;  /* 0x0000000405057c24 */ /* 0x001fe2000f8e0200 */
[----:B------:R-:W-:-:S04]  /*00b0*/  UIADD3 UR4, UPT, UPT, UR8, -0x2, URZ ;  /* 0xfffffffe08047890 */ /* 0x000fc8000fffe0ff */
[----:B------:R-:W-:Y:S01]  /*00c0*/  ISETP.GE.AND P0, PT, R5, UR5, PT ;  /* 0x0000000505007c0c */ /* 0x000fe2000bf06270 */
[----:B-1----:R-:W-:Y:S01]  /*00d0*/  IMAD R4, R4, UR6, R3 ;  /* 0x0000000604047c24 */ /* 0x002fe2000f8e0203 */
[----:B------:R-:W0:Y:S04]  /*00e0*/  LDCU.64 UR6, c[0x0][0x358] ;  /* 0x00006b00ff0677ac */ /* 0x000e280008000a00 */
[----:B------:R-:W-:-:S13]  /*00f0*/  ISETP.GE.OR P0, PT, R4, UR4, P0 ;  /* 0x0000000404007c0c */ /* 0x000fda0008706670 */
[----:B------:R-:W1:Y:S01]  /*0100*/  @!P0 LDC.64 R2, c[0x0][0x3b0] ;  /* 0x0000ec00ff028b82 */ /* 0x000e620000000a00 */
[----:B------:R-:W-:-:S07]  /*0110*/  @!P0 IMAD R7, R5, UR4, R4 ;  /* 0x0000000405078c24 */ /* 0x000fce000f8e0204 */
[----:B------:R-:W0:Y:S01]  /*0120*/  @!P0 LDC R9, c[0x0][0x3e4] ;  /* 0x0000f900ff098b82 */ /* 0x000e220000000800 */
[----:B-1----:R-:W-:-:S05]  /*0130*/  @!P0 IMAD.WIDE R2, R7, 0x4, R2 ;  /* 0x0000000407028825 */ /* 0x002fca00078e0202 */
[----:B0-----:R0:W-:Y:S01]  /*0140*/  @!P0 STG.E desc[UR6][R2.64], R9 ;  /* 0x0000000902008986 */ /* 0x0011e2000c101906 */
[----:B------:R-:W-:-:S04]  /*0150*/  ISETP.GE.AND P0, PT, R5, UR9, PT ;  /* 0x0000000905007c0c */ /* 0x000fc8000bf06270 */
[----:B------:R-:W-:-:S13]  /*0160*/  ISETP.LT.AND P0, PT, R4, UR8, !P0 ;  /* 0x0000000804007c0c */ /* 0x000fda000c701270 */
[----:B0-----:R-:W-:Y:S05]  /*0170*/  @!P0 BRA `(.L_x_223) ;  /* 0x0000000800348947 */ /* 0x001fea0003800000 */
[----:B------:R-:W0:Y:S01]  /*0180*/  LDC.64 R2, c[0x0][0x390] ;  /* 0x0000e400ff027b82 */ /* 0x000e220000000a00 */
[----:B------:R-:W-:Y:S01]  /*0190*/  IMAD R6, R5, UR8, R4 ;  /* 0x0000000805067c24 */ /* 0x000fe2000f8e0204 */
[----:B------:R-:W1:Y:S01]  /*01a0*/  LDCU UR4, c[0x0][0x3e0] ;  /* 0x00007c00ff0477ac */ /* 0x000e620008000800 */
[----:B------:R-:W2:Y:S05]  /*01b0*/  LDCU UR5, c[0x0][0x3e8] ;  /* 0x00007d00ff0577ac */ /* 0x000eaa0008000800 */
[----:B------:R-:W3:Y:S08]  /*01c0*/  LDC.64 R8, c[0x0][0x380] ;  /* 0x0000e000ff087b82 */ /* 0x000ef00000000a00 */
[----:B------:R-:W4:Y:S01]  /*01d0*/  LDC.64 R10, c[0x0][0x388] ;  /* 0x0000e200ff0a7b82 */ /* 0x000f220000000a00 */
[----:B0-----:R-:W-:-:S07]  /*01e0*/  IMAD.WIDE R2, R6, 0x4, R2 ;  /* 0x0000000406027825 */ /* 0x001fce00078e0202 */
[----:B------:R-:W0:Y:S01]  /*01f0*/  LDC.64 R12, c[0x0][0x3a8] ;  /* 0x0000ea00ff0c7b82 */ /* 0x000e220000000a00 */
[----:B------:R-:W5:Y:S01]  /*0200*/  LDG.E R2, desc[UR6][R2.64] ;  /* 0x0000000602027981 */ /* 0x000f62000c1e1900 */
[----:B---3--:R-:W-:-:S06]  /*0210*/  IMAD.WIDE R8, R6, 0x4, R8 ;  /* 0x0000000406087825 */ /* 0x008fcc00078e0208 */
[----:B------:R-:W3:Y:S01]  /*0220*/  LDC.64 R14, c[0x0][0x3a0] ;  /* 0x0000e800ff0e7b82 */ /* 0x000ee20000000a00 */
[----:B------:R-:W5:Y:S01]  /*0230*/  LDG.E R7, desc[UR6][R8.64] ;  /* 0x0000000608077981 */ /* 0x000f62000c1e1900 */
[----:B----4-:R-:W-:-:S04]  /*0240*/  IMAD.WIDE R10, R6, 0x4, R10 ;  /* 0x00000004060a7825 */ /* 0x010fc800078e020a */
[----:B0-----:R-:W-:-:S04]  /*0250*/  IMAD.WIDE R12, R6, 0x4, R12 ;  /* 0x00000004060c7825 */ /* 0x001fc800078e020c */
[----:B-----5:R-:W-:-:S05]  /*0260*/  FADD R7, R2, R7 ;  /* 0x0000000702077221 */ /* 0x020fca0000000000 */
[----:B------:R0:W-:Y:S04]  /*0270*/  STG.E desc[UR6][R10.64], R7 ;  /* 0x000000070a007986 */ /* 0x0001e8000c101906 */
[----:B------:R-:W4:Y:S01]  /*0280*/  LDG.E R0, desc[UR6][R12.64] ;  /* 0x000000060c007981 */ /* 0x000f22000c1e1900 */
[----:B---3--:R-:W-:-:S04]  /*0290*/  IMAD.WIDE R14, R6, 0x4, R14 ;  /* 0x00000004060e7825 */ /* 0x008fc800078e020e */
[----:B----4-:R-:W-:-:S04]  /*02a0*/  FADD R0, R7, -R0 ;  /* 0x8000000007007221 */ /* 0x010fc80000000000 */
[----:B-1----:R-:W-:Y:S01]  /*02b0*/  FMUL R0, R0, UR4 ;  /* 0x0000000400007c20 */ /* 0x002fe20008400000 */
[----:B------:R-:W-:Y:S02]  /*02c0*/  HFMA2 R17, -RZ, RZ, 0.2197265625, 0.1651611328125 ;  /* 0x33083149ff117431 */ /* 0x000fe400000001ff */
[----:B------:R-:W-:Y:S01]  /*02d0*/  IMAD.MOV.U32 R2, RZ, RZ, 0x4bf099c0 ;  /* 0x4bf099c0ff027424 */ /* 0x000fe200078e00ff */
[----:B------:R-:W1:Y:S01]  /*02e0*/  LDCU UR4, c[0x0][0x3cc] ;  /* 0x00007980ff0477ac */ /* 0x000e620008000800 */
[----:B--2---:R-:W-:-:S04]  /*02f0*/  FSETP.GEU.AND P1, PT, R0, UR5, PT ;  /* 0x0000000500007c0b */ /* 0x004fc8000bf2e000 */
[----:B------:R-:W-:-:S05]  /*0300*/  FSEL R3, R0, UR5, !P1 ;  /* 0x0000000500037c08 */ /* 0x000fca000c800000 */
[----:B------:R2:W-:Y:S04]  /*0310*/  STG.E desc[UR6][R14.64], R3 ;  /* 0x000000030e007986 */ /* 0x0005e8000c101906 */
[----:B------:R-:W3:Y:S04]  /*0320*/  LDG.E R0, desc[UR6][R8.64] ;  /* 0x0000000608007981 */ /* 0x000ee8000c1e1900 */
[----:B0-----:R-:W4:Y:S04]  /*0330*/  LDG.E R7, desc[UR6][R10.64] ;  /* 0x000000060a077981 */ /* 0x001f28000c1e1900 */
[----:B------:R-:W4:Y:S01]  /*0340*/  LDG.E R12, desc[UR6][R12.64] ;  /* 0x000000060c0c7981 */ /* 0x000f22000c1e1900 */
[----:B------:R-:W-:-:S04]  /*0350*/  FFMA R2, R17, -R2, 1 ;  /* 0x3f80000011027423 */ /* 0x000fc80000000802 */
[----:B------:R-:W-:Y:S01]  /*0360*/  FFMA R17, R2, R17, 3.1709792125411695451e-08 ;  /* 0x3308314902117423 */ /* 0x000fe20000000011 */
[----:B------:R-:W-:Y:S01]  /*0370*/  BSSY.RECONVERGENT B1, `(.L_x_224) ;  /* 0x000000d000017945 */ /* 0x000fe20003800200 */
[----:B---3--:R-:W-:-:S04]  /*0380*/  FMUL R2, R3, R0 ;  /* 0x0000000003027220 */ /* 0x008fc80000400000 */
[----:B------:R-:W0:Y:S01]  /*0390*/  FCHK P1, R2, 31536000 ;  /* 0x4bf099c002007902 */ /* 0x000e220000020000 */
[----:B------:R-:W-:Y:S01]  /*03a0*/  FFMA R16, R2, R17, RZ ;  /* 0x0000001102107223 */ /* 0x000fe200000000ff */
[----:B-1----:R-:W-:-:S03]  /*03b0*/  FMUL R0, R0, UR4 ;  /* 0x0000000400007c20 */ /* 0x002fc60008400000 */
[----:B--2---:R-:W-:Y:S01]  /*03c0*/  FFMA R3, R16, -31536000, R2 ;  /* 0xcbf099c010037823 */ /* 0x004fe20000000002 */
[----:B----4-:R-:W-:-:S03]  /*03d0*/  FADD R7, R7, -R12 ;  /* 0x8000000c07077221 */ /* 0x010fc60000000000 */
[----:B------:R-:W-:Y:S01]  /*03e0*/  FFMA R3, R17, R3, R16 ;  /* 0x0000000311037223 */ /* 0x000fe20000000010 */
[----:B0-----:R-:W-:Y:S06]  /*03f0*/  @!P1 BRA `(.L_x_225) ;  /* 0x0000000000109947 */ /* 0x001fec0003800000 */
[----:B------:R-:W-:Y:S02]  /*0400*/  MOV R3, 0x4bf099c0 ;  /* 0x4bf099c000037802 */ /* 0x000fe40000000f00 */
[----:B------:R-:W-:-:S07]  /*0410*/  MOV R10, 0x430 ;  /* 0x00000430000a7802 */ /* 0x000fce0000000f00 */
[----:B------:R-:W-:Y:S05]  /*0420*/  CALL.REL.NOINC `($__internal_13_$__cuda_sm3x_div_rn_noftz_f32_slowpath) ;  /* 0x0000000c00047944 */ /* 0x000fea0003c00000 */
[----:B------:R-:W-:-:S07]  /*0430*/  IMAD.MOV.U32 R3, RZ, RZ, R2 ;  /* 0x000000ffff037224 */ /* 0x000fce00078e0002 */
.L_x_225:
[----:B------:R-:W-:Y:S05]  /*0440*/  BSYNC.RECONVERGENT B1 ;  /* 0x0000000000017941 */ /* 0x000fea0003800200 */
.L_x_224:
[----:B------:R-:W0:Y:S01]  /*0450*/  LDC R10, c[0x0][0x3d0] ;  /* 0x0000f400ff0a7b82 */ /* 0x000e220000000800 */
[----:B------:R-:W-:Y:S01]  /*0460*/  BSSY.RECONVERGENT B1, `(.L_x_226) ;  /* 0x000000e000017945 */ /* 0x000fe20003800200 */
[----:B0-----:R-:W0:Y:S08]  /*0470*/  MUFU.RCP R2, R10 ;  /* 0x0000000a00027308 */ /* 0x001e300000001000 */
[----:B------:R-:W1:Y:S01]  /*0480*/  FCHK P1, R3, R10 ;  /* 0x0000000a03007302 */ /* 0x000e620000020000 */
[----:B0-----:R-:W-:-:S04]  /*0490*/  FFMA R9, R2, -R10, 1 ;  /* 0x3f80000002097423 */ /* 0x001fc8000000080a */
[----:B------:R-:W-:-:S04]  /*04a0*/  FFMA R2, R2, R9, R2 ;  /* 0x0000000902027223 */ /* 0x000fc80000000002 */
[----:B------:R-:W-:-:S04]  /*04b0*/  FFMA R8, R2, R3, RZ ;  /* 0x0000000302087223 */ /* 0x000fc800000000ff */
[----:B------:R-:W-:-:S04]  /*04c0*/  FFMA R9, R8, -R10, R3 ;  /* 0x8000000a08097223 */ /* 0x000fc80000000003 */
[----:B------:R-:W-:Y:S01]  /*04d0*/  FFMA R2, R2, R9, R8 ;  /* 0x0000000902027223 */ /* 0x000fe20000000008 */
[----:B-1----:R-:W-:Y:S06]  /*04e0*/  @!P1 BRA `(.L_x_227) ;  /* 0x0000000000149947 */ /* 0x002fec0003800000 */
[----:B------:R-:W0:Y:S01]  /*04f0*/  LDCU UR4, c[0x0][0x3d0] ;  /* 0x00007a00ff0477ac */ /* 0x000e220008000800 */
[----:B------:R-:W-:Y:S02]  /*0500*/  MOV R2, R3 ;  /* 0x0000000300027202 */ /* 0x000fe40000000f00 */
[----:B------:R-:W-:Y:S01]  /*0510*/  MOV R10, 0x540 ;  /* 0x00000540000a7802 */ /* 0x000fe20000000f00 */
[----:B0-----:R-:W-:-:S07]  /*0520*/  IMAD.U32 R3, RZ, RZ, UR4 ;  /* 0x00000004ff037e24 */ /* 0x001fce000f8e00ff */
[----:B------:R-:W-:Y:S05]  /*0530*/  CALL.REL.NOINC `($__internal_13_$__cuda_sm3x_div_rn_noftz_f32_slowpath) ;  /* 0x0000000800c07944 */ /* 0x000fea0003c00000 */
.L_x_227:
[----:B------:R-:W-:Y:S05]  /*0540*/  BSYNC.RECONVERGENT B1 ;  /* 0x0000000000017941 */ /* 0x000fea0003800200 */
.L_x_226:
[----:B------:R-:W-:Y:S01]  /*0550*/  FMNMX R2, RZ, R2, !PT ;  /* 0x00000002ff027209 */ /* 0x000fe20007800000 */
[----:B------:R-:W-:Y:S03]  /*0560*/  BSSY.RECONVERGENT B1, `(.L_x_228) ;  /* 0x000000c000017945 */ /* 0x000fe60003800200 */
[----:B------:R-:W-:Y:S01]  /*0570*/  IADD3 R8, PT, PT, R2, -0xd000000, RZ ;  /* 0xf300000002087810 */ /* 0x000fe20007ffe0ff */
[----:B------:R0:W1:Y:S03]  /*0580*/  MUFU.RSQ R3, R2 ;  /* 0x0000000200037308 */ /* 0x0000660000001400 */
[----:B------:R-:W-:-:S13]  /*0590*/  ISETP.GT.U32.AND P1, PT, R8, 0x727fffff, PT ;  /* 0x727fffff0800780c */ /* 0x000fda0003f24070 */
[----:B0-----:R-:W-:Y:S05]  /*05a0*/  @!P1 BRA `(.L_x_229) ;  /* 0x00000000000c9947 */ /* 0x001fea0003800000 */
[----:B------:R-:W-:-:S07]  /*05b0*/  MOV R12, 0x5d0 ;  /* 0x000005d0000c7802 */ /* 0x000fce0000000f00 */
[----:B-1----:R-:W-:Y:S05]  /*05c0*/  CALL.REL.NOINC `($__internal_12_$__cuda_sm20_sqrt_rn_f32_slowpath) ;  /* 0x0000000800407944 */ /* 0x002fea0003c00000 */
[----:B------:R-:W-:Y:S05]  /*05d0*/  BRA `(.L_x_230) ;  /* 0x0000000000107947 */ /* 0x000fea0003800000 */
.L_x_229:
[----:B-1----:R-:W-:Y:S01]  /*05e0*/  FMUL.FTZ R9, R2, R3 ;  /* 0x0000000302097220 */ /* 0x002fe20000410000 */
[----:B------:R-:W-:-:S03]  /*05f0*/  FMUL.FTZ R3, R3, 0.5 ;  /* 0x3f00000003037820 */ /* 0x000fc60000410000 */
[----:B------:R-:W-:-:S04]  /*0600*/  FFMA R2, -R9, R9, R2 ;  /* 0x0000000909027223 */ /* 0x000fc80000000102 */
[----:B------:R-:W-:-:S07]  /*0610*/  FFMA R9, R2, R3, R9 ;  /* 0x0000000302097223 */ /* 0x000fce0000000009 */
.L_x_230:
[----:B------:R-:W-:Y:S05]  /*0620*/  BSYNC.RECONVERGENT B1 ;  /* 0x0000000000017941 */ /* 0x000fea0003800200 */
.L_x_228:
[----:B------:R-:W-:Y:S01]  /*0630*/  FADD R11, R9, 0.0010000000474974513054 ;  /* 0x3a83126f090b7421 */ /* 0x000fe20000000000 */
        /* <DEDUP_REMOVED lines=12> */
[----:B------:R-:W-:Y:S05]  /*0700*/  CALL.REL.NOINC `($__internal_13_$__cuda_sm3x_div_rn_noftz_f32_slowpath) ;  /* 0x00000008004c7944 */ /* 0x000fea0003c00000 */
[----:B------:R-:W-:-:S07]  /*0710*/  IMAD.MOV.U32 R8, RZ, RZ, R2 ;  /* 0x000000ffff087224 */ /* 0x000fce00078e0002 */
.L_x_232:
[----:B------:R-:W-:Y:S05]  /*0720*/  BSYNC.RECONVERGENT B1 ;  /* 0x0000000000017941 */ /* 0x000fea0003800200 */
.L_x_231:
[----:B------:R-:W-:Y:S02]  /*0730*/  HFMA2 R3, -RZ, RZ, 1.84375, 8.265625 ;  /* 0x3f604822ff037431 */ /* 0x000fe400000001ff */
[----:B------:R-:W-:Y:S01]  /*0740*/  IMAD.MOV.U32 R0, RZ, RZ, 0x3f921a18 ;  /* 0x3f921a18ff007424 */ /* 0x000fe200078e00ff */
[----:B------:R-:W0:Y:S01]  /*0750*/  FCHK P1, R9, 1.1414213180541992188 ;  /* 0x3f921a1809007902 */ /* 0x000e220000020000 */
[----:B------:R-:W-:Y:S02]  /*0760*/  BSSY.RECONVERGENT B1, `(.L_x_233) ;  /* 0x000000c000017945 */ /* 0x000fe40003800200 */
[----:B------:R-:W-:-:S04]  /*0770*/  FFMA R0, R3, -R0, 1 ;  /* 0x3f80000003007423 */ /* 0x000fc80000000800 */
[----:B------:R-:W-:-:S04]  /*0780*/  FFMA R0, R0, R3, 0.87610065937042236328 ;  /* 0x3f60482200007423 */ /* 0x000fc80000000003 */
[----:B------:R-:W-:-:S04]  /*0790*/  FFMA R2, R0, R9, RZ ;  /* 0x0000000900027223 */ /* 0x000fc800000000ff */
[----:B------:R-:W-:-:S04]  /*07a0*/  FFMA R3, R2, -1.1414213180541992188, R9 ;  /* 0xbf921a1802037823 */ /* 0x000fc80000000009 */
[----:B------:R-:W-:Y:S01]  /*07b0*/  FFMA R0, R0, R3, R2 ;  /* 0x0000000300007223 */ /* 0x000fe20000000002 */
[----:B0-----:R-:W-:Y:S06]  /*07c0*/  @!P1 BRA `(.L_x_234) ;  /* 0x0000000000149947 */ /* 0x001fec0003800000 */
[----:B------:R-:W-:Y:S01]  /*07d0*/  MOV R2, R9 ;  /* 0x0000000900027202 */ /* 0x000fe20000000f00 */
[----:B------:R-:W-:Y:S01]  /*07e0*/  IMAD.MOV.U32 R3, RZ, RZ, 0x3f921a18 ;  /* 0x3f921a18ff037424 */ /* 0x000fe200078e00ff */
[----:B------:R-:W-:-:S07]  /*07f0*/  MOV R10, 0x810 ;  /* 0x00000810000a7802 */ /* 0x000fce0000000f00 */
[----:B------:R-:W-:Y:S05]  /*0800*/  CALL.REL.NOINC `($__internal_13_$__cuda_sm3x_div_rn_noftz_f32_slowpath) ;  /* 0x00000008000c7944 */ /* 0x000fea0003c00000 */
[----:B------:R-:W-:-:S07]  /*0810*/  MOV R0, R2 ;  /* 0x0000000200007202 */ /* 0x000fce0000000f00 */
.L_x_234:
[----:B------:R-:W-:Y:S05]  /*0820*/  BSYNC.RECONVERGENT B1 ;  /* 0x0000000000017941 */ /* 0x000fea0003800200 */
.L_x_233:
[----:B------:R-:W-:Y:S02]  /*0830*/  HFMA2 R10, -RZ, RZ, 0.8349609375, 5.424022674560546875e-06 ;  /* 0x3aae005bff0a7431 */ /* 0x000fe400000001ff */
[C---:B------:R-:W-:Y:S01]  /*0840*/  FMUL R3, R0.reuse, R0 ;  /* 0x0000000000037220 */ /* 0x040fe20000400000 */
[----:B------:R-:W-:Y:S01]  /*0850*/  IMAD.MOV.U32 R2, RZ, RZ, 0x38eb4c3a ;  /* 0x38eb4c3aff027424 */ /* 0x000fe200078e00ff */
[C---:B------:R-:W-:Y:S01]  /*0860*/  FSETP.GE.AND P1, PT, |R0|.reuse, 1.0029599666595458984, PT ;  /* 0x3f8060fe0000780b */ /* 0x040fe20003f26200 */
[----:B------:R-:W-:Y:S01]  /*0870*/  IMAD.MOV.U32 R9, RZ, RZ, 0x3c09919f ;  /* 0x3c09919fff097424 */ /* 0x000fe200078e00ff */
[----:B------:R-:W-:Y:S01]  /*0880*/  MOV R11, 0x3d24d99a ;  /* 0x3d24d99a000b7802 */ /* 0x000fe20000000f00 */
[----:B------:R-:W-:Y:S01]  /*0890*/  HFMA2 R12, -RZ, RZ, 1.8525390625, -0.310791015625 ;  /* 0x3f69b4f9ff0c7431 */ /* 0x000fe200000001ff */
[----:B------:R-:W-:Y:S01]  /*08a0*/  FSEL R3, |R0|, R3, P1 ;  /* 0x0000000300037208 */ /* 0x000fe20000800200 */
[----:B------:R-:W0:Y:S01]  /*08b0*/  LDCU UR4, c[0x0][0x3c8] ;  /* 0x00007900ff0477ac */ /* 0x000e220008000800 */
[----:B------:R-:W-:-:S02]  /*08c0*/  FSEL R2, R2, 8.4834944573231041431e-05, P1 ;  /* 0x38b1e96a02027808 */ /* 0x000fc40000800000 */
[----:B------:R-:W-:Y:S02]  /*08d0*/  FSEL R10, -R10, -0.00082130916416645050049, P1 ;  /* 0xba574d200a0a7808 */ /* 0x000fe40000800100 */
[----:B------:R-:W-:Y:S02]  /*08e0*/  FSEL R9, R9, 0.0052134888246655464172, P1 ;  /* 0x3baad5ea09097808 */ /* 0x000fe40000800000 */
[----:B------:R-:W-:Y:S01]  /*08f0*/  FSEL R11, -R11, -0.026868773624300956726, P1 ;  /* 0xbcdc1be70b0b7808 */ /* 0x000fe20000800100 */
[----:B------:R-:W-:Y:S01]  /*0900*/  FFMA R2, R3, R2, R10 ;  /* 0x0000000203027223 */ /* 0x000fe2000000000a */
[----:B------:R-:W-:-:S03]  /*0910*/  IMAD.MOV.U32 R10, RZ, RZ, 0x3e235519 ;  /* 0x3e235519ff0a7424 */ /* 0x000fc600078e00ff */
[C---:B------:R-:W-:Y:S02]  /*0920*/  FFMA R2, R3.reuse, R2, R9 ;  /* 0x0000000203027223 */ /* 0x040fe40000000009 */
[----:B------:R-:W-:Y:S01]  /*0930*/  FSEL R9, R10, 0.11284004896879196167, P1 ;  /* 0x3de718af0a097808 */ /* 0x000fe20000800000 */
[----:B------:R-:W-:Y:S02]  /*0940*/  IMAD.MOV.U32 R10, RZ, RZ, 0x3f210a14 ;  /* 0x3f210a14ff0a7424 */ /* 0x000fe400078e00ff */
[----:B------:R-:W-:Y:S01]  /*0950*/  FFMA R2, R3, R2, R11 ;  /* 0x0000000203027223 */ /* 0x000fe2000000000b */
[----:B------:R-:W-:-:S03]  /*0960*/  FSEL R11, R12, -0.37612664699554443359, P1 ;  /* 0xbec093ac0c0b7808 */ /* 0x000fc60000800000 */
[----:B------:R-:W-:Y:S01]  /*0970*/  FFMA R2, R3, R2, R9 ;  /* 0x0000000203027223 */ /* 0x000fe20000000009 */
[----:B------:R-:W-:-:S03]  /*0980*/  FSEL R9, R10, 0.12837915122509002686, P1 ;  /* 0x3e0375d30a097808 */ /* 0x000fc60000800000 */
[C---:B------:R-:W-:Y:S01]  /*0990*/  FFMA R2, R3.reuse, R2, R11 ;  /* 0x0000000203027223 */ /* 0x040fe2000000000b */
[----:B------:R-:W-:-:S03]  /*09a0*/  FSEL R11, -R3, R0, P1 ;  /* 0x00000000030b7208 */ /* 0x000fc60000800100 */
[----:B------:R-:W-:-:S04]  /*09b0*/  FFMA R2, R3, R2, R9 ;  /* 0x0000000203027223 */ /* 0x000fc80000000009 */
[----:B------:R-:W-:Y:S02]  /*09c0*/  FFMA R11, R2, R11, R11 ;  /* 0x0000000b020b7223 */ /* 0x000fe4000000000b */
[----:B------:R-:W1:Y:S02]  /*09d0*/  LDC.64 R2, c[0x0][0x3b8] ;  /* 0x0000ee00ff027b82 */ /* 0x000e640000000a00 */
[----:B------:R-:W2:Y:S02]  /*09e0*/  @P1 MUFU.EX2 R9, R11 ;  /* 0x0000000b00091308 */ /* 0x000ea40000000800 */
[----:B--2---:R-:W-:-:S05]  /*09f0*/  @P1 FADD R9, -R9, 1 ;  /* 0x3f80000009091421 */ /* 0x004fca0000000100 */
[----:B------:R-:W-:Y:S01]  /*0a00*/  @P1 LOP3.LUT R11, R9, 0x80000000, R0, 0xb8, !PT ;  /* 0x80000000090b1812 */ /* 0x000fe200078eb800 */
[----:B0-----:R-:W-:Y:S01]  /*0a10*/  FMUL R0, R7, UR4 ;  /* 0x0000000407007c20 */ /* 0x001fe20008400000 */
[----:B-1----:R-:W-:-:S04]  /*0a20*/  IMAD.WIDE R6, R6, 0x4, R2 ;  /* 0x0000000406067825 */ /* 0x002fc800078e0202 */
[----:B------:R-:W-:-:S05]  /*0a30*/  FFMA R3, R11, R8, -R0 ;  /* 0x000000080b037223 */ /* 0x000fca0000000800 */
[----:B------:R0:W-:Y:S02]  /*0a40*/  STG.E desc[UR6][R6.64], R3 ;  /* 0x0000000306007986 */ /* 0x0001e4000c101906 */
.L_x_223:
[----:B------:R-:W-:Y:S05]  /*0a50*/  BSYNC.RECONVERGENT B0 ;  /* 0x0000000000007941 */ /* 0x000fea0003800200 */
.L_x_222:
[----:B0-----:R-:W0:Y:S01]  /*0a60*/  LDC.64 R2, c[0x0][0x3d8] ;  /* 0x0000f600ff027b82 */ /* 0x001e220000000a00 */
[----:B------:R-:W-:Y:S01]  /*0a70*/  BSSY.RECONVERGENT B0, `(.L_x_235) ;  /* 0x0000019000007945 */ /* 0x000fe20003800200 */
[----:B0-----:R-:W-:Y:S01]  /*0a80*/  IADD3 R0, PT, PT, R3, -0x1, RZ ;  /* 0xffffffff03007810 */ /* 0x001fe20007ffe0ff */
[----:B------:R-:W-:-:S03]  /*0a90*/  VIADD R3, R2, 0xffffffff ;  /* 0xffffffff02037836 */ /* 0x000fc60000000000 */
[----:B------:R-:W-:-:S04]  /*0aa0*/  ISETP.GE.AND P1, PT, R5, R0, PT ;  /* 0x000000000500720c */ /* 0x000fc80003f26270 */
[----:B------:R-:W-:-:S13]  /*0ab0*/  ISETP.GE.OR P1, PT, R4, R3, P1 ;  /* 0x000000030400720c */ /* 0x000fda0000f26670 */
[----:B------:R-:W-:Y:S05]  /*0ac0*/  @P1 BRA `(.L_x_236) ;  /* 0x00000000004c1947 */ /* 0x000fea0003800000 */
[----:B------:R-:W0:Y:S01]  /*0ad0*/  LDC.64 R6, c[0x0][0x390] ;  /* 0x0000e400ff067b82 */ /* 0x000e220000000a00 */
[----:B------:R-:W-:-:S07]  /*0ae0*/  IMAD R11, R5, R2, R4 ;  /* 0x00000002050b7224 */ /* 0x000fce00078e0204 */
[----:B------:R-:W1:Y:S01]  /*0af0*/  LDC.64 R8, c[0x0][0x398] ;  /* 0x0000e600ff087b82 */ /* 0x000e620000000a00 */
[----:B0-----:R-:W-:-:S05]  /*0b00*/  IMAD.WIDE R10, R11, 0x4, R6 ;  /* 0x000000040b0a7825 */ /* 0x001fca00078e0206 */
[----:B------:R-:W2:Y:S01]  /*0b10*/  LDG.E R0, desc[UR6][R10.64] ;  /* 0x000000060a007981 */ /* 0x000ea2000c1e1900 */
[----:B------:R-:W-:-:S03]  /*0b20*/  IMAD.WIDE R6, R2, 0x4, R10 ;  /* 0x0000000402067825 */ /* 0x000fc600078e020a */
[----:B------:R-:W2:Y:S04]  /*0b30*/  LDG.E R3, desc[UR6][R10.64+0x4] ;  /* 0x000004060a037981 */ /* 0x000ea8000c1e1900 */
[----:B------:R-:W3:Y:S04]  /*0b40*/  LDG.E R13, desc[UR6][R6.64] ;  /* 0x00000006060d7981 */ /* 0x000ee8000c1e1900 */
[----:B------:R-:W4:Y:S01]  /*0b50*/  LDG.E R15, desc[UR6][R6.64+0x4] ;  /* 0x00000406060f7981 */ /* 0x000f22000c1e1900 */
[----:B--2---:R-:W-:-:S04]  /*0b60*/  FSETP.GT.AND P1, PT, R0, R3, PT ;  /* 0x000000030000720b */ /* 0x004fc80003f24000 */
[----:B------:R-:W-:Y:S01]  /*0b70*/  FSEL R0, R0, R3, P1 ;  /* 0x0000000300007208 */ /* 0x000fe20000800000 */
[----:B------:R-:W-:-:S03]  /*0b80*/  IMAD R3, R5, R2, -R5 ;  /* 0x0000000205037224 */ /* 0x000fc600078e0a05 */
[----:B---3--:R-:W-:Y:S02]  /*0b90*/  FSETP.GT.AND P1, PT, R0, R13, PT ;  /* 0x0000000d0000720b */ /* 0x008fe40003f24000 */
[----:B------:R-:W-:Y:S02]  /*0ba0*/  IADD3 R3, PT, PT, R4, R3, RZ ;  /* 0x0000000304037210 */ /* 0x000fe40007ffe0ff */
[----:B------:R-:W-:-:S03]  /*0bb0*/  FSEL R0, R0, R13, P1 ;  /* 0x0000000d00007208 */ /* 0x000fc60000800000 */
[----:B-1----:R-:W-:Y:S01]  /*0bc0*/  IMAD.WIDE R8, R3, 0x4, R8 ;  /* 0x0000000403087825 */ /* 0x002fe200078e0208 */
[----:B----4-:R-:W-:-:S04]  /*0bd0*/  FSETP.GT.AND P1, PT, R0, R15, PT ;  /* 0x0000000f0000720b */ /* 0x010fc80003f24000 */
[----:B------:R-:W-:-:S05]  /*0be0*/  FSEL R15, R0, R15, P1 ;  /* 0x0000000f000f7208 */ /* 0x000fca0000800000 */
[----:B------:R0:W-:Y:S04]  /*0bf0*/  STG.E desc[UR6][R8.64], R15 ;  /* 0x0000000f08007986 */ /* 0x0001e8000c101906 */
.L_x_236:
[----:B------:R-:W-:Y:S05]  /*0c00*/  BSYNC.RECONVERGENT B0 ;  /* 0x0000000000007941 */ /* 0x000fea0003800200 */
.L_x_235:
[----:B------:R-:W-:Y:S05]  /*0c10*/  @!P0 EXIT ;  /* 0x000000000000894d */ /* 0x000fea0003800000 */
[----:B------:R-:W1:Y:S01]  /*0c20*/  LDC.64 R6, c[0x0][0x3b8] ;  /* 0x0000ee00ff067b82 */ /* 0x000e620000000a00 */
[----:B------:R-:W-:-:S04]  /*0c30*/  IMAD R2, R5, R2, R4 ;  /* 0x0000000205027224 */ /* 0x000fc800078e0204 */
[----:B-1----:R-:W-:-:S06]  /*0c40*/  IMAD.WIDE R6, R2, 0x4, R6 ;  /* 0x0000000402067825 */ /* 0x002fcc00078e0206 */
[----:B------:R-:W2:Y:S01]  /*0c50*/  LDG.E R6, desc[UR6][R6.64] ;  /* 0x0000000606067981 */ /* 0x000ea2000c1e1900 */
[----:B------:R-:W-:Y:S01]  /*0c60*/  BSSY.RECONVERGENT B0, `(.L_x_237) ;  /* 0x0000021000007945 */ /* 0x000fe20003800200 */
[----:B--2---:R-:W-:-:S13]  /*0c70*/  FSETP.GEU.AND P0, PT, R6, RZ, PT ;  /* 0x000000ff0600720b */ /* 0x004fda0003f0e000 */
[----:B------:R-:W-:Y:S05]  /*0c80*/  @P0 BRA `(.L_x_238) ;  /* 0x0000000000780947 */ /* 0x000fea0003800000 */
[----:B------:R-:W1:Y:S02]  /*0c90*/  LDC.64 R4, c[0x0][0x3a0] ;  /* 0x0000e800ff047b82 */ /* 0x000e640000000a00 */
[----:B-1----:R-:W-:-:S06]  /*0ca0*/  IMAD.WIDE R4, R2, 0x4, R4 ;  /* 0x0000000402047825 */ /* 0x002fcc00078e0204 */
[----:B------:R-:W2:Y:S02]  /*0cb0*/  LDG.E R4, desc[UR6][R4.64] ;  /* 0x0000000604047981 */ /* 0x000ea4000c1e1900 */
[----:B--2---:R-:W-:-:S13]  /*0cc0*/  FSETP.GT.AND P0, PT, R4, RZ, PT ;  /* 0x000000ff0400720b */ /* 0x004fda0003f04000 */
[----:B------:R-:W-:Y:S05]  /*0cd0*/  @!P0 BRA `(.L_x_238) ;  /* 0x0000000000648947 */ /* 0x000fea0003800000 */
[----:B------:R-:W1:Y:S01]  /*0ce0*/  MUFU.RCP R3, |R6| ;  /* 0x4000000600037308 */ /* 0x000e620000001000 */
[----:B------:R-:W-:Y:S01]  /*0cf0*/  FSETP.GT.AND P0, PT, |R6|, 1, PT ;  /* 0x3f8000000600780b */ /* 0x000fe20003f04200 */
[----:B------:R-:W-:-:S03]  /*0d00*/  IMAD.MOV.U32 R5, RZ, RZ, 0x3b2090aa ;  /* 0x3b2090aaff057424 */ /* 0x000fc600078e00ff */
[----:B-1----:R-:W-:-:S05]  /*0d10*/  FSEL R3, R3, |R6|, P0 ;  /* 0x4000000603037208 */ /* 0x002fca0000000000 */
        /* <DEDUP_REMOVED lines=8> */
[----:B------:R-:W1:Y:S02]  /*0da0*/  LDC.64 R4, c[0x0][0x3c0] ;  /* 0x0000f000ff047b82 */ /* 0x000e640000000a00 */
[----:B------:R-:W-:Y:S01]  /*0db0*/  FMUL R0, R0, R7 ;  /* 0x0000000700007220 */ /* 0x000fe20000400000 */
[----:B------:R-:W-:-:S03]  /*0dc0*/  MOV R7, 0x3f6ee581 ;  /* 0x3f6ee58100077802 */ /* 0x000fc60000000f00 */
[----:B------:R-:W-:Y:S01]  /*0dd0*/  FFMA R0, R3, R0, R3 ;  /* 0x0000000003007223 */ /* 0x000fe20000000003 */
[----:B------:R-:W-:-:S03]  /*0de0*/  IMAD.MOV.U32 R3, RZ, RZ, 0x3f2aacda ;  /* 0x3f2aacdaff037424 */ /* 0x000fc600078e00ff */
[----:B------:R-:W-:Y:S01]  /*0df0*/  @P0 FFMA R0, R7, 1.6832555532455444336, -R0 ;  /* 0x3fd774eb07000823 */ /* 0x000fe20000000800 */
[----:B------:R-:W-:-:S04]  /*0e00*/  FSETP.NAN.AND P0, PT, |R6|, |R6|, PT ;  /* 0x400000060600720b */ /* 0x000fc80003f08200 */
[----:B------:R-:W-:-:S05]  /*0e10*/  FSEL R0, -|R0|, R0, !P0 ;  /* 0x0000000000007208 */ /* 0x000fca0004000300 */
[----:B------:R-:W-:Y:S01]  /*0e20*/  FFMA R0, R0, R3, 1 ;  /* 0x3f80000000007423 */ /* 0x000fe20000000003 */
[----:B-1----:R-:W-:-:S04]  /*0e30*/  IMAD.WIDE R2, R2, 0x4, R4 ;  /* 0x0000000402027825 */ /* 0x002fc800078e0204 */
[----:B------:R-:W-:-:S05]  /*0e40*/  FMNMX R5, R0, 0.0010000000474974513054, !PT ;  /* 0x3a83126f00057809 */ /* 0x000fca0007800000 */
[----:B------:R-:W-:Y:S01]  /*0e50*/  STG.E desc[UR6][R2.64], R5 ;  /* 0x0000000502007986 */ /* 0x000fe2000c101906 */
[----:B------:R-:W-:Y:S05]  /*0e60*/  EXIT ;  /* 0x000000000000794d */ /* 0x000fea0003800000 */
.L_x_238:
[----:B------:R-:W-:Y:S05]  /*0e70*/  BSYNC.RECONVERGENT B0 ;  /* 0x0000000000007941 */ /* 0x000fea0003800200 */
.L_x_237:
[----:B------:R-:W1:Y:S01]  /*0e80*/  LDC.64 R4, c[0x0][0x3c0] ;  /* 0x0000f000ff047b82 */ /* 0x000e620000000a00 */
[----:B------:R-:W-:Y:S02]  /*0e90*/  HFMA2 R3, -RZ, RZ, 1.875, 0 ;  /* 0x3f800000ff037431 */ /* 0x000fe400000001ff */
[----:B-1----:R-:W-:-:S05]  /*0ea0*/  IMAD.WIDE R4, R2, 0x4, R4 ;  /* 0x0000000402047825 */ /* 0x002fca00078e0204 */
[----:B------:R-:W-:Y:S01]  /*0eb0*/  STG.E desc[UR6][R4.64], R3 ;  /* 0x0000000304007986 */ /* 0x000fe2000c101906 */
[----:B------:R-:W-:Y:S05]  /*0ec0*/  EXIT ;  /* 0x000000000000794d */ /* 0x000fea0003800000 */
        .weak           $__internal_12_$__cuda_sm20_sqrt_rn_f32_slowpath
        .type           $__internal_12_$__cuda_sm20_sqrt_rn_f32_slowpath,@function
        .size           $__internal_12_$__cuda_sm20_sqrt_rn_f32_slowpath,($__internal_13_$__cuda_sm3x_div_rn_noftz_f32_slowpath - $__internal_12_$__cuda_sm20_sqrt_rn_f32_slowpath)
$__internal_12_$__cuda_sm20_sqrt_rn_f32_slowpath:
[----:B------:R-:W-:-:S13]  /*0ed0*/  LOP3.LUT P1, RZ, R2, 0x7fffffff, RZ, 0xc0, !PT ;  /* 0x7fffffff02ff7812 */ /* 0x000fda000782c0ff */
[----:B------:R-:W-:Y:S01]  /*0ee0*/  @!P1 IMAD.MOV.U32 R3, RZ, RZ, R2 ;  /* 0x000000ffff039224 */ /* 0x000fe200078e0002 */
[----:B------:R-:W-:Y:S06]  /*0ef0*/  @!P1 BRA `(.L_x_239) ;  /* 0x0000000000409947 */ /* 0x000fec0003800000 */
[----:B------:R-:W-:-:S13]  /*0f00*/  FSETP.GEU.FTZ.AND P1, PT, R2, RZ, PT ;  /* 0x000000ff0200720b */ /* 0x000fda0003f3e000 */
[----:B------:R-:W-:Y:S01]  /*0f10*/  @!P1 MOV R3, 0x7fffffff ;  /* 0x7fffffff00039802 */ /* 0x000fe20000000f00 */
[----:B------:R-:W-:Y:S06]  /*0f20*/  @!P1 BRA `(.L_x_239) ;  /* 0x0000000000349947 */ /* 0x000fec0003800000 */
[----:B------:R-:W-:-:S13]  /*0f30*/  FSETP.GTU.FTZ.AND P1, PT, |R2|, +INF , PT ;  /* 0x7f8000000200780b */ /* 0x000fda0003f3c200 */
[----:B------:R-:W-:Y:S01]  /*0f40*/  @P1 FADD.FTZ R3, R2, 1 ;  /* 0x3f80000002031421 */ /* 0x000fe20000010000 */
[----:B------:R-:W-:Y:S06]  /*0f50*/  @P1 BRA `(.L_x_239) ;  /* 0x0000000000281947 */ /* 0x000fec0003800000 */
[----:B------:R-:W-:-:S13]  /*0f60*/  FSETP.NEU.FTZ.AND P1, PT, |R2|, +INF , PT ;  /* 0x7f8000000200780b */ /* 0x000fda0003f3d200 */
[----:B------:R-:W-:-:S04]  /*0f70*/  @P1 FFMA R8, R2, 1.84467440737095516160e+19, RZ ;  /* 0x5f80000002081823 */ /* 0x000fc800000000ff */
[----:B------:R-:W0:Y:S02]  /*0f80*/  @P1 MUFU.RSQ R3, R8 ;  /* 0x0000000800031308 */ /* 0x000e240000001400 */
[----:B0-----:R-:W-:Y:S01]  /*0f90*/  @P1 FMUL.FTZ R9, R8, R3 ;  /* 0x0000000308091220 */ /* 0x001fe20000410000 */
[----:B------:R-:W-:Y:S01]  /*0fa0*/  @P1 FMUL.FTZ R11, R3, 0.5 ;  /* 0x3f000000030b1820 */ /* 0x000fe20000410000 */
[----:B------:R-:W-:Y:S02]  /*0fb0*/  @!P1 IMAD.MOV.U32 R3, RZ, RZ, R2 ;  /* 0x000000ffff039224 */ /* 0x000fe400078e0002 */
[----:B------:R-:W-:-:S04]  /*0fc0*/  @P1 FADD.FTZ R10, -R9, -RZ ;  /* 0x800000ff090a1221 */ /* 0x000fc80000010100 */
[----:B------:R-:W-:-:S04]  /*0fd0*/  @P1 FFMA R10, R9, R10, R8 ;  /* 0x0000000a090a1223 */ /* 0x000fc80000000008 */
[----:B------:R-:W-:-:S04]  /*0fe0*/  @P1 FFMA R10, R10, R11, R9 ;  /* 0x0000000b0a0a1223 */ /* 0x000fc80000000009 */
[----:B------:R-:W-:-:S07]  /*0ff0*/  @P1 FMUL.FTZ R3, R10, 2.3283064365386962891e-10 ;  /* 0x2f8000000a031820 */ /* 0x000fce0000410000 */
.L_x_239:
[----:B------:R-:W-:Y:S01]  /*1000*/  MOV R9, R3 ;  /* 0x0000000300097202 */ /* 0x000fe20000000f00 */
[----:B------:R-:W-:Y:S02]  /*1010*/  HFMA2 R3, -RZ, RZ, 0, 0 ;  /* 0x00000000ff037431 */ /* 0x000fe400000001ff */
[----:B------:R-:W-:-:S04]  /*1020*/  IMAD.MOV.U32 R2, RZ, RZ, R12 ;  /* 0x000000ffff027224 */ /* 0x000fc800078e000c */
[----:B------:R-:W-:Y:S05]  /*1030*/  RET.REL.NODEC R2 `(_Z15initialize_loopPfS_S_S_S_S_S_S_S_ffffiifff) ;  /* 0xffffffec02f07950 */ /* 0x000fea0003c3ffff */
        .weak           $__internal_13_$__cuda_sm3x_div_rn_noftz_f32_slowpath
        .type           $__internal_13_$__cuda_sm3x_div_rn_noftz_f32_slowpath,@function
        .size           $__internal_13_$__cuda_sm3x_div_rn_noftz_f32_slowpath,(.L_x_299 - $__internal_13_$__cuda_sm3x_div_rn_noftz_f32_slowpath)
$__internal_13_$__cuda_sm3x_div_rn_noftz_f32_slowpath:
[----:B------:R-:W-:Y:S01]  /*1040*/  SHF.R.U32.HI R12, RZ, 0x17, R3 ;  /* 0x00000017ff0c7819 */ /* 0x000fe20000011603 */
[----:B------:R-:W-:Y:S01]  /*1050*/  BSSY.RECONVERGENT B2, `(.L_x_240) ;  /* 0x0000062000027945 */ /* 0x000fe20003800200 */
[----:B------:R-:W-:Y:S02]  /*1060*/  SHF.R.U32.HI R11, RZ, 0x17, R2 ;  /* 0x00000017ff0b7819 */ /* 0x000fe40000011602 */
[----:B------:R-:W-:Y:S02]  /*1070*/  LOP3.LUT R12, R12, 0xff, RZ, 0xc0, !PT ;  /* 0x000000ff0c0c7812 */ /* 0x000fe400078ec0ff */
[----:B------:R-:W-:Y:S02]  /*1080*/  LOP3.LUT R16, R11, 0xff, RZ, 0xc0, !PT ;  /* 0x000000ff0b107812 */ /* 0x000fe400078ec0ff */
[----:B------:R-:W-:-:S03]  /*1090*/  IADD3 R14, PT, PT, R12, -0x1, RZ ;  /* 0xffffffff0c0e7810 */ /* 0x000fc60007ffe0ff */
[----:B------:R-:W-:Y:S01]  /*10a0*/  VIADD R13, R16, 0xffffffff ;  /* 0xffffffff100d7836 */ /* 0x000fe20000000000 */
        /* <DEDUP_REMOVED lines=25> */
[----:B------:R-:W-:Y:S02]  /*1240*/  @!P2 FFMA R3, R3, 1.84467440737095516160e+19, RZ ;  /* 0x5f8000000303a823 */ /* 0x000fe400000000ff */
[----:B------:R-:W-:-:S07]  /*1250*/  @!P2 IADD3 R11, PT, PT, R11, 0x40, RZ ;  /* 0x000000400b0ba810 */ /* 0x000fce0007ffe0ff */
.L_x_241:
[----:B------:R-:W-:Y:S01]  /*1260*/  LEA R14, R12, 0xc0800000, 0x17 ;  /* 0xc08000000c0e7811 */ /* 0x000fe200078eb8ff */
[----:B------:R-:W-:Y:S03]  /*1270*/  BSSY.RECONVERGENT B3, `(.L_x_246) ;  /* 0x0000036000037945 */ /* 0x000fe60003800200 */
[----:B------:R-:W-:Y:S01]  /*1280*/  IADD3 R14, PT, PT, -R14, R3, RZ ;  /* 0x000000030e0e7210 */ /* 0x000fe20007ffe1ff */
[----:B------:R-:W-:-:S03]  /*1290*/  VIADD R3, R16, 0xffffff81 ;  /* 0xffffff8110037836 */ /* 0x000fc60000000000 */
[----:B------:R-:W0:Y:S01]  /*12a0*/  MUFU.RCP R13, R14 ;  /* 0x0000000e000d7308 */ /* 0x000e220000001000 */
[----:B------:R-:W-:Y:S01]  /*12b0*/  FADD.FTZ R15, -R14, -RZ ;  /* 0x800000ff0e0f7221 */ /* 0x000fe20000010100 */
[C---:B------:R-:W-:Y:S01]  /*12c0*/  IMAD R2, R3.reuse, -0x800000, R2 ;  /* 0xff80000003027824 */ /* 0x040fe200078e0202 */
[----:B------:R-:W-:-:S04]  /*12d0*/  IADD3 R12, PT, PT, R3, 0x7f, -R12 ;  /* 0x0000007f030c7810 */ /* 0x000fc80007ffe80c */
[----:B------:R-:W-:Y:S01]  /*12e0*/  IADD3 R12, PT, PT, R12, R11, RZ ;  /* 0x0000000b0c0c7210 */ /* 0x000fe20007ffe0ff */
        /* <DEDUP_REMOVED lines=9> */
[----:B------:R-:W-:-:S05]  /*1380*/  IADD3 R15, PT, PT, R3, R12, RZ ;  /* 0x0000000c030f7210 */ /* 0x000fca0007ffe0ff */
        /* <DEDUP_REMOVED lines=11> */
[C---:B------:R-:W-:Y:S01]  /*1440*/  IADD3 R14, PT, PT, R15.reuse, 0x20, RZ ;  /* 0x000000200f0e7810 */ /* 0x040fe20007ffe0ff */
[CCC-:B------:R-:W-:Y:S01]  /*1450*/  FFMA.RM R12, R18.reuse, R16.reuse, R13.reuse ;  /* 0x00000010120c7223 */ /* 0x1c0fe2000000400d */
[----:B------:R-:W-:Y:S02]  /*1460*/  ISETP.NE.AND P3, PT, R15, RZ, PT ;  /* 0x000000ff0f00720c */ /* 0x000fe40003f65270 */
[----:B------:R-:W-:Y:S01]  /*1470*/  LOP3.LUT R11, R3, 0x7fffff, RZ, 0xc0, !PT ;  /* 0x007fffff030b7812 */ /* 0x000fe200078ec0ff */
[----:B------:R-:W-:Y:S01]  /*1480*/  FFMA.RP R3, R18, R16, R13 ;  /* 0x0000001012037223 */ /* 0x000fe2000000800d */
[----:B------:R-:W-:Y:S02]  /*1490*/  ISETP.NE.AND P2, PT, R15, RZ, PT ;  /* 0x000000ff0f00720c */ /* 0x000fe40003f45270 */
        /* <DEDUP_REMOVED lines=15> */
.L_x_248:
[----:B------:R-:W-:-:S04]  /*1590*/  LOP3.LUT R2, R2, 0x80000000, RZ, 0xc0, !PT ;  /* 0x8000000002027812 */ /* 0x000fc800078ec0ff */
[----:B------:R-:W-:Y:S01]  /*15a0*/  LOP3.LUT R2, R2, 0x7f800000, RZ, 0xfc, !PT ;  /* 0x7f80000002027812 */ /* 0x000fe200078efcff */
[----:B------:R-:W-:Y:S06]  /*15b0*/  BRA `(.L_x_249) ;  /* 0x0000000000047947 */ /* 0x000fec0003800000 */
.L_x_247:
[----:B------:R-:W-:-:S07]  /*15c0*/  LEA R2, R12, R2, 0x17 ;  /* 0x000000020c027211 */ /* 0x000fce00078eb8ff */
.L_x_249:
[----:B------:R-:W-:Y:S05]  /*15d0*/  BSYNC.RECONVERGENT B3 ;  /* 0x0000000000037941 */ /* 0x000fea0003800200 */
.L_x_246:
[----:B------:R-:W-:Y:S05]  /*15e0*/  BRA `(.L_x_250) ;  /* 0x0000000000207947 */ /* 0x000fea0003800000 */
.L_x_245:
[----:B------:R-:W-:-:S04]  /*15f0*/  LOP3.LUT R2, R3, 0x80000000, R2, 0x48, !PT ;  /* 0x8000000003027812 */ /* 0x000fc800078e4802 */
[----:B------:R-:W-:Y:S01]  /*1600*/  LOP3.LUT R2, R2, 0x7f800000, RZ, 0xfc, !PT ;  /* 0x7f80000002027812 */ /* 0x000fe200078efcff */
[----:B------:R-:W-:Y:S06]  /*1610*/  BRA `(.L_x_250) ;  /* 0x0000000000147947 */ /* 0x000fec0003800000 */
.L_x_244:
[----:B------:R-:W-:Y:S01]  /*1620*/  LOP3.LUT R2, R3, 0x80000000, R2, 0x48, !PT ;  /* 0x8000000003027812 */ /* 0x000fe200078e4802 */
[----:B------:R-:W-:Y:S06]  /*1630*/  BRA `(.L_x_250) ;  /* 0x00000000000c7947 */ /* 0x000fec0003800000 */
.L_x_243:
[----:B------:R-:W0:Y:S01]  /*1640*/  MUFU.RSQ R2, -QNAN ;  /* 0xffc0000000027908 */ /* 0x000e220000001400 */
[----:B------:R-:W-:Y:S05]  /*1650*/  BRA `(.L_x_250) ;  /* 0x0000000000047947 */ /* 0x000fea0003800000 */
.L_x_242:
[----:B------:R-:W-:-:S07]  /*1660*/  FADD.FTZ R2, R2, R3 ;  /* 0x0000000302027221 */ /* 0x000fce0000010000 */
.L_x_250:
[----:B------:R-:W-:Y:S05]  /*1670*/  BSYNC.RECONVERGENT B2 ;  /* 0x0000000000027941 */ /* 0x000fea0003800200 */
.L_x_240:
[----:B------:R-:W-:-:S04]  /*1680*/  HFMA2 R11, -RZ, RZ, 0, 0 ;  /* 0x00000000ff0b7431 */ /* 0x000fc800000001ff */
[----:B0-----:R-:W-:Y:S05]  /*1690*/  RET.REL.NODEC R10 `(_Z15initialize_loopPfS_S_S_S_S_S_S_S_ffffiifff) ;  /* 0xffffffe80a587950 */ /* 0x001fea0003c3ffff */
.L_x_251:
        /* <DEDUP_REMOVED lines=14> */
.L_x_299:


//--------------------- .text._Z14__device_max_dPfiiS_ --------------------------
	.section	.text._Z14__device_max_dPfiiS_,"ax",@progbits
	.align	128
        .global         _Z14__device_max_dPfiiS_
        .type           _Z14__device_max_dPfiiS_,@function
        .size           _Z14__device_max_dPfiiS_,(.L_x_318 - _Z14__device_max_dPfiiS_)
        .other          _Z14__device_max_dPfiiS_,@"STO_CUDA_ENTRY STV_DEFAULT"
_Z14__device_max_dPfiiS_:
.text._Z14__device_max_dPfiiS_:
[----:B------:R-:W0:Y:S01]  /*0000*/  LDC R1, c[0x0][0x37c] ;  /* 0x0000df00ff017b82 */ /* 0x000e220000000800 */
[----:B------:R-:W1:Y:S07]  /*0010*/  S2R R9, SR_TID.Y ;  /* 0x0000000000097919 */ /* 0x000e6e0000002200 */
[----:B------:R-:W2:Y:S01]  /*0020*/  S2UR UR7, SR_CTAID.X ;  /* 0x00000000000779c3 */ /* 0x000ea20000002500 */
[----:B------:R-:W3:Y:S01]  /*0030*/  LDCU.64 UR10, c[0x0][0x388] ;  /* 0x00007100ff0a77ac */ /* 0x000ee20008000a00 */
[----:B0-----:R-:W-:Y:S01]  /*0040*/  VIADD R1, R1, 0xfffffff8 ;  /* 0xfffffff801017836 */ /* 0x001fe20000000000 */
[----:B------:R-:W1:Y:S01]  /*0050*/  S2R R0, SR_CTAID.Y ;  /* 0x0000000000007919 */ /* 0x000e620000002600 */
[----:B------:R-:W0:Y:S01]  /*0060*/  LDCU.64 UR8, c[0x0][0x358] ;  /* 0x00006b00ff0877ac */ /* 0x000e220008000a00 */
[----:B------:R-:W2:Y:S03]  /*0070*/  S2R R8, SR_TID.X ;  /* 0x0000000000087919 */ /* 0x000ea60000002100 */
[----:B------:R-:W2:Y:S01]  /*0080*/  LDC R7, c[0x0][0x360] ;  /* 0x0000d800ff077b82 */ /* 0x000ea20000000800 */
[----:B------:R-:W1:Y:S02]  /*0090*/  LDCU UR4, c[0x0][0x364] ;  /* 0x00006c80ff0477ac */ /* 0x000e640008000800 */
[----:B-1----:R-:W-:-:S02]  /*00a0*/  IMAD R3, R0, UR4, R9 ;  /* 0x0000000400037c24 */ /* 0x002fc4000f8e0209 */
[----:B--2---:R-:W-:-:S03]  /*00b0*/  IMAD R2, R7, UR7, R8 ;  /* 0x0000000707027c24 */ /* 0x004fc6000f8e0208 */
[----:B---3--:R-:W-:-:S04]  /*00c0*/  ISETP.GE.AND P0, PT, R3, UR11, PT ;  /* 0x0000000b03007c0c */ /* 0x008fc8000bf06270 */
[----:B------:R-:W-:-:S13]  /*00d0*/  ISETP.GE.OR P0, PT, R2, UR10, P0 ;  /* 0x0000000a02007c0c */ /* 0x000fda0008706670 */
[----:B------:R-:W1:Y:S01]  /*00e0*/  @!P0 LDC.64 R4, c[0x0][0x380] ;  /* 0x0000e000ff048b82 */ /* 0x000e620000000a00 */
[----:B------:R-:W-:-:S04]  /*00f0*/  @!P0 IMAD R3, R3, UR10, R2 ;  /* 0x0000000a03038c24 */ /* 0x000fc8000f8e0202 */
[----:B-1----:R-:W-:-:S06]  /*0100*/  @!P0 IMAD.WIDE R4, R3, 0x4, R4 ;  /* 0x0000000403048825 */ /* 0x002fcc00078e0204 */
[----:B0-----:R0:W2:Y:S01]  /*0110*/  @!P0 LDG.E R4, desc[UR8][R4.64] ;  /* 0x0000000804048981 */ /* 0x0010a2000c1e1900 */
[----:B------:R-:W-:Y:S01]  /*0120*/  LOP3.LUT P1, RZ, R8, R9, RZ, 0xfc, !PT ;  /* 0x0000000908ff7212 */ /* 0x000fe2000782fcff */
[----:B------:R-:W1:-:S12]  /*0130*/  LDCU UR4, c[0x0][0x2f8] ;  /* 0x00005f00ff0477ac */ /* 0x000e580008000800 */
[----:B------:R-:W3:Y:S01]  /*0140*/  @!P1 S2R R3, SR_CgaCtaId ;  /* 0x0000000000039919 */ /* 0x000ee20000008800 */
[----:B------:R-:W-:-:S04]  /*0150*/  @!P1 MOV R2, 0x400 ;  /* 0x0000040000029802 */ /* 0x000fc80000000f00 */
[----:B---3--:R-:W-:Y:S01]  /*0160*/  @!P1 LEA R6, R3, R2, 0x18 ;  /* 0x0000000203069211 */ /* 0x008fe200078ec0ff */
[----:B------:R-:W-:Y:S02]  /*0170*/  IMAD R3, R7, R9, R8 ;  /* 0x0000000907037224 */ /* 0x000fe400078e0208 */
[----:B------:R-:W-:Y:S02]  /*0180*/  IMAD.MOV.U32 R2, RZ, RZ, RZ ;  /* 0x000000ffff027224 */ /* 0x000fe400078e00ff */
[----:B------:R3:W-:Y:S01]  /*0190*/  @!P1 STS [R6], RZ ;  /* 0x000000ff06009388 */ /* 0x0007e20000000800 */
[----:B0-----:R-:W-:Y:S01]  /*01a0*/  IMAD.MOV R5, RZ, RZ, -R3 ;  /* 0x000000ffff057224 */ /* 0x001fe200078e0a03 */
[----:B------:R-:W-:Y:S01]  /*01b0*/  BAR.SYNC.DEFER_BLOCKING 0x0 ;  /* 0x0000000000007b1d */ /* 0x000fe20000010000 */
[----:B--2---:R-:W-:Y:S01]  /*01c0*/  @!P0 FADD R2, |R4|, -RZ ;  /* 0x800000ff04028221 */ /* 0x004fe20000000200 */
[----:B-1----:R-:W-:-:S04]  /*01d0*/  VIADD R4, R1, UR4 ;  /* 0x0000000401047c36 */ /* 0x002fc80008000000 */
[----:B---3--:R-:W-:-:S05]  /*01e0*/  UMOV UR4, URZ ;  /* 0x000000ff00047c82 */ /* 0x008fca0008000000 */
.L_x_284:
[----:B------:R-:W-:Y:S01]  /*01f0*/  ISETP.NE.AND P0, PT, R5, RZ, PT ;  /* 0x000000ff0500720c */ /* 0x000fe20003f05270 */
[----:B------:R-:W-:-:S12]  /*0200*/  BSSY.RECONVERGENT B0, `(.L_x_252) ;  /* 0x000000d000007945 */ /* 0x000fd80003800200 */
[----:B01234-:R-:W-:Y:S05]  /*0210*/  @P0 BRA `(.L_x_253) ;  /* 0x00000000002c0947 */ /* 0x01ffea0003800000 */
[----:B------:R-:W0:Y:S01]  /*0220*/  S2UR UR6, SR_CgaCtaId ;  /* 0x00000000000679c3 */ /* 0x000e220000008800 */
[----:B------:R-:W-:Y:S02]  /*0230*/  UMOV UR5, 0x400 ;  /* 0x0000040000057882 */ /* 0x000fe40000000000 */
[----:B0-----:R-:W-:Y:S01]  /*0240*/  ULEA UR5, UR6, UR5, 0x18 ;  /* 0x0000000506057291 */ /* 0x001fe2000f8ec0ff */
[----:B------:R-:W0:Y:S08]  /*0250*/  LDCU UR6, c[0x0][0x2f8] ;  /* 0x00005f00ff0677ac */ /* 0x000e300008000800 */
[----:B------:R-:W1:Y:S01]  /*0260*/  LDS R7, [UR5] ;  /* 0x00000005ff077984 */ /* 0x000e620008000800 */
[----:B0-----:R-:W-:Y:S01]  /*0270*/  VIADD R8, R4, -UR6 ;  /* 0x8000000604087c36 */ /* 0x001fe20008000000 */
[----:B-1----:R-:W-:-:S04]  /*0280*/  FSETP.GT.AND P0, PT, R7, R2, PT ;  /* 0x000000020700720b */ /* 0x002fc80003f04000 */
[----:B------:R0:W-:Y:S09]  /*0290*/  STL [R8], R7 ;  /* 0x0000000708007387 */ /* 0x0001f20000100800 */
[----:B------:R-:W-:Y:S01]  /*02a0*/  @P0 MOV R6, R7 ;  /* 0x0000000700060202 */ /* 0x000fe20000000f00 */
[----:B------:R-:W-:-:S05]  /*02b0*/  @!P0 IMAD.MOV.U32 R6, RZ, RZ, R2 ;  /* 0x000000ffff068224 */ /* 0x000fca00078e0002 */
[----:B------:R0:W-:Y:S02]  /*02c0*/  STS [UR5], R6 ;  /* 0x00000006ff007988 */ /* 0x0001e40008000805 */
.L_x_253:
[----:B------:R-:W-:Y:S05]  /*02d0*/  BSYNC.RECONVERGENT B0 ;  /* 0x0000000000007941 */ /* 0x000fea0003800200 */
.L_x_252:
[----:B------:R-:W-:Y:S01]  /*02e0*/  UIADD3 UR5, UPT, UPT, UR4, 0x1, URZ ;  /* 0x0000000104057890 */ /* 0x000fe2000fffe0ff */
[----:B------:R-:W-:Y:S05]  /*02f0*/  BAR.SYNC.DEFER_BLOCKING 0x0 ;  /* 0x0000000000007b1d */ /* 0x000fea0000010000 */
[----:B------:R-:W-:Y:S01]  /*0300*/  ISETP.NE.AND P0, PT, R3, UR5, PT ;  /* 0x0000000503007c0c */ /* 0x000fe2000bf05270 */
[----:B------:R-:W-:-:S12]  /*0310*/  BSSY.RECONVERGENT B0, `(.L_x_254) ;  /* 0x000000d000007945 */ /* 0x000fd80003800200 */
[----:B------:R-:W-:Y:S05]  /*0320*/  @P0 BRA `(.L_x_255) ;  /* 0x00000000002c0947 */ /* 0x000fea0003800000 */
[----:B------:R-:W1:Y:S01]  /*0330*/  S2UR UR6, SR_CgaCtaId ;  /* 0x00000000000679c3 */ /* 0x000e620000008800 */
[----:B------:R-:W-:Y:S02]  /*0340*/  UMOV UR5, 0x400 ;  /* 0x0000040000057882 */ /* 0x000fe40000000000 */
[----:B-1----:R-:W-:Y:S01]  /*0350*/  ULEA UR5, UR6, UR5, 0x18 ;  /* 0x0000000506057291 */ /* 0x002fe2000f8ec0ff */
[----:B------:R-:W1:Y:S08]  /*0360*/  LDCU UR6, c[0x0][0x2f8] ;  /* 0x00005f00ff0677ac */ /* 0x000e700008000800 */
[----:B0-----:R-:W0:Y:S01]  /*0370*/  LDS R7, [UR5] ;  /* 0x00000005ff077984 */ /* 0x001e220008000800 */
[----:B-1----:R-:W-:-:S02]  /*0380*/  IADD3 R8, PT, PT, R4, -UR6, RZ ;  /* 0x8000000604087c10 */ /* 0x002fc4000fffe0ff */
[----:B0-----:R-:W-:-:S03]  /*0390*/  FSETP.GT.AND P0, PT, R7, R2, PT ;  /* 0x000000020700720b */ /* 0x001fc60003f04000 */
[----:B------:R1:W-:Y:S10]  /*03a0*/  STL [R8], R7 ;  /* 0x0000000708007387 */ /* 0x0003f40000100800 */
[----:B------:R-:W-:-:S02]  /*03b0*/  @!P0 IMAD.MOV.U32 R6, RZ, RZ, R2 ;  /* 0x000000ffff068224 */ /* 0x000fc400078e0002 */
[----:B------:R-:W-:-:S05]  /*03c0*/  @P0 IMAD.MOV.U32 R6, RZ, RZ, R7 ;  /* 0x000000ffff060224 */ /* 0x000fca00078e0007 */
[----:B------:R1:W-:Y:S02]  /*03d0*/  STS [UR5], R6 ;  /* 0x00000006ff007988 */ /* 0x0003e40008000805 */
.L_x_255:
[----:B------:R-:W-:Y:S05]  /*03e0*/  BSYNC.RECONVERGENT B0 ;  /* 0x0000000000007941 */ /* 0x000fea0003800200 */
.L_x_254:
[----:B------:R-:W-:Y:S01]  /*03f0*/  UIADD3 UR5, UPT, UPT, UR4, 0x2, URZ ;  /* 0x0000000204057890 */ /* 0x000fe2000fffe0ff */
[----:B------:R-:W-:Y:S05]  /*0400*/  BAR.SYNC.DEFER_BLOCKING 0x0 ;  /* 0x0000000000007b1d */ /* 0x000fea0000010000 */
[----:B------:R-:W-:Y:S01]  /*0410*/  ISETP.NE.AND P0, PT, R3, UR5, PT ;  /* 0x0000000503007c0c */ /* 0x000fe2000bf05270 */
[----:B------:R-:W-:-:S12]  /*0420*/  BSSY.RECONVERGENT B0, `(.L_x_256) ;  /* 0x000000d000007945 */ /* 0x000fd80003800200 */
[----:B------:R-:W-:Y:S05]  /*0430*/  @P0 BRA `(.L_x_257) ;  /* 0x00000000002c0947 */ /* 0x000fea0003800000 */
[----:B------:R-:W2:Y:S01]  /*0440*/  S2UR UR6, SR_CgaCtaId ;  /* 0x00000000000679c3 */ /* 0x000ea20000008800 */
[----:B------:R-:W-:Y:S02]  /*0450*/  UMOV UR5, 0x400 ;  /* 0x0000040000057882 */ /* 0x000fe40000000000 */
[----:B--2---:R-:W-:Y:S01]  /*0460*/  ULEA UR5, UR6, UR5, 0x18 ;  /* 0x0000000506057291 */ /* 0x004fe2000f8ec0ff */
[----:B------:R-:W2:Y:S08]  /*0470*/  LDCU UR6, c[0x0][0x2f8] ;  /* 0x00005f00ff0677ac */ /* 0x000eb00008000800 */
[----:B01----:R-:W0:Y:S01]  /*0480*/  LDS R7, [UR5] ;  /* 0x00000005ff077984 */ /* 0x003e220008000800 */
[----:B--2---:R-:W-:Y:S01]  /*0490*/  VIADD R8, R4, -UR6 ;  /* 0x8000000604087c36 */ /* 0x004fe20008000000 */
[----:B0-----:R-:W-:-:S04]  /*04a0*/  FSETP.GT.AND P0, PT, R7, R2, PT ;  /* 0x000000020700720b */ /* 0x001fc80003f04000 */
[----:B------:R2:W-:Y:S09]  /*04b0*/  STL [R8], R7 ;  /* 0x0000000708007387 */ /* 0x0005f20000100800 */
[----:B------:R-:W-:Y:S01]  /*04c0*/  @!P0 IMAD.MOV.U32 R6, RZ, RZ, R2 ;  /* 0x000000ffff068224 */ /* 0x000fe200078e0002 */
[----:B------:R-:W-:-:S05]  /*04d0*/  @P0 MOV R6, R7 ;  /* 0x0000000700060202 */ /* 0x000fca0000000f00 */
[----:B------:R2:W-:Y:S02]  /*04e0*/  STS [UR5], R6 ;  /* 0x00000006ff007988 */ /* 0x0005e40008000805 */
.L_x_257:
[----:B------:R-:W-:Y:S05]  /*04f0*/  BSYNC.RECONVERGENT B0 ;  /* 0x0000000000007941 */ /* 0x000fea0003800200 */
.L_x_256:
[----:B------:R-:W-:Y:S01]  /*0500*/  UIADD3 UR5, UPT, UPT, UR4, 0x3, URZ ;  /* 0x0000000304057890 */ /* 0x000fe2000fffe0ff */
[----:B------:R-:W-:Y:S05]  /*0510*/  BAR.SYNC.DEFER_BLOCKING 0x0 ;  /* 0x0000000000007b1d */ /* 0x000fea0000010000 */
[----:B------:R-:W-:Y:S01]  /*0520*/  ISETP.NE.AND P0, PT, R3, UR5, PT ;  /* 0x0000000503007c0c */ /* 0x000fe2000bf05270 */
[----:B------:R-:W-:-:S12]  /*0530*/  BSSY.RECONVERGENT B0, `(.L_x_258) ;  /* 0x000000d000007945 */ /* 0x000fd80003800200 */
[----:B------:R-:W-:Y:S05]  /*0540*/  @P0 BRA `(.L_x_259) ;  /* 0x00000000002c0947 */ /* 0x000fea0003800000 */
[----:B------:R-:W3:Y:S01]  /*0550*/  S2UR UR6, SR_CgaCtaId ;  /* 0x00000000000679c3 */ /* 0x000ee20000008800 */
[----:B------:R-:W-:Y:S02]  /*0560*/  UMOV UR5, 0x400 ;  /* 0x0000040000057882 */ /* 0x000fe40000000000 */
[----:B---3--:R-:W-:Y:S01]  /*0570*/  ULEA UR5, UR6, UR5, 0x18 ;  /* 0x0000000506057291 */ /* 0x008fe2000f8ec0ff */
[----:B------:R-:W3:Y:S08]  /*0580*/  LDCU UR6, c[0x0][0x2f8] ;  /* 0x00005f00ff0677ac */ /* 0x000ef00008000800 */
[----:B012---:R-:W0:Y:S01]  /*0590*/  LDS R7, [UR5] ;  /* 0x00000005ff077984 */ /* 0x007e220008000800 */
[----:B---3--:R-:W-:Y:S01]  /*05a0*/  VIADD R8, R4, -UR6 ;  /* 0x8000000604087c36 */ /* 0x008fe20008000000 */
[----:B0-----:R-:W-:-:S04]  /*05b0*/  FSETP.GT.AND P0, PT, R7, R2, PT ;  /* 0x000000020700720b */ /* 0x001fc80003f04000 */
[----:B------:R3:W-:Y:S09]  /*05c0*/  STL [R8], R7 ;  /* 0x0000000708007387 */ /* 0x0007f20000100800 */
[----:B------:R-:W-:Y:S02]  /*05d0*/  @!P0 IMAD.MOV.U32 R6, RZ, RZ, R2 ;  /* 0x000000ffff068224 */ /* 0x000fe400078e0002 */
[----:B------:R-:W-:-:S05]  /*05e0*/  @P0 IMAD.MOV.U32 R6, RZ, RZ, R7 ;  /* 0x000000ffff060224 */ /* 0x000fca00078e0007 */
[----:B------:R3:W-:Y:S02]  /*05f0*/  STS [UR5], R6 ;  /* 0x00000006ff007988 */ /* 0x0007e40008000805 */
.L_x_259:
[----:B------:R-:W-:Y:S05]  /*0600*/  BSYNC.RECONVERGENT B0 ;  /* 0x0000000000007941 */ /* 0x000fea0003800200 */
.L_x_258:
[----:B------:R-:W-:Y:S01]  /*0610*/  UIADD3 UR5, UPT, UPT, UR4, 0x4, URZ ;  /* 0x0000000404057890 */ /* 0x000fe2000fffe0ff */
[----:B------:R-:W-:Y:S05]  /*0620*/  BAR.SYNC.DEFER_BLOCKING 0x0 ;  /* 0x0000000000007b1d */ /* 0x000fea0000010000 */
[----:B------:R-:W-:Y:S01]  /*0630*/  ISETP.NE.AND P0, PT, R3, UR5, PT ;  /* 0x0000000503007c0c */ /* 0x000fe2000bf05270 */
[----:B------:R-:W-:-:S12]  /*0640*/  BSSY.RECONVERGENT B0, `(.L_x_260) ;  /* 0x000000d000007945 */ /* 0x000fd80003800200 */
[----:B------:R-:W-:Y:S05]  /*0650*/  @P0 BRA `(.L_x_261) ;  /* 0x00000000002c0947 */ /* 0x000fea0003800000 */
[----:B------:R-:W4:Y:S01]  /*0660*/  S2UR UR6, SR_CgaCtaId ;  /* 0x00000000000679c3 */ /* 0x000f220000008800 */
[----:B------:R-:W-:Y:S02]  /*0670*/  UMOV UR5, 0x400 ;  /* 0x0000040000057882 */ /* 0x000fe40000000000 */
[----:B----4-:R-:W-:Y:S01]  /*0680*/  ULEA UR5, UR6, UR5, 0x18 ;  /* 0x0000000506057291 */ /* 0x010fe2000f8ec0ff */
[----:B------:R-:W4:Y:S08]  /*0690*/  LDCU UR6, c[0x0][0x2f8] ;  /* 0x00005f00ff0677ac */ /* 0x000f300008000800 */
[----:B0123--:R-:W0:Y:S01]  /*06a0*/  LDS R7, [UR5] ;  /* 0x00000005ff077984 */ /* 0x00fe220008000800 */
[----:B----4-:R-:W-:Y:S01]  /*06b0*/  VIADD R8, R4, -UR6 ;  /* 0x8000000604087c36 */ /* 0x010fe20008000000 */
[----:B0-----:R-:W-:-:S04]  /*06c0*/  FSETP.GT.AND P0, PT, R7, R2, PT ;  /* 0x000000020700720b */ /* 0x001fc80003f04000 */
[----:B------:R4:W-:Y:S09]  /*06d0*/  STL [R8], R7 ;  /* 0x0000000708007387 */ /* 0x0009f20000100800 */
[----:B------:R-:W-:Y:S01]  /*06e0*/  @!P0 MOV R6, R2 ;  /* 0x0000000200068202 */ /* 0x000fe20000000f00 */
[----:B------:R-:W-:-:S05]  /*06f0*/  @P0 IMAD.MOV.U32 R6, RZ, RZ, R7 ;  /* 0x000000ffff060224 */ /* 0x000fca00078e0007 */
[----:B------:R4:W-:Y:S02]  /*0700*/  STS [UR5], R6 ;  /* 0x00000006ff007988 */ /* 0x0009e40008000805 */
.L_x_261:
[----:B------:R-:W-:Y:S05]  /*0710*/  BSYNC.RECONVERGENT B0 ;  /* 0x0000000000007941 */ /* 0x000fea0003800200 */
.L_x_260:
[----:B------:R-:W-:Y:S01]  /*0720*/  UIADD3 UR5, UPT, UPT, UR4, 0x5, URZ ;  /* 0x0000000504057890 */ /* 0x000fe2000fffe0ff */
[----:B------:R-:W-:Y:S05]  /*0730*/  BAR.SYNC.DEFER_BLOCKING 0x0 ;  /* 0x0000000000007b1d */ /* 0x000fea0000010000 */
[----:B------:R-:W-:Y:S01]  /*0740*/  ISETP.NE.AND P0, PT, R3, UR5, PT ;  /* 0x0000000503007c0c */ /* 0x000fe2000bf05270 */
[----:B------:R-:W-:-:S12]  /*0750*/  BSSY.RECONVERGENT B0, `(.L_x_262) ;  /* 0x000000d000007945 */ /* 0x000fd80003800200 */
[----:B------:R-:W-:Y:S05]  /*0760*/  @P0 BRA `(.L_x_263) ;  /* 0x00000000002c0947 */ /* 0x000fea0003800000 */
[----:B------:R-:W5:Y:S01]  /*0770*/  S2UR UR6, SR_CgaCtaId ;  /* 0x00000000000679c3 */ /* 0x000f620000008800 */
[----:B------:R-:W-:Y:S02]  /*0780*/  UMOV UR5, 0x400 ;  /* 0x0000040000057882 */ /* 0x000fe40000000000 */
[----:B-----5:R-:W-:Y:S01]  /*0790*/  ULEA UR5, UR6, UR5, 0x18 ;  /* 0x0000000506057291 */ /* 0x020fe2000f8ec0ff */
[----:B------:R-:W5:Y:S08]  /*07a0*/  LDCU UR6, c[0x0][0x2f8] ;  /* 0x00005f00ff0677ac */ /* 0x000f700008000800 */
[----:B01234-:R-:W0:Y:S01]  /*07b0*/  LDS R7, [UR5] ;  /* 0x00000005ff077984 */ /* 0x01fe220008000800 */
[----:B-----5:R-:W-:-:S02]  /*07c0*/  IADD3 R8, PT, PT, R4, -UR6, RZ ;  /* 0x8000000604087c10 */ /* 0x020fc4000fffe0ff */
[----:B0-----:R-:W-:-:S03]  /*07d0*/  FSETP.GT.AND P0, PT, R7, R2, PT ;  /* 0x000000020700720b */ /* 0x001fc60003f04000 */
[----:B------:R0:W-:Y:S10]  /*07e0*/  STL [R8], R7 ;  /* 0x0000000708007387 */ /* 0x0001f40000100800 */
[----:B------:R-:W-:-:S02]  /*07f0*/  @!P0 IMAD.MOV.U32 R6, RZ, RZ, R2 ;  /* 0x000000ffff068224 */ /* 0x000fc400078e0002 */
[----:B------:R-:W-:-:S05]  /*0800*/  @P0 IMAD.MOV.U32 R6, RZ, RZ, R7 ;  /* 0x000000ffff060224 */ /* 0x000fca00078e0007 */
[----:B------:R0:W-:Y:S02]  /*0810*/  STS [UR5], R6 ;  /* 0x00000006ff007988 */ /* 0x0001e40008000805 */
.L_x_263:
[----:B------:R-:W-:Y:S05]  /*0820*/  BSYNC.RECONVERGENT B0 ;  /* 0x0000000000007941 */ /* 0x000fea0003800200 */
.L_x_262:
        /* <DEDUP_REMOVED lines=10> */
[----:B-----5:R-:W-:Y:S01]  /*08d0*/  VIADD R8, R4, -UR6 ;  /* 0x8000000604087c36 */ /* 0x020fe20008000000 */
[----:B0-----:R-:W-:-:S04]  /*08e0*/  FSETP.GT.AND P0, PT, R7, R2, PT ;  /* 0x000000020700720b */ /* 0x001fc80003f04000 */
[----:B------:R0:W-:Y:S09]  /*08f0*/  STL [R8], R7 ;  /* 0x0000000708007387 */ /* 0x0001f20000100800 */
[----:B------:R-:W-:Y:S01]  /*0900*/  @!P0 IMAD.MOV.U32 R6, RZ, RZ, R2 ;  /* 0x000000ffff068224 */ /* 0x000fe200078e0002 */
[----:B------:R-:W-:-:S05]  /*0910*/  @P0 MOV R6, R7 ;  /* 0x0000000700060202 */ /* 0x000fca0000000f00 */
[----:B------:R0:W-:Y:S02]  /*0920*/  STS [UR5], R6 ;  /* 0x00000006ff007988 */ /* 0x0001e40008000805 */
.L_x_265:
[----:B------:R-:W-:Y:S05]  /*0930*/  BSYNC.RECONVERGENT B0 ;  /* 0x0000000000007941 */ /* 0x000fea0003800200 */
.L_x_264:
        /* <DEDUP_REMOVED lines=13> */
[----:B------:R-:W-:Y:S02]  /*0a10*/  @!P0 IMAD.MOV.U32 R6, RZ, RZ, R2 ;  /* 0x000000ffff068224 */ /* 0x000fe400078e0002 */
[----:B------:R-:W-:-:S05]  /*0a20*/  @P0 IMAD.MOV.U32 R6, RZ, RZ, R7 ;  /* 0x000000ffff060224 */ /* 0x000fca00078e0007 */
[----:B------:R0:W-:Y:S02]  /*0a30*/  STS [UR5], R6 ;  /* 0x00000006ff007988 */ /* 0x0001e40008000805 */
.L_x_267:
[----:B------:R-:W-:Y:S05]  /*0a40*/  BSYNC.RECONVERGENT B0 ;  /* 0x0000000000007941 */ /* 0x000fea0003800200 */
.L_x_266:
        /* <DEDUP_REMOVED lines=13> */
[----:B------:R-:W-:Y:S01]  /*0b20*/  @!P0 MOV R6, R2 ;  /* 0x0000000200068202 */ /* 0x000fe20000000f00 */
[----:B------:R-:W-:-:S05]  /*0b30*/  @P0 IMAD.MOV.U32 R6, RZ, RZ, R7 ;  /* 0x000000ffff060224 */ /* 0x000fca00078e0007 */
[----:B------:R0:W-:Y:S02]  /*0b40*/  STS [UR5], R6 ;  /* 0x00000006ff007988 */ /* 0x0001e40008000805 */
.L_x_269:
[----:B------:R-:W-:Y:S05]  /*0b50*/  BSYNC.RECONVERGENT B0 ;  /* 0x0000000000007941 */ /* 0x000fea0003800200 */
.L_x_268:
        /* <DEDUP_REMOVED lines=16> */
.L_x_271:
[----:B------:R-:W-:Y:S05]  /*0c60*/  BSYNC.RECONVERGENT B0 ;  /* 0x0000000000007941 */ /* 0x000fea0003800200 */
.L_x_270:
        /* <DEDUP_REMOVED lines=16> */
.L_x_273:
[----:B------:R-:W-:Y:S05]  /*0d70*/  BSYNC.RECONVERGENT B0 ;  /* 0x0000000000007941 */ /* 0x000fea0003800200 */
.L_x_272:
        /* <DEDUP_REMOVED lines=16> */
.L_x_275:
[----:B------:R-:W-:Y:S05]  /*0e80*/  BSYNC.RECONVERGENT B0 ;  /* 0x0000000000007941 */ /* 0x000fea0003800200 */
.L_x_274:
        /* <DEDUP_REMOVED lines=16> */
.L_x_277:
[----:B------:R-:W-:Y:S05]  /*0f90*/  BSYNC.RECONVERGENT B0 ;  /* 0x0000000000007941 */ /* 0x000fea0003800200 */
.L_x_276:
        /* <DEDUP_REMOVED lines=16> */
.L_x_279:
[----:B------:R-:W-:Y:S05]  /*10a0*/  BSYNC.RECONVERGENT B0 ;  /* 0x0000000000007941 */ /* 0x000fea0003800200 */
.L_x_278:
        /* <DEDUP_REMOVED lines=16> */
.L_x_281:
[----:B------:R-:W-:Y:S05]  /*11b0*/  BSYNC.RECONVERGENT B0 ;  /* 0x0000000000007941 */ /* 0x000fea0003800200 */
.L_x_280:
        /* <DEDUP_REMOVED lines=16> */
.L_x_283:
[----:B------:R-:W-:Y:S05]  /*12c0*/  BSYNC.RECONVERGENT B0 ;  /* 0x0000000000007941 */ /* 0x000fea0003800200 */
.L_x_282:
[----:B------:R-:W-:Y:S01]  /*12d0*/  BAR.SYNC.DEFER_BLOCKING 0x0 ;  /* 0x0000000000007b1d */ /* 0x000fe20000010000 */
[----:B------:R-:W-:Y:S01]  /*12e0*/  UIADD3 UR4, UPT, UPT, UR4, 0x10, URZ ;  /* 0x0000001004047890 */ /* 0x000fe2000fffe0ff */
[----:B------:R-:W-:-:S03]  /*12f0*/  VIADD R5, R5, 0x10 ;  /* 0x0000001005057836 */ /* 0x000fc60000000000 */
[----:B------:R-:W-:-:S09]  /*1300*/  UISETP.NE.AND UP0, UPT, UR4, 0x400, UPT ;  /* 0x000004000400788c */ /* 0x000fd2000bf05270 */
[----:B------:R-:W-:Y:S05]  /*1310*/  BRA.U UP0, `(.L_x_284) ;  /* 0xffffffed00b47547 */ /* 0x000fea000b83ffff */
[----:B------:R-:W5:Y:S01]  /*1320*/  S2UR UR6, SR_CgaCtaId ;  /* 0x00000000000679c3 */ /* 0x000f620000008800 */
[----:B------:R-:W-:-:S07]  /*1330*/  UMOV UR5, 0x400 ;  /* 0x0000040000057882 */ /* 0x000fce0000000000 */
[----:B01234-:R-:W0:Y:S08]  /*1340*/  LDC R7, c[0x0][0x370] ;  /* 0x0000dc00ff077b82 */ /* 0x01fe300000000800 */
[----:B------:R-:W1:Y:S01]  /*1350*/  LDC.64 R2, c[0x0][0x390] ;  /* 0x0000e400ff027b82 */ /* 0x000e620000000a00 */
[----:B-----5:R-:W-:Y:S01]  /*1360*/  ULEA UR5, UR6, UR5, 0x18 ;  /* 0x0000000506057291 */ /* 0x020fe2000f8ec0ff */
[----:B0-----:R-:W-:-:S08]  /*1370*/  IMAD R7, R0, R7, UR7 ;  /* 0x0000000700077e24 */ /* 0x001fd0000f8e0207 */
[----:B------:R-:W0:Y:S01]  /*1380*/  LDS R5, [UR5] ;  /* 0x00000005ff057984 */ /* 0x000e220008000800 */
[----:B-1----:R-:W-:-:S05]  /*1390*/  IMAD.WIDE.U32 R2, R7, 0x4, R2 ;  /* 0x0000000407027825 */ /* 0x002fca00078e0002 */
[----:B0-----:R-:W-:Y:S01]  /*13a0*/  STG.E desc[UR8][R2.64], R5 ;  /* 0x0000000502007986 */ /* 0x001fe2000c101908 */
[----:B------:R-:W-:Y:S05]  /*13b0*/  EXIT ;  /* 0x000000000000794d */ /* 0x000fea0003800000 */
.L_x_285:
        /* <DEDUP_REMOVED lines=12> */
.L_x_318:


//--------------------- .nv.global.init           --------------------------
	.section	.nv.global.init,"aw",@progbits
	.align	4
.nv.global.init:
	.type		mrg32k3aM1SubSeq,@object
	.size		mrg32k3aM1SubSeq,(mrg32k3aM2SubSeq - mrg32k3aM1SubSeq)
mrg32k3aM1SubSeq:
        /*0000*/ 	.byte	0x0b, 0xcc, 0xee, 0x04, 0x73, 0x29, 0x8b, 0x6f, 0xf6, 0x53, 0x03, 0xf6, 0x23, 0xf6, 0xea, 0xda
        /* <DEDUP_REMOVED lines=125> */
	.type		mrg32k3aM2SubSeq,@object
	.size		mrg32k3aM2SubSeq,(mrg32k3aM1 - mrg32k3aM2SubSeq)
mrg32k3aM2SubSeq:
        /* <DEDUP_REMOVED lines=126> */
	.type		mrg32k3aM1,@object
	.size		mrg32k3aM1,(mrg32k3aM1Seq - mrg32k3aM1)
mrg32k3aM1:
        /* <DEDUP_REMOVED lines=144> */
	.type		mrg32k3aM1Seq,@object
	.size		mrg32k3aM1Seq,(mrg32k3aM2 - mrg32k3aM1Seq)
mrg32k3aM1Seq:
        /* <DEDUP_REMOVED lines=144> */
	.type		mrg32k3aM2,@object
	.size		mrg32k3aM2,(mrg32k3aM2Seq - mrg32k3aM2)
mrg32k3aM2:
        /* <DEDUP_REMOVED lines=144> */
	.type		mrg32k3aM2Seq,@object
	.size		mrg32k3aM2Seq,(precalc_xorwow_matrix - mrg32k3aM2Seq)
mrg32k3aM2Seq:
        /* <DEDUP_REMOVED lines=144> */
	.type		precalc_xorwow_matrix,@object
	.size		precalc_xorwow_matrix,(precalc_xorwow_offset_matrix - precalc_xorwow_matrix)
precalc_xorwow_matrix:
        /* <DEDUP_REMOVED lines=6400> */
	.type		precalc_xorwow_offset_matrix,@object
	.size		precalc_xorwow_offset_matrix,(.L_1 - precalc_xorwow_offset_matrix)
precalc_xorwow_offset_matrix:
        /* <DEDUP_REMOVED lines=6400> */
.L_1:


//--------------------- .nv.shared.reserved.0     --------------------------
	.section	.nv.shared.reserved.0,"aw",@nobits
	.weak		__nv_reservedSMEM_offset_0_alias
	.size		__nv_reservedSMEM_offset_0_alias, 0, 64
	.other		__nv_reservedSMEM_offset_0_alias,@"STO_CUDA_RESERVED_SHARED STV_DEFAULT"
__nv_reservedSMEM_offset_0_alias:
	.zero		0
	.zero		64


//--------------------- .nv.shared._Z14__device_max_dPfiiS_ --------------------------
	.section	.nv.shared._Z14__device_max_dPfiiS_,"aw",@nobits
	.sectionflags	@""
	.align	4
.nv.shared._Z14__device_max_dPfiiS_:
	.zero		1028


//--------------------- .nv.constant0._Z19Constriction_factorPfS_S_S_S_iiff --------------------------
	.section	.nv.constant0._Z19Constriction_factorPfS_S_S_S_iiff,"a",@progbits
	.sectionflags	@""
	.align	4
.nv.constant0._Z19Constriction_factorPfS_S_S_S_iiff:
	.zero		952


//--------------------- .nv.constant0._Z8deltaElaPfS_S_S_ii --------------------------
	.section	.nv.constant0._Z8deltaElaPfS_S_S_ii,"a",@progbits
	.sectionflags	@""
	.align	4
.nv.constant0._Z8deltaElaPfS_S_S_ii:
	.zero		936


//--------------------- .nv.constant0._Z7ElaDiffPfS_fii --------------------------
	.section	.nv.constant0._Z7ElaDiffPfS_fii,"a",@progbits
	.sectionflags	@""
	.align	4
.nv.constant0._Z7ElaDiffPfS_fii:
	.zero		924


//--------------------- .nv.constant0._Z7ElaDervPfS_iifff --------------------------
	.section	.nv.constant0._Z7ElaDervPfS_iifff,"a",@progbits
	.sectionflags	@""
	.align	4
.nv.constant0._Z7ElaDervPfS_iifff:
	.zero		932


//--------------------- .nv.constant0._Z6ElaTauPfS_S_fii --------------------------
	.section	.nv.constant0._Z6ElaTauPfS_S_fii,"a",@progbits
	.sectionflags	@""
	.align	4
.nv.constant0._Z6ElaTauPfS_S_fii:
	.zero		932


//--------------------- .nv.constant0._Z8updateSMPfS_S_S_S_S_S_fffffiii --------------------------
	.section	.nv.constant0._Z8updateSMPfS_S_S_S_S_S_fffffiii,"a",@progbits
	.sectionflags	@""
	.align	4
.nv.constant0._Z8updateSMPfS_S_S_S_S_S_fffffiii:
	.zero		984


//--------------------- .nv.constant0._Z14scale_and_initPfS_S_S_iiii --------------------------
	.section	.nv.constant0._Z14scale_and_initPfS_S_S_iiii,"a",@progbits
	.sectionflags	@""
	.align	4
.nv.constant0._Z14scale_and_initPfS_S_S_iiii:
	.zero		944


//--------------------- .nv.constant0._Z14MultiplyKernelP6float2PfS1_fffffiii --------------------------
	.section	.nv.constant0._Z14MultiplyKernelP6float2PfS1_fffffiii,"a",@progbits
	.sectionflags	@""
	.align	4
.nv.constant0._Z14MultiplyKernelP6float2PfS1_fffffiii:
	.zero		952


//--------------------- .nv.constant0._Z4k_xyPfS_iiiff --------------------------
	.section	.nv.constant0._Z4k_xyPfS_iiiff,"a",@progbits
	.sectionflags	@""
	.align	4
.nv.constant0._Z4k_xyPfS_iiiff:
	.zero		932


//--------------------- .nv.constant0._Z4paddPfS_iiii --------------------------
	.section	.nv.constant0._Z4paddPfS_iiii,"a",@progbits
	.sectionflags	@""
	.align	4
.nv.constant0._Z4paddPfS_iiii:
	.zero		928


//--------------------- .nv.constant0._Z6H0dropPfS_ii --------------------------
	.section	.nv.constant0._Z6H0dropPfS_ii,"a",@progbits
	.sectionflags	@""
	.align	4
.nv.constant0._Z6H0dropPfS_ii:
	.zero		920


//--------------------- .nv.constant0._Z6dHcalcPfS_S_ii --------------------------
	.section	.nv.constant0._Z6dHcalcPfS_S_ii,"a",@progbits
	.sectionflags	@""
	.align	4
.nv.constant0._Z6dHcalcPfS_S_ii:
	.zero		928


//--------------------- .nv.constant0._Z13ice_thicknessPfS_S_S_S_S_ffiif --------------------------
	.section	.nv.constant0._Z13ice_thicknessPfS_S_S_S_S_ffiif,"a",@progbits
	.sectionflags	@""
	.align	4
.nv.constant0._Z13ice_thicknessPfS_S_S_S_S_ffiif:
	.zero		964


//--------------------- .nv.constant0._Z14compute_fluxesPfS_S_S_S_S_ffiiff --------------------------
	.section	.nv.constant0._Z14compute_fluxesPfS_S_S_S_S_ffiiff,"a",@progbits
	.sectionflags	@""
	.align	4
.nv.constant0._Z14compute_fluxesPfS_S_S_S_S_ffiiff:
	.zero		968


//--------------------- .nv.constant0._Z2DDPfS_S_S_S_S_S_S_S_ffffiif --------------------------
	.section	.nv.constant0._Z2DDPfS_S_S_S_S_S_S_S_ffffiif,"a",@progbits
	.sectionflags	@""
	.align	4
.nv.constant0._Z2DDPfS_S_S_S_S_S_S_S_ffffiif:
	.zero		996


//--------------------- .nv.constant0._Z10SchemePartPfS_S_S_S_iiff --------------------------
	.section	.nv.constant0._Z10SchemePartPfS_S_S_S_iiff,"a",@progbits
	.sectionflags	@""
	.align	4
.nv.constant0._Z10SchemePartPfS_S_S_S_iiff:
	.zero		952


//--------------------- .nv.constant0._Z8makeMaskPfS_S_S_S_ii --------------------------
	.section	.nv.constant0._Z8makeMaskPfS_S_S_S_ii,"a",@progbits
	.sectionflags	@""
	.align	4
.nv.constant0._Z8makeMaskPfS_S_S_S_ii:
	.zero		944


//--------------------- .nv.constant0._Z15initialize_loopPfS_S_S_S_S_S_S_S_ffffiifff --------------------------
	.section	.nv.constant0._Z15initialize_loopPfS_S_S_S_S_S_S_S_ffffiifff,"a",@progbits
	.sectionflags	@""
	.align	4
.nv.constant0._Z15initialize_loopPfS_S_S_S_S_S_S_S_ffffiifff:
	.zero		1004


//--------------------- .nv.constant0._Z14__device_max_dPfiiS_ --------------------------
	.section	.nv.constant0._Z14__device_max_dPfiiS_,"a",@progbits
	.sectionflags	@""
	.align	4
.nv.constant0._Z14__device_max_dPfiiS_:
	.zero		920


//--------------------- SYMBOLS --------------------------

	.type		.nv.reservedSmem.offset0,@object
	.size		.nv.reservedSmem.offset0,0x4
	.type		.nv.reservedSmem.cap,@object
	.size		.nv.reservedSmem.cap,0x4
